//
// Generated by NVIDIA NVVM Compiler
//
// Compiler Build ID: CL-36424714
// Cuda compilation tools, release 13.0, V13.0.88
// Based on NVVM 20.0.0
//

.version 9.0
.target sm_100
.address_size 64

	// .globl	_Z11proc_1_globPiiii
// _ZZ11proc_1_globPiiiiE6k_k_sm has been demoted
// _ZZ11proc_2_globPiiiiiE6k_k_sm has been demoted
// _ZZ11proc_2_globPiiiiiE2sm has been demoted
// _ZZ11proc_3_globPiiiiiiE6i_k_sm has been demoted
// _ZZ11proc_3_globPiiiiiiE6k_j_sm has been demoted
// _ZZ15proc_1_blk_globPiiiE6k_k_sm has been demoted
// _ZZ15proc_2_blk_globPiiiiE6k_k_sm has been demoted
// _ZZ15proc_2_blk_globPiiiiE2sm has been demoted
// _ZZ15proc_3_blk_globPiiiiiE6i_k_sm has been demoted
// _ZZ15proc_3_blk_globPiiiiiE6k_j_sm has been demoted

.visible .entry _Z11proc_1_globPiiii(
	.param .u64 .ptr .align 1 _Z11proc_1_globPiiii_param_0,
	.param .u32 _Z11proc_1_globPiiii_param_1,
	.param .u32 _Z11proc_1_globPiiii_param_2,
	.param .u32 _Z11proc_1_globPiiii_param_3
)
{
	.reg .b32 	%r<3386>;
	.reg .b64 	%rd<5>;
	// demoted variable
	.shared .align 4 .b8 _ZZ11proc_1_globPiiiiE6k_k_sm[24336];
	ld.param.u64 	%rd1, [_Z11proc_1_globPiiii_param_0];
	ld.param.u32 	%r1, [_Z11proc_1_globPiiii_param_1];
	ld.param.u32 	%r2, [_Z11proc_1_globPiiii_param_2];
	ld.param.u32 	%r3, [_Z11proc_1_globPiiii_param_3];
	cvta.to.global.u64 	%rd2, %rd1;
	mov.u32 	%r4, %tid.y;
	mov.u32 	%r5, %tid.x;
	mad.lo.s32 	%r6, %r3, %r1, %r1;
	mad.lo.s32 	%r7, %r6, %r2, %r5;
	mad.lo.s32 	%r8, %r4, 78, %r7;
	mov.u32 	%r9, _ZZ11proc_1_globPiiiiE6k_k_sm;
	mad.lo.s32 	%r10, %r4, 312, %r9;
	mul.wide.s32 	%rd3, %r8, 4;
	add.s64 	%rd4, %rd2, %rd3;
	ld.global.u32 	%r11, [%rd4];
	shl.b32 	%r12, %r5, 2;
	add.s32 	%r13, %r10, %r12;
	st.shared.u32 	[%r13], %r11;
	ld.global.u32 	%r14, [%rd4+104];
	st.shared.u32 	[%r13+104], %r14;
	ld.global.u32 	%r15, [%rd4+208];
	st.shared.u32 	[%r13+208], %r15;
	ld.global.u32 	%r16, [%rd4+8112];
	st.shared.u32 	[%r13+8112], %r16;
	ld.global.u32 	%r17, [%rd4+8216];
	st.shared.u32 	[%r13+8216], %r17;
	ld.global.u32 	%r18, [%rd4+8320];
	st.shared.u32 	[%r13+8320], %r18;
	ld.global.u32 	%r19, [%rd4+16224];
	st.shared.u32 	[%r13+16224], %r19;
	ld.global.u32 	%r20, [%rd4+16328];
	st.shared.u32 	[%r13+16328], %r20;
	ld.global.u32 	%r21, [%rd4+16432];
	st.shared.u32 	[%r13+16432], %r21;
	bar.sync 	0;
	ld.shared.u32 	%r22, [%r13];
	ld.shared.u32 	%r23, [%r10];
	add.s32 	%r24, %r9, %r12;
	ld.shared.u32 	%r25, [%r24];
	add.s32 	%r26, %r25, %r23;
	min.s32 	%r27, %r22, %r26;
	st.shared.u32 	[%r13], %r27;
	ld.shared.u32 	%r28, [%r13+104];
	ld.shared.u32 	%r29, [%r10];
	ld.shared.u32 	%r30, [%r24+104];
	add.s32 	%r31, %r30, %r29;
	min.s32 	%r32, %r28, %r31;
	st.shared.u32 	[%r13+104], %r32;
	ld.shared.u32 	%r33, [%r13+208];
	ld.shared.u32 	%r34, [%r24+208];
	add.s32 	%r35, %r34, %r29;
	min.s32 	%r36, %r33, %r35;
	st.shared.u32 	[%r13+208], %r36;
	ld.shared.u32 	%r37, [%r13+8112];
	ld.shared.u32 	%r38, [%r10+8112];
	ld.shared.u32 	%r39, [%r24];
	add.s32 	%r40, %r39, %r38;
	min.s32 	%r41, %r37, %r40;
	st.shared.u32 	[%r13+8112], %r41;
	ld.shared.u32 	%r42, [%r13+8216];
	ld.shared.u32 	%r43, [%r10+8112];
	ld.shared.u32 	%r44, [%r24+104];
	add.s32 	%r45, %r44, %r43;
	min.s32 	%r46, %r42, %r45;
	st.shared.u32 	[%r13+8216], %r46;
	ld.shared.u32 	%r47, [%r13+8320];
	ld.shared.u32 	%r48, [%r24+208];
	add.s32 	%r49, %r48, %r43;
	min.s32 	%r50, %r47, %r49;
	st.shared.u32 	[%r13+8320], %r50;
	ld.shared.u32 	%r51, [%r13+16224];
	ld.shared.u32 	%r52, [%r10+16224];
	add.s32 	%r53, %r39, %r52;
	min.s32 	%r54, %r51, %r53;
	st.shared.u32 	[%r13+16224], %r54;
	ld.shared.u32 	%r55, [%r13+16328];
	ld.shared.u32 	%r56, [%r10+16224];
	add.s32 	%r57, %r44, %r56;
	min.s32 	%r58, %r55, %r57;
	st.shared.u32 	[%r13+16328], %r58;
	ld.shared.u32 	%r59, [%r13+16432];
	add.s32 	%r60, %r48, %r56;
	min.s32 	%r61, %r59, %r60;
	st.shared.u32 	[%r13+16432], %r61;
	bar.sync 	0;
	ld.shared.u32 	%r62, [%r13];
	ld.shared.u32 	%r63, [%r10+4];
	ld.shared.u32 	%r64, [%r24+312];
	add.s32 	%r65, %r64, %r63;
	min.s32 	%r66, %r62, %r65;
	st.shared.u32 	[%r13], %r66;
	ld.shared.u32 	%r67, [%r13+104];
	ld.shared.u32 	%r68, [%r10+4];
	ld.shared.u32 	%r69, [%r24+416];
	add.s32 	%r70, %r69, %r68;
	min.s32 	%r71, %r67, %r70;
	st.shared.u32 	[%r13+104], %r71;
	ld.shared.u32 	%r72, [%r13+208];
	ld.shared.u32 	%r73, [%r24+520];
	add.s32 	%r74, %r73, %r68;
	min.s32 	%r75, %r72, %r74;
	st.shared.u32 	[%r13+208], %r75;
	ld.shared.u32 	%r76, [%r13+8112];
	ld.shared.u32 	%r77, [%r10+8116];
	ld.shared.u32 	%r78, [%r24+312];
	add.s32 	%r79, %r78, %r77;
	min.s32 	%r80, %r76, %r79;
	st.shared.u32 	[%r13+8112], %r80;
	ld.shared.u32 	%r81, [%r13+8216];
	ld.shared.u32 	%r82, [%r10+8116];
	ld.shared.u32 	%r83, [%r24+416];
	add.s32 	%r84, %r83, %r82;
	min.s32 	%r85, %r81, %r84;
	st.shared.u32 	[%r13+8216], %r85;
	ld.shared.u32 	%r86, [%r13+8320];
	ld.shared.u32 	%r87, [%r24+520];
	add.s32 	%r88, %r87, %r82;
	min.s32 	%r89, %r86, %r88;
	st.shared.u32 	[%r13+8320], %r89;
	ld.shared.u32 	%r90, [%r13+16224];
	ld.shared.u32 	%r91, [%r10+16228];
	add.s32 	%r92, %r78, %r91;
	min.s32 	%r93, %r90, %r92;
	st.shared.u32 	[%r13+16224], %r93;
	ld.shared.u32 	%r94, [%r13+16328];
	ld.shared.u32 	%r95, [%r10+16228];
	add.s32 	%r96, %r83, %r95;
	min.s32 	%r97, %r94, %r96;
	st.shared.u32 	[%r13+16328], %r97;
	ld.shared.u32 	%r98, [%r13+16432];
	add.s32 	%r99, %r87, %r95;
	min.s32 	%r100, %r98, %r99;
	st.shared.u32 	[%r13+16432], %r100;
	bar.sync 	0;
	ld.shared.u32 	%r101, [%r13];
	ld.shared.u32 	%r102, [%r10+8];
	ld.shared.u32 	%r103, [%r24+624];
	add.s32 	%r104, %r103, %r102;
	min.s32 	%r105, %r101, %r104;
	st.shared.u32 	[%r13], %r105;
	ld.shared.u32 	%r106, [%r13+104];
	ld.shared.u32 	%r107, [%r10+8];
	ld.shared.u32 	%r108, [%r24+728];
	add.s32 	%r109, %r108, %r107;
	min.s32 	%r110, %r106, %r109;
	st.shared.u32 	[%r13+104], %r110;
	ld.shared.u32 	%r111, [%r13+208];
	ld.shared.u32 	%r112, [%r24+832];
	add.s32 	%r113, %r112, %r107;
	min.s32 	%r114, %r111, %r113;
	st.shared.u32 	[%r13+208], %r114;
	ld.shared.u32 	%r115, [%r13+8112];
	ld.shared.u32 	%r116, [%r10+8120];
	ld.shared.u32 	%r117, [%r24+624];
	add.s32 	%r118, %r117, %r116;
	min.s32 	%r119, %r115, %r118;
	st.shared.u32 	[%r13+8112], %r119;
	ld.shared.u32 	%r120, [%r13+8216];
	ld.shared.u32 	%r121, [%r10+8120];
	ld.shared.u32 	%r122, [%r24+728];
	add.s32 	%r123, %r122, %r121;
	min.s32 	%r124, %r120, %r123;
	st.shared.u32 	[%r13+8216], %r124;
	ld.shared.u32 	%r125, [%r13+8320];
	ld.shared.u32 	%r126, [%r24+832];
	add.s32 	%r127, %r126, %r121;
	min.s32 	%r128, %r125, %r127;
	st.shared.u32 	[%r13+8320], %r128;
	ld.shared.u32 	%r129, [%r13+16224];
	ld.shared.u32 	%r130, [%r10+16232];
	add.s32 	%r131, %r117, %r130;
	min.s32 	%r132, %r129, %r131;
	st.shared.u32 	[%r13+16224], %r132;
	ld.shared.u32 	%r133, [%r13+16328];
	ld.shared.u32 	%r134, [%r10+16232];
	add.s32 	%r135, %r122, %r134;
	min.s32 	%r136, %r133, %r135;
	st.shared.u32 	[%r13+16328], %r136;
	ld.shared.u32 	%r137, [%r13+16432];
	add.s32 	%r138, %r126, %r134;
	min.s32 	%r139, %r137, %r138;
	st.shared.u32 	[%r13+16432], %r139;
	bar.sync 	0;
	ld.shared.u32 	%r140, [%r13];
	ld.shared.u32 	%r141, [%r10+12];
	ld.shared.u32 	%r142, [%r24+936];
	add.s32 	%r143, %r142, %r141;
	min.s32 	%r144, %r140, %r143;
	st.shared.u32 	[%r13], %r144;
	ld.shared.u32 	%r145, [%r13+104];
	ld.shared.u32 	%r146, [%r10+12];
	ld.shared.u32 	%r147, [%r24+1040];
	add.s32 	%r148, %r147, %r146;
	min.s32 	%r149, %r145, %r148;
	st.shared.u32 	[%r13+104], %r149;
	ld.shared.u32 	%r150, [%r13+208];
	ld.shared.u32 	%r151, [%r24+1144];
	add.s32 	%r152, %r151, %r146;
	min.s32 	%r153, %r150, %r152;
	st.shared.u32 	[%r13+208], %r153;
	ld.shared.u32 	%r154, [%r13+8112];
	ld.shared.u32 	%r155, [%r10+8124];
	ld.shared.u32 	%r156, [%r24+936];
	add.s32 	%r157, %r156, %r155;
	min.s32 	%r158, %r154, %r157;
	st.shared.u32 	[%r13+8112], %r158;
	ld.shared.u32 	%r159, [%r13+8216];
	ld.shared.u32 	%r160, [%r10+8124];
	ld.shared.u32 	%r161, [%r24+1040];
	add.s32 	%r162, %r161, %r160;
	min.s32 	%r163, %r159, %r162;
	st.shared.u32 	[%r13+8216], %r163;
	ld.shared.u32 	%r164, [%r13+8320];
	ld.shared.u32 	%r165, [%r24+1144];
	add.s32 	%r166, %r165, %r160;
	min.s32 	%r167, %r164, %r166;
	st.shared.u32 	[%r13+8320], %r167;
	ld.shared.u32 	%r168, [%r13+16224];
	ld.shared.u32 	%r169, [%r10+16236];
	add.s32 	%r170, %r156, %r169;
	min.s32 	%r171, %r168, %r170;
	st.shared.u32 	[%r13+16224], %r171;
	ld.shared.u32 	%r172, [%r13+16328];
	ld.shared.u32 	%r173, [%r10+16236];
	add.s32 	%r174, %r161, %r173;
	min.s32 	%r175, %r172, %r174;
	st.shared.u32 	[%r13+16328], %r175;
	ld.shared.u32 	%r176, [%r13+16432];
	add.s32 	%r177, %r165, %r173;
	min.s32 	%r178, %r176, %r177;
	st.shared.u32 	[%r13+16432], %r178;
	bar.sync 	0;
	ld.shared.u32 	%r179, [%r13];
	ld.shared.u32 	%r180, [%r10+16];
	ld.shared.u32 	%r181, [%r24+1248];
	add.s32 	%r182, %r181, %r180;
	min.s32 	%r183, %r179, %r182;
	st.shared.u32 	[%r13], %r183;
	ld.shared.u32 	%r184, [%r13+104];
	ld.shared.u32 	%r185, [%r10+16];
	ld.shared.u32 	%r186, [%r24+1352];
	add.s32 	%r187, %r186, %r185;
	min.s32 	%r188, %r184, %r187;
	st.shared.u32 	[%r13+104], %r188;
	ld.shared.u32 	%r189, [%r13+208];
	ld.shared.u32 	%r190, [%r24+1456];
	add.s32 	%r191, %r190, %r185;
	min.s32 	%r192, %r189, %r191;
	st.shared.u32 	[%r13+208], %r192;
	ld.shared.u32 	%r193, [%r13+8112];
	ld.shared.u32 	%r194, [%r10+8128];
	ld.shared.u32 	%r195, [%r24+1248];
	add.s32 	%r196, %r195, %r194;
	min.s32 	%r197, %r193, %r196;
	st.shared.u32 	[%r13+8112], %r197;
	ld.shared.u32 	%r198, [%r13+8216];
	ld.shared.u32 	%r199, [%r10+8128];
	ld.shared.u32 	%r200, [%r24+1352];
	add.s32 	%r201, %r200, %r199;
	min.s32 	%r202, %r198, %r201;
	st.shared.u32 	[%r13+8216], %r202;
	ld.shared.u32 	%r203, [%r13+8320];
	ld.shared.u32 	%r204, [%r24+1456];
	add.s32 	%r205, %r204, %r199;
	min.s32 	%r206, %r203, %r205;
	st.shared.u32 	[%r13+8320], %r206;
	ld.shared.u32 	%r207, [%r13+16224];
	ld.shared.u32 	%r208, [%r10+16240];
	add.s32 	%r209, %r195, %r208;
	min.s32 	%r210, %r207, %r209;
	st.shared.u32 	[%r13+16224], %r210;
	ld.shared.u32 	%r211, [%r13+16328];
	ld.shared.u32 	%r212, [%r10+16240];
	add.s32 	%r213, %r200, %r212;
	min.s32 	%r214, %r211, %r213;
	st.shared.u32 	[%r13+16328], %r214;
	ld.shared.u32 	%r215, [%r13+16432];
	add.s32 	%r216, %r204, %r212;
	min.s32 	%r217, %r215, %r216;
	st.shared.u32 	[%r13+16432], %r217;
	bar.sync 	0;
	ld.shared.u32 	%r218, [%r13];
	ld.shared.u32 	%r219, [%r10+20];
	ld.shared.u32 	%r220, [%r24+1560];
	add.s32 	%r221, %r220, %r219;
	min.s32 	%r222, %r218, %r221;
	st.shared.u32 	[%r13], %r222;
	ld.shared.u32 	%r223, [%r13+104];
	ld.shared.u32 	%r224, [%r10+20];
	ld.shared.u32 	%r225, [%r24+1664];
	add.s32 	%r226, %r225, %r224;
	min.s32 	%r227, %r223, %r226;
	st.shared.u32 	[%r13+104], %r227;
	ld.shared.u32 	%r228, [%r13+208];
	ld.shared.u32 	%r229, [%r24+1768];
	add.s32 	%r230, %r229, %r224;
	min.s32 	%r231, %r228, %r230;
	st.shared.u32 	[%r13+208], %r231;
	ld.shared.u32 	%r232, [%r13+8112];
	ld.shared.u32 	%r233, [%r10+8132];
	ld.shared.u32 	%r234, [%r24+1560];
	add.s32 	%r235, %r234, %r233;
	min.s32 	%r236, %r232, %r235;
	st.shared.u32 	[%r13+8112], %r236;
	ld.shared.u32 	%r237, [%r13+8216];
	ld.shared.u32 	%r238, [%r10+8132];
	ld.shared.u32 	%r239, [%r24+1664];
	add.s32 	%r240, %r239, %r238;
	min.s32 	%r241, %r237, %r240;
	st.shared.u32 	[%r13+8216], %r241;
	ld.shared.u32 	%r242, [%r13+8320];
	ld.shared.u32 	%r243, [%r24+1768];
	add.s32 	%r244, %r243, %r238;
	min.s32 	%r245, %r242, %r244;
	st.shared.u32 	[%r13+8320], %r245;
	ld.shared.u32 	%r246, [%r13+16224];
	ld.shared.u32 	%r247, [%r10+16244];
	add.s32 	%r248, %r234, %r247;
	min.s32 	%r249, %r246, %r248;
	st.shared.u32 	[%r13+16224], %r249;
	ld.shared.u32 	%r250, [%r13+16328];
	ld.shared.u32 	%r251, [%r10+16244];
	add.s32 	%r252, %r239, %r251;
	min.s32 	%r253, %r250, %r252;
	st.shared.u32 	[%r13+16328], %r253;
	ld.shared.u32 	%r254, [%r13+16432];
	add.s32 	%r255, %r243, %r251;
	min.s32 	%r256, %r254, %r255;
	st.shared.u32 	[%r13+16432], %r256;
	bar.sync 	0;
	ld.shared.u32 	%r257, [%r13];
	ld.shared.u32 	%r258, [%r10+24];
	ld.shared.u32 	%r259, [%r24+1872];
	add.s32 	%r260, %r259, %r258;
	min.s32 	%r261, %r257, %r260;
	st.shared.u32 	[%r13], %r261;
	ld.shared.u32 	%r262, [%r13+104];
	ld.shared.u32 	%r263, [%r10+24];
	ld.shared.u32 	%r264, [%r24+1976];
	add.s32 	%r265, %r264, %r263;
	min.s32 	%r266, %r262, %r265;
	st.shared.u32 	[%r13+104], %r266;
	ld.shared.u32 	%r267, [%r13+208];
	ld.shared.u32 	%r268, [%r24+2080];
	add.s32 	%r269, %r268, %r263;
	min.s32 	%r270, %r267, %r269;
	st.shared.u32 	[%r13+208], %r270;
	ld.shared.u32 	%r271, [%r13+8112];
	ld.shared.u32 	%r272, [%r10+8136];
	ld.shared.u32 	%r273, [%r24+1872];
	add.s32 	%r274, %r273, %r272;
	min.s32 	%r275, %r271, %r274;
	st.shared.u32 	[%r13+8112], %r275;
	ld.shared.u32 	%r276, [%r13+8216];
	ld.shared.u32 	%r277, [%r10+8136];
	ld.shared.u32 	%r278, [%r24+1976];
	add.s32 	%r279, %r278, %r277;
	min.s32 	%r280, %r276, %r279;
	st.shared.u32 	[%r13+8216], %r280;
	ld.shared.u32 	%r281, [%r13+8320];
	ld.shared.u32 	%r282, [%r24+2080];
	add.s32 	%r283, %r282, %r277;
	min.s32 	%r284, %r281, %r283;
	st.shared.u32 	[%r13+8320], %r284;
	ld.shared.u32 	%r285, [%r13+16224];
	ld.shared.u32 	%r286, [%r10+16248];
	add.s32 	%r287, %r273, %r286;
	min.s32 	%r288, %r285, %r287;
	st.shared.u32 	[%r13+16224], %r288;
	ld.shared.u32 	%r289, [%r13+16328];
	ld.shared.u32 	%r290, [%r10+16248];
	add.s32 	%r291, %r278, %r290;
	min.s32 	%r292, %r289, %r291;
	st.shared.u32 	[%r13+16328], %r292;
	ld.shared.u32 	%r293, [%r13+16432];
	add.s32 	%r294, %r282, %r290;
	min.s32 	%r295, %r293, %r294;
	st.shared.u32 	[%r13+16432], %r295;
	bar.sync 	0;
	ld.shared.u32 	%r296, [%r13];
	ld.shared.u32 	%r297, [%r10+28];
	ld.shared.u32 	%r298, [%r24+2184];
	add.s32 	%r299, %r298, %r297;
	min.s32 	%r300, %r296, %r299;
	st.shared.u32 	[%r13], %r300;
	ld.shared.u32 	%r301, [%r13+104];
	ld.shared.u32 	%r302, [%r10+28];
	ld.shared.u32 	%r303, [%r24+2288];
	add.s32 	%r304, %r303, %r302;
	min.s32 	%r305, %r301, %r304;
	st.shared.u32 	[%r13+104], %r305;
	ld.shared.u32 	%r306, [%r13+208];
	ld.shared.u32 	%r307, [%r24+2392];
	add.s32 	%r308, %r307, %r302;
	min.s32 	%r309, %r306, %r308;
	st.shared.u32 	[%r13+208], %r309;
	ld.shared.u32 	%r310, [%r13+8112];
	ld.shared.u32 	%r311, [%r10+8140];
	ld.shared.u32 	%r312, [%r24+2184];
	add.s32 	%r313, %r312, %r311;
	min.s32 	%r314, %r310, %r313;
	st.shared.u32 	[%r13+8112], %r314;
	ld.shared.u32 	%r315, [%r13+8216];
	ld.shared.u32 	%r316, [%r10+8140];
	ld.shared.u32 	%r317, [%r24+2288];
	add.s32 	%r318, %r317, %r316;
	min.s32 	%r319, %r315, %r318;
	st.shared.u32 	[%r13+8216], %r319;
	ld.shared.u32 	%r320, [%r13+8320];
	ld.shared.u32 	%r321, [%r24+2392];
	add.s32 	%r322, %r321, %r316;
	min.s32 	%r323, %r320, %r322;
	st.shared.u32 	[%r13+8320], %r323;
	ld.shared.u32 	%r324, [%r13+16224];
	ld.shared.u32 	%r325, [%r10+16252];
	add.s32 	%r326, %r312, %r325;
	min.s32 	%r327, %r324, %r326;
	st.shared.u32 	[%r13+16224], %r327;
	ld.shared.u32 	%r328, [%r13+16328];
	ld.shared.u32 	%r329, [%r10+16252];
	add.s32 	%r330, %r317, %r329;
	min.s32 	%r331, %r328, %r330;
	st.shared.u32 	[%r13+16328], %r331;
	ld.shared.u32 	%r332, [%r13+16432];
	add.s32 	%r333, %r321, %r329;
	min.s32 	%r334, %r332, %r333;
	st.shared.u32 	[%r13+16432], %r334;
	bar.sync 	0;
	ld.shared.u32 	%r335, [%r13];
	ld.shared.u32 	%r336, [%r10+32];
	ld.shared.u32 	%r337, [%r24+2496];
	add.s32 	%r338, %r337, %r336;
	min.s32 	%r339, %r335, %r338;
	st.shared.u32 	[%r13], %r339;
	ld.shared.u32 	%r340, [%r13+104];
	ld.shared.u32 	%r341, [%r10+32];
	ld.shared.u32 	%r342, [%r24+2600];
	add.s32 	%r343, %r342, %r341;
	min.s32 	%r344, %r340, %r343;
	st.shared.u32 	[%r13+104], %r344;
	ld.shared.u32 	%r345, [%r13+208];
	ld.shared.u32 	%r346, [%r24+2704];
	add.s32 	%r347, %r346, %r341;
	min.s32 	%r348, %r345, %r347;
	st.shared.u32 	[%r13+208], %r348;
	ld.shared.u32 	%r349, [%r13+8112];
	ld.shared.u32 	%r350, [%r10+8144];
	ld.shared.u32 	%r351, [%r24+2496];
	add.s32 	%r352, %r351, %r350;
	min.s32 	%r353, %r349, %r352;
	st.shared.u32 	[%r13+8112], %r353;
	ld.shared.u32 	%r354, [%r13+8216];
	ld.shared.u32 	%r355, [%r10+8144];
	ld.shared.u32 	%r356, [%r24+2600];
	add.s32 	%r357, %r356, %r355;
	min.s32 	%r358, %r354, %r357;
	st.shared.u32 	[%r13+8216], %r358;
	ld.shared.u32 	%r359, [%r13+8320];
	ld.shared.u32 	%r360, [%r24+2704];
	add.s32 	%r361, %r360, %r355;
	min.s32 	%r362, %r359, %r361;
	st.shared.u32 	[%r13+8320], %r362;
	ld.shared.u32 	%r363, [%r13+16224];
	ld.shared.u32 	%r364, [%r10+16256];
	add.s32 	%r365, %r351, %r364;
	min.s32 	%r366, %r363, %r365;
	st.shared.u32 	[%r13+16224], %r366;
	ld.shared.u32 	%r367, [%r13+16328];
	ld.shared.u32 	%r368, [%r10+16256];
	add.s32 	%r369, %r356, %r368;
	min.s32 	%r370, %r367, %r369;
	st.shared.u32 	[%r13+16328], %r370;
	ld.shared.u32 	%r371, [%r13+16432];
	add.s32 	%r372, %r360, %r368;
	min.s32 	%r373, %r371, %r372;
	st.shared.u32 	[%r13+16432], %r373;
	bar.sync 	0;
	ld.shared.u32 	%r374, [%r13];
	ld.shared.u32 	%r375, [%r10+36];
	ld.shared.u32 	%r376, [%r24+2808];
	add.s32 	%r377, %r376, %r375;
	min.s32 	%r378, %r374, %r377;
	st.shared.u32 	[%r13], %r378;
	ld.shared.u32 	%r379, [%r13+104];
	ld.shared.u32 	%r380, [%r10+36];
	ld.shared.u32 	%r381, [%r24+2912];
	add.s32 	%r382, %r381, %r380;
	min.s32 	%r383, %r379, %r382;
	st.shared.u32 	[%r13+104], %r383;
	ld.shared.u32 	%r384, [%r13+208];
	ld.shared.u32 	%r385, [%r24+3016];
	add.s32 	%r386, %r385, %r380;
	min.s32 	%r387, %r384, %r386;
	st.shared.u32 	[%r13+208], %r387;
	ld.shared.u32 	%r388, [%r13+8112];
	ld.shared.u32 	%r389, [%r10+8148];
	ld.shared.u32 	%r390, [%r24+2808];
	add.s32 	%r391, %r390, %r389;
	min.s32 	%r392, %r388, %r391;
	st.shared.u32 	[%r13+8112], %r392;
	ld.shared.u32 	%r393, [%r13+8216];
	ld.shared.u32 	%r394, [%r10+8148];
	ld.shared.u32 	%r395, [%r24+2912];
	add.s32 	%r396, %r395, %r394;
	min.s32 	%r397, %r393, %r396;
	st.shared.u32 	[%r13+8216], %r397;
	ld.shared.u32 	%r398, [%r13+8320];
	ld.shared.u32 	%r399, [%r24+3016];
	add.s32 	%r400, %r399, %r394;
	min.s32 	%r401, %r398, %r400;
	st.shared.u32 	[%r13+8320], %r401;
	ld.shared.u32 	%r402, [%r13+16224];
	ld.shared.u32 	%r403, [%r10+16260];
	add.s32 	%r404, %r390, %r403;
	min.s32 	%r405, %r402, %r404;
	st.shared.u32 	[%r13+16224], %r405;
	ld.shared.u32 	%r406, [%r13+16328];
	ld.shared.u32 	%r407, [%r10+16260];
	add.s32 	%r408, %r395, %r407;
	min.s32 	%r409, %r406, %r408;
	st.shared.u32 	[%r13+16328], %r409;
	ld.shared.u32 	%r410, [%r13+16432];
	add.s32 	%r411, %r399, %r407;
	min.s32 	%r412, %r410, %r411;
	st.shared.u32 	[%r13+16432], %r412;
	bar.sync 	0;
	ld.shared.u32 	%r413, [%r13];
	ld.shared.u32 	%r414, [%r10+40];
	ld.shared.u32 	%r415, [%r24+3120];
	add.s32 	%r416, %r415, %r414;
	min.s32 	%r417, %r413, %r416;
	st.shared.u32 	[%r13], %r417;
	ld.shared.u32 	%r418, [%r13+104];
	ld.shared.u32 	%r419, [%r10+40];
	ld.shared.u32 	%r420, [%r24+3224];
	add.s32 	%r421, %r420, %r419;
	min.s32 	%r422, %r418, %r421;
	st.shared.u32 	[%r13+104], %r422;
	ld.shared.u32 	%r423, [%r13+208];
	ld.shared.u32 	%r424, [%r24+3328];
	add.s32 	%r425, %r424, %r419;
	min.s32 	%r426, %r423, %r425;
	st.shared.u32 	[%r13+208], %r426;
	ld.shared.u32 	%r427, [%r13+8112];
	ld.shared.u32 	%r428, [%r10+8152];
	ld.shared.u32 	%r429, [%r24+3120];
	add.s32 	%r430, %r429, %r428;
	min.s32 	%r431, %r427, %r430;
	st.shared.u32 	[%r13+8112], %r431;
	ld.shared.u32 	%r432, [%r13+8216];
	ld.shared.u32 	%r433, [%r10+8152];
	ld.shared.u32 	%r434, [%r24+3224];
	add.s32 	%r435, %r434, %r433;
	min.s32 	%r436, %r432, %r435;
	st.shared.u32 	[%r13+8216], %r436;
	ld.shared.u32 	%r437, [%r13+8320];
	ld.shared.u32 	%r438, [%r24+3328];
	add.s32 	%r439, %r438, %r433;
	min.s32 	%r440, %r437, %r439;
	st.shared.u32 	[%r13+8320], %r440;
	ld.shared.u32 	%r441, [%r13+16224];
	ld.shared.u32 	%r442, [%r10+16264];
	add.s32 	%r443, %r429, %r442;
	min.s32 	%r444, %r441, %r443;
	st.shared.u32 	[%r13+16224], %r444;
	ld.shared.u32 	%r445, [%r13+16328];
	ld.shared.u32 	%r446, [%r10+16264];
	add.s32 	%r447, %r434, %r446;
	min.s32 	%r448, %r445, %r447;
	st.shared.u32 	[%r13+16328], %r448;
	ld.shared.u32 	%r449, [%r13+16432];
	add.s32 	%r450, %r438, %r446;
	min.s32 	%r451, %r449, %r450;
	st.shared.u32 	[%r13+16432], %r451;
	bar.sync 	0;
	ld.shared.u32 	%r452, [%r13];
	ld.shared.u32 	%r453, [%r10+44];
	ld.shared.u32 	%r454, [%r24+3432];
	add.s32 	%r455, %r454, %r453;
	min.s32 	%r456, %r452, %r455;
	st.shared.u32 	[%r13], %r456;
	ld.shared.u32 	%r457, [%r13+104];
	ld.shared.u32 	%r458, [%r10+44];
	ld.shared.u32 	%r459, [%r24+3536];
	add.s32 	%r460, %r459, %r458;
	min.s32 	%r461, %r457, %r460;
	st.shared.u32 	[%r13+104], %r461;
	ld.shared.u32 	%r462, [%r13+208];
	ld.shared.u32 	%r463, [%r24+3640];
	add.s32 	%r464, %r463, %r458;
	min.s32 	%r465, %r462, %r464;
	st.shared.u32 	[%r13+208], %r465;
	ld.shared.u32 	%r466, [%r13+8112];
	ld.shared.u32 	%r467, [%r10+8156];
	ld.shared.u32 	%r468, [%r24+3432];
	add.s32 	%r469, %r468, %r467;
	min.s32 	%r470, %r466, %r469;
	st.shared.u32 	[%r13+8112], %r470;
	ld.shared.u32 	%r471, [%r13+8216];
	ld.shared.u32 	%r472, [%r10+8156];
	ld.shared.u32 	%r473, [%r24+3536];
	add.s32 	%r474, %r473, %r472;
	min.s32 	%r475, %r471, %r474;
	st.shared.u32 	[%r13+8216], %r475;
	ld.shared.u32 	%r476, [%r13+8320];
	ld.shared.u32 	%r477, [%r24+3640];
	add.s32 	%r478, %r477, %r472;
	min.s32 	%r479, %r476, %r478;
	st.shared.u32 	[%r13+8320], %r479;
	ld.shared.u32 	%r480, [%r13+16224];
	ld.shared.u32 	%r481, [%r10+16268];
	add.s32 	%r482, %r468, %r481;
	min.s32 	%r483, %r480, %r482;
	st.shared.u32 	[%r13+16224], %r483;
	ld.shared.u32 	%r484, [%r13+16328];
	ld.shared.u32 	%r485, [%r10+16268];
	add.s32 	%r486, %r473, %r485;
	min.s32 	%r487, %r484, %r486;
	st.shared.u32 	[%r13+16328], %r487;
	ld.shared.u32 	%r488, [%r13+16432];
	add.s32 	%r489, %r477, %r485;
	min.s32 	%r490, %r488, %r489;
	st.shared.u32 	[%r13+16432], %r490;
	bar.sync 	0;
	ld.shared.u32 	%r491, [%r13];
	ld.shared.u32 	%r492, [%r10+48];
	ld.shared.u32 	%r493, [%r24+3744];
	add.s32 	%r494, %r493, %r492;
	min.s32 	%r495, %r491, %r494;
	st.shared.u32 	[%r13], %r495;
	ld.shared.u32 	%r496, [%r13+104];
	ld.shared.u32 	%r497, [%r10+48];
	ld.shared.u32 	%r498, [%r24+3848];
	add.s32 	%r499, %r498, %r497;
	min.s32 	%r500, %r496, %r499;
	st.shared.u32 	[%r13+104], %r500;
	ld.shared.u32 	%r501, [%r13+208];
	ld.shared.u32 	%r502, [%r24+3952];
	add.s32 	%r503, %r502, %r497;
	min.s32 	%r504, %r501, %r503;
	st.shared.u32 	[%r13+208], %r504;
	ld.shared.u32 	%r505, [%r13+8112];
	ld.shared.u32 	%r506, [%r10+8160];
	ld.shared.u32 	%r507, [%r24+3744];
	add.s32 	%r508, %r507, %r506;
	min.s32 	%r509, %r505, %r508;
	st.shared.u32 	[%r13+8112], %r509;
	ld.shared.u32 	%r510, [%r13+8216];
	ld.shared.u32 	%r511, [%r10+8160];
	ld.shared.u32 	%r512, [%r24+3848];
	add.s32 	%r513, %r512, %r511;
	min.s32 	%r514, %r510, %r513;
	st.shared.u32 	[%r13+8216], %r514;
	ld.shared.u32 	%r515, [%r13+8320];
	ld.shared.u32 	%r516, [%r24+3952];
	add.s32 	%r517, %r516, %r511;
	min.s32 	%r518, %r515, %r517;
	st.shared.u32 	[%r13+8320], %r518;
	ld.shared.u32 	%r519, [%r13+16224];
	ld.shared.u32 	%r520, [%r10+16272];
	add.s32 	%r521, %r507, %r520;
	min.s32 	%r522, %r519, %r521;
	st.shared.u32 	[%r13+16224], %r522;
	ld.shared.u32 	%r523, [%r13+16328];
	ld.shared.u32 	%r524, [%r10+16272];
	add.s32 	%r525, %r512, %r524;
	min.s32 	%r526, %r523, %r525;
	st.shared.u32 	[%r13+16328], %r526;
	ld.shared.u32 	%r527, [%r13+16432];
	add.s32 	%r528, %r516, %r524;
	min.s32 	%r529, %r527, %r528;
	st.shared.u32 	[%r13+16432], %r529;
	bar.sync 	0;
	ld.shared.u32 	%r530, [%r13];
	ld.shared.u32 	%r531, [%r10+52];
	ld.shared.u32 	%r532, [%r24+4056];
	add.s32 	%r533, %r532, %r531;
	min.s32 	%r534, %r530, %r533;
	st.shared.u32 	[%r13], %r534;
	ld.shared.u32 	%r535, [%r13+104];
	ld.shared.u32 	%r536, [%r10+52];
	ld.shared.u32 	%r537, [%r24+4160];
	add.s32 	%r538, %r537, %r536;
	min.s32 	%r539, %r535, %r538;
	st.shared.u32 	[%r13+104], %r539;
	ld.shared.u32 	%r540, [%r13+208];
	ld.shared.u32 	%r541, [%r24+4264];
	add.s32 	%r542, %r541, %r536;
	min.s32 	%r543, %r540, %r542;
	st.shared.u32 	[%r13+208], %r543;
	ld.shared.u32 	%r544, [%r13+8112];
	ld.shared.u32 	%r545, [%r10+8164];
	ld.shared.u32 	%r546, [%r24+4056];
	add.s32 	%r547, %r546, %r545;
	min.s32 	%r548, %r544, %r547;
	st.shared.u32 	[%r13+8112], %r548;
	ld.shared.u32 	%r549, [%r13+8216];
	ld.shared.u32 	%r550, [%r10+8164];
	ld.shared.u32 	%r551, [%r24+4160];
	add.s32 	%r552, %r551, %r550;
	min.s32 	%r553, %r549, %r552;
	st.shared.u32 	[%r13+8216], %r553;
	ld.shared.u32 	%r554, [%r13+8320];
	ld.shared.u32 	%r555, [%r24+4264];
	add.s32 	%r556, %r555, %r550;
	min.s32 	%r557, %r554, %r556;
	st.shared.u32 	[%r13+8320], %r557;
	ld.shared.u32 	%r558, [%r13+16224];
	ld.shared.u32 	%r559, [%r10+16276];
	add.s32 	%r560, %r546, %r559;
	min.s32 	%r561, %r558, %r560;
	st.shared.u32 	[%r13+16224], %r561;
	ld.shared.u32 	%r562, [%r13+16328];
	ld.shared.u32 	%r563, [%r10+16276];
	add.s32 	%r564, %r551, %r563;
	min.s32 	%r565, %r562, %r564;
	st.shared.u32 	[%r13+16328], %r565;
	ld.shared.u32 	%r566, [%r13+16432];
	add.s32 	%r567, %r555, %r563;
	min.s32 	%r568, %r566, %r567;
	st.shared.u32 	[%r13+16432], %r568;
	bar.sync 	0;
	ld.shared.u32 	%r569, [%r13];
	ld.shared.u32 	%r570, [%r10+56];
	ld.shared.u32 	%r571, [%r24+4368];
	add.s32 	%r572, %r571, %r570;
	min.s32 	%r573, %r569, %r572;
	st.shared.u32 	[%r13], %r573;
	ld.shared.u32 	%r574, [%r13+104];
	ld.shared.u32 	%r575, [%r10+56];
	ld.shared.u32 	%r576, [%r24+4472];
	add.s32 	%r577, %r576, %r575;
	min.s32 	%r578, %r574, %r577;
	st.shared.u32 	[%r13+104], %r578;
	ld.shared.u32 	%r579, [%r13+208];
	ld.shared.u32 	%r580, [%r24+4576];
	add.s32 	%r581, %r580, %r575;
	min.s32 	%r582, %r579, %r581;
	st.shared.u32 	[%r13+208], %r582;
	ld.shared.u32 	%r583, [%r13+8112];
	ld.shared.u32 	%r584, [%r10+8168];
	ld.shared.u32 	%r585, [%r24+4368];
	add.s32 	%r586, %r585, %r584;
	min.s32 	%r587, %r583, %r586;
	st.shared.u32 	[%r13+8112], %r587;
	ld.shared.u32 	%r588, [%r13+8216];
	ld.shared.u32 	%r589, [%r10+8168];
	ld.shared.u32 	%r590, [%r24+4472];
	add.s32 	%r591, %r590, %r589;
	min.s32 	%r592, %r588, %r591;
	st.shared.u32 	[%r13+8216], %r592;
	ld.shared.u32 	%r593, [%r13+8320];
	ld.shared.u32 	%r594, [%r24+4576];
	add.s32 	%r595, %r594, %r589;
	min.s32 	%r596, %r593, %r595;
	st.shared.u32 	[%r13+8320], %r596;
	ld.shared.u32 	%r597, [%r13+16224];
	ld.shared.u32 	%r598, [%r10+16280];
	add.s32 	%r599, %r585, %r598;
	min.s32 	%r600, %r597, %r599;
	st.shared.u32 	[%r13+16224], %r600;
	ld.shared.u32 	%r601, [%r13+16328];
	ld.shared.u32 	%r602, [%r10+16280];
	add.s32 	%r603, %r590, %r602;
	min.s32 	%r604, %r601, %r603;
	st.shared.u32 	[%r13+16328], %r604;
	ld.shared.u32 	%r605, [%r13+16432];
	add.s32 	%r606, %r594, %r602;
	min.s32 	%r607, %r605, %r606;
	st.shared.u32 	[%r13+16432], %r607;
	bar.sync 	0;
	ld.shared.u32 	%r608, [%r13];
	ld.shared.u32 	%r609, [%r10+60];
	ld.shared.u32 	%r610, [%r24+4680];
	add.s32 	%r611, %r610, %r609;
	min.s32 	%r612, %r608, %r611;
	st.shared.u32 	[%r13], %r612;
	ld.shared.u32 	%r613, [%r13+104];
	ld.shared.u32 	%r614, [%r10+60];
	ld.shared.u32 	%r615, [%r24+4784];
	add.s32 	%r616, %r615, %r614;
	min.s32 	%r617, %r613, %r616;
	st.shared.u32 	[%r13+104], %r617;
	ld.shared.u32 	%r618, [%r13+208];
	ld.shared.u32 	%r619, [%r24+4888];
	add.s32 	%r620, %r619, %r614;
	min.s32 	%r621, %r618, %r620;
	st.shared.u32 	[%r13+208], %r621;
	ld.shared.u32 	%r622, [%r13+8112];
	ld.shared.u32 	%r623, [%r10+8172];
	ld.shared.u32 	%r624, [%r24+4680];
	add.s32 	%r625, %r624, %r623;
	min.s32 	%r626, %r622, %r625;
	st.shared.u32 	[%r13+8112], %r626;
	ld.shared.u32 	%r627, [%r13+8216];
	ld.shared.u32 	%r628, [%r10+8172];
	ld.shared.u32 	%r629, [%r24+4784];
	add.s32 	%r630, %r629, %r628;
	min.s32 	%r631, %r627, %r630;
	st.shared.u32 	[%r13+8216], %r631;
	ld.shared.u32 	%r632, [%r13+8320];
	ld.shared.u32 	%r633, [%r24+4888];
	add.s32 	%r634, %r633, %r628;
	min.s32 	%r635, %r632, %r634;
	st.shared.u32 	[%r13+8320], %r635;
	ld.shared.u32 	%r636, [%r13+16224];
	ld.shared.u32 	%r637, [%r10+16284];
	add.s32 	%r638, %r624, %r637;
	min.s32 	%r639, %r636, %r638;
	st.shared.u32 	[%r13+16224], %r639;
	ld.shared.u32 	%r640, [%r13+16328];
	ld.shared.u32 	%r641, [%r10+16284];
	add.s32 	%r642, %r629, %r641;
	min.s32 	%r643, %r640, %r642;
	st.shared.u32 	[%r13+16328], %r643;
	ld.shared.u32 	%r644, [%r13+16432];
	add.s32 	%r645, %r633, %r641;
	min.s32 	%r646, %r644, %r645;
	st.shared.u32 	[%r13+16432], %r646;
	bar.sync 	0;
	ld.shared.u32 	%r647, [%r13];
	ld.shared.u32 	%r648, [%r10+64];
	ld.shared.u32 	%r649, [%r24+4992];
	add.s32 	%r650, %r649, %r648;
	min.s32 	%r651, %r647, %r650;
	st.shared.u32 	[%r13], %r651;
	ld.shared.u32 	%r652, [%r13+104];
	ld.shared.u32 	%r653, [%r10+64];
	ld.shared.u32 	%r654, [%r24+5096];
	add.s32 	%r655, %r654, %r653;
	min.s32 	%r656, %r652, %r655;
	st.shared.u32 	[%r13+104], %r656;
	ld.shared.u32 	%r657, [%r13+208];
	ld.shared.u32 	%r658, [%r24+5200];
	add.s32 	%r659, %r658, %r653;
	min.s32 	%r660, %r657, %r659;
	st.shared.u32 	[%r13+208], %r660;
	ld.shared.u32 	%r661, [%r13+8112];
	ld.shared.u32 	%r662, [%r10+8176];
	ld.shared.u32 	%r663, [%r24+4992];
	add.s32 	%r664, %r663, %r662;
	min.s32 	%r665, %r661, %r664;
	st.shared.u32 	[%r13+8112], %r665;
	ld.shared.u32 	%r666, [%r13+8216];
	ld.shared.u32 	%r667, [%r10+8176];
	ld.shared.u32 	%r668, [%r24+5096];
	add.s32 	%r669, %r668, %r667;
	min.s32 	%r670, %r666, %r669;
	st.shared.u32 	[%r13+8216], %r670;
	ld.shared.u32 	%r671, [%r13+8320];
	ld.shared.u32 	%r672, [%r24+5200];
	add.s32 	%r673, %r672, %r667;
	min.s32 	%r674, %r671, %r673;
	st.shared.u32 	[%r13+8320], %r674;
	ld.shared.u32 	%r675, [%r13+16224];
	ld.shared.u32 	%r676, [%r10+16288];
	add.s32 	%r677, %r663, %r676;
	min.s32 	%r678, %r675, %r677;
	st.shared.u32 	[%r13+16224], %r678;
	ld.shared.u32 	%r679, [%r13+16328];
	ld.shared.u32 	%r680, [%r10+16288];
	add.s32 	%r681, %r668, %r680;
	min.s32 	%r682, %r679, %r681;
	st.shared.u32 	[%r13+16328], %r682;
	ld.shared.u32 	%r683, [%r13+16432];
	add.s32 	%r684, %r672, %r680;
	min.s32 	%r685, %r683, %r684;
	st.shared.u32 	[%r13+16432], %r685;
	bar.sync 	0;
	ld.shared.u32 	%r686, [%r13];
	ld.shared.u32 	%r687, [%r10+68];
	ld.shared.u32 	%r688, [%r24+5304];
	add.s32 	%r689, %r688, %r687;
	min.s32 	%r690, %r686, %r689;
	st.shared.u32 	[%r13], %r690;
	ld.shared.u32 	%r691, [%r13+104];
	ld.shared.u32 	%r692, [%r10+68];
	ld.shared.u32 	%r693, [%r24+5408];
	add.s32 	%r694, %r693, %r692;
	min.s32 	%r695, %r691, %r694;
	st.shared.u32 	[%r13+104], %r695;
	ld.shared.u32 	%r696, [%r13+208];
	ld.shared.u32 	%r697, [%r24+5512];
	add.s32 	%r698, %r697, %r692;
	min.s32 	%r699, %r696, %r698;
	st.shared.u32 	[%r13+208], %r699;
	ld.shared.u32 	%r700, [%r13+8112];
	ld.shared.u32 	%r701, [%r10+8180];
	ld.shared.u32 	%r702, [%r24+5304];
	add.s32 	%r703, %r702, %r701;
	min.s32 	%r704, %r700, %r703;
	st.shared.u32 	[%r13+8112], %r704;
	ld.shared.u32 	%r705, [%r13+8216];
	ld.shared.u32 	%r706, [%r10+8180];
	ld.shared.u32 	%r707, [%r24+5408];
	add.s32 	%r708, %r707, %r706;
	min.s32 	%r709, %r705, %r708;
	st.shared.u32 	[%r13+8216], %r709;
	ld.shared.u32 	%r710, [%r13+8320];
	ld.shared.u32 	%r711, [%r24+5512];
	add.s32 	%r712, %r711, %r706;
	min.s32 	%r713, %r710, %r712;
	st.shared.u32 	[%r13+8320], %r713;
	ld.shared.u32 	%r714, [%r13+16224];
	ld.shared.u32 	%r715, [%r10+16292];
	add.s32 	%r716, %r702, %r715;
	min.s32 	%r717, %r714, %r716;
	st.shared.u32 	[%r13+16224], %r717;
	ld.shared.u32 	%r718, [%r13+16328];
	ld.shared.u32 	%r719, [%r10+16292];
	add.s32 	%r720, %r707, %r719;
	min.s32 	%r721, %r718, %r720;
	st.shared.u32 	[%r13+16328], %r721;
	ld.shared.u32 	%r722, [%r13+16432];
	add.s32 	%r723, %r711, %r719;
	min.s32 	%r724, %r722, %r723;
	st.shared.u32 	[%r13+16432], %r724;
	bar.sync 	0;
	ld.shared.u32 	%r725, [%r13];
	ld.shared.u32 	%r726, [%r10+72];
	ld.shared.u32 	%r727, [%r24+5616];
	add.s32 	%r728, %r727, %r726;
	min.s32 	%r729, %r725, %r728;
	st.shared.u32 	[%r13], %r729;
	ld.shared.u32 	%r730, [%r13+104];
	ld.shared.u32 	%r731, [%r10+72];
	ld.shared.u32 	%r732, [%r24+5720];
	add.s32 	%r733, %r732, %r731;
	min.s32 	%r734, %r730, %r733;
	st.shared.u32 	[%r13+104], %r734;
	ld.shared.u32 	%r735, [%r13+208];
	ld.shared.u32 	%r736, [%r24+5824];
	add.s32 	%r737, %r736, %r731;
	min.s32 	%r738, %r735, %r737;
	st.shared.u32 	[%r13+208], %r738;
	ld.shared.u32 	%r739, [%r13+8112];
	ld.shared.u32 	%r740, [%r10+8184];
	ld.shared.u32 	%r741, [%r24+5616];
	add.s32 	%r742, %r741, %r740;
	min.s32 	%r743, %r739, %r742;
	st.shared.u32 	[%r13+8112], %r743;
	ld.shared.u32 	%r744, [%r13+8216];
	ld.shared.u32 	%r745, [%r10+8184];
	ld.shared.u32 	%r746, [%r24+5720];
	add.s32 	%r747, %r746, %r745;
	min.s32 	%r748, %r744, %r747;
	st.shared.u32 	[%r13+8216], %r748;
	ld.shared.u32 	%r749, [%r13+8320];
	ld.shared.u32 	%r750, [%r24+5824];
	add.s32 	%r751, %r750, %r745;
	min.s32 	%r752, %r749, %r751;
	st.shared.u32 	[%r13+8320], %r752;
	ld.shared.u32 	%r753, [%r13+16224];
	ld.shared.u32 	%r754, [%r10+16296];
	add.s32 	%r755, %r741, %r754;
	min.s32 	%r756, %r753, %r755;
	st.shared.u32 	[%r13+16224], %r756;
	ld.shared.u32 	%r757, [%r13+16328];
	ld.shared.u32 	%r758, [%r10+16296];
	add.s32 	%r759, %r746, %r758;
	min.s32 	%r760, %r757, %r759;
	st.shared.u32 	[%r13+16328], %r760;
	ld.shared.u32 	%r761, [%r13+16432];
	add.s32 	%r762, %r750, %r758;
	min.s32 	%r763, %r761, %r762;
	st.shared.u32 	[%r13+16432], %r763;
	bar.sync 	0;
	ld.shared.u32 	%r764, [%r13];
	ld.shared.u32 	%r765, [%r10+76];
	ld.shared.u32 	%r766, [%r24+5928];
	add.s32 	%r767, %r766, %r765;
	min.s32 	%r768, %r764, %r767;
	st.shared.u32 	[%r13], %r768;
	ld.shared.u32 	%r769, [%r13+104];
	ld.shared.u32 	%r770, [%r10+76];
	ld.shared.u32 	%r771, [%r24+6032];
	add.s32 	%r772, %r771, %r770;
	min.s32 	%r773, %r769, %r772;
	st.shared.u32 	[%r13+104], %r773;
	ld.shared.u32 	%r774, [%r13+208];
	ld.shared.u32 	%r775, [%r24+6136];
	add.s32 	%r776, %r775, %r770;
	min.s32 	%r777, %r774, %r776;
	st.shared.u32 	[%r13+208], %r777;
	ld.shared.u32 	%r778, [%r13+8112];
	ld.shared.u32 	%r779, [%r10+8188];
	ld.shared.u32 	%r780, [%r24+5928];
	add.s32 	%r781, %r780, %r779;
	min.s32 	%r782, %r778, %r781;
	st.shared.u32 	[%r13+8112], %r782;
	ld.shared.u32 	%r783, [%r13+8216];
	ld.shared.u32 	%r784, [%r10+8188];
	ld.shared.u32 	%r785, [%r24+6032];
	add.s32 	%r786, %r785, %r784;
	min.s32 	%r787, %r783, %r786;
	st.shared.u32 	[%r13+8216], %r787;
	ld.shared.u32 	%r788, [%r13+8320];
	ld.shared.u32 	%r789, [%r24+6136];
	add.s32 	%r790, %r789, %r784;
	min.s32 	%r791, %r788, %r790;
	st.shared.u32 	[%r13+8320], %r791;
	ld.shared.u32 	%r792, [%r13+16224];
	ld.shared.u32 	%r793, [%r10+16300];
	add.s32 	%r794, %r780, %r793;
	min.s32 	%r795, %r792, %r794;
	st.shared.u32 	[%r13+16224], %r795;
	ld.shared.u32 	%r796, [%r13+16328];
	ld.shared.u32 	%r797, [%r10+16300];
	add.s32 	%r798, %r785, %r797;
	min.s32 	%r799, %r796, %r798;
	st.shared.u32 	[%r13+16328], %r799;
	ld.shared.u32 	%r800, [%r13+16432];
	add.s32 	%r801, %r789, %r797;
	min.s32 	%r802, %r800, %r801;
	st.shared.u32 	[%r13+16432], %r802;
	bar.sync 	0;
	ld.shared.u32 	%r803, [%r13];
	ld.shared.u32 	%r804, [%r10+80];
	ld.shared.u32 	%r805, [%r24+6240];
	add.s32 	%r806, %r805, %r804;
	min.s32 	%r807, %r803, %r806;
	st.shared.u32 	[%r13], %r807;
	ld.shared.u32 	%r808, [%r13+104];
	ld.shared.u32 	%r809, [%r10+80];
	ld.shared.u32 	%r810, [%r24+6344];
	add.s32 	%r811, %r810, %r809;
	min.s32 	%r812, %r808, %r811;
	st.shared.u32 	[%r13+104], %r812;
	ld.shared.u32 	%r813, [%r13+208];
	ld.shared.u32 	%r814, [%r24+6448];
	add.s32 	%r815, %r814, %r809;
	min.s32 	%r816, %r813, %r815;
	st.shared.u32 	[%r13+208], %r816;
	ld.shared.u32 	%r817, [%r13+8112];
	ld.shared.u32 	%r818, [%r10+8192];
	ld.shared.u32 	%r819, [%r24+6240];
	add.s32 	%r820, %r819, %r818;
	min.s32 	%r821, %r817, %r820;
	st.shared.u32 	[%r13+8112], %r821;
	ld.shared.u32 	%r822, [%r13+8216];
	ld.shared.u32 	%r823, [%r10+8192];
	ld.shared.u32 	%r824, [%r24+6344];
	add.s32 	%r825, %r824, %r823;
	min.s32 	%r826, %r822, %r825;
	st.shared.u32 	[%r13+8216], %r826;
	ld.shared.u32 	%r827, [%r13+8320];
	ld.shared.u32 	%r828, [%r24+6448];
	add.s32 	%r829, %r828, %r823;
	min.s32 	%r830, %r827, %r829;
	st.shared.u32 	[%r13+8320], %r830;
	ld.shared.u32 	%r831, [%r13+16224];
	ld.shared.u32 	%r832, [%r10+16304];
	add.s32 	%r833, %r819, %r832;
	min.s32 	%r834, %r831, %r833;
	st.shared.u32 	[%r13+16224], %r834;
	ld.shared.u32 	%r835, [%r13+16328];
	ld.shared.u32 	%r836, [%r10+16304];
	add.s32 	%r837, %r824, %r836;
	min.s32 	%r838, %r835, %r837;
	st.shared.u32 	[%r13+16328], %r838;
	ld.shared.u32 	%r839, [%r13+16432];
	add.s32 	%r840, %r828, %r836;
	min.s32 	%r841, %r839, %r840;
	st.shared.u32 	[%r13+16432], %r841;
	bar.sync 	0;
	ld.shared.u32 	%r842, [%r13];
	ld.shared.u32 	%r843, [%r10+84];
	ld.shared.u32 	%r844, [%r24+6552];
	add.s32 	%r845, %r844, %r843;
	min.s32 	%r846, %r842, %r845;
	st.shared.u32 	[%r13], %r846;
	ld.shared.u32 	%r847, [%r13+104];
	ld.shared.u32 	%r848, [%r10+84];
	ld.shared.u32 	%r849, [%r24+6656];
	add.s32 	%r850, %r849, %r848;
	min.s32 	%r851, %r847, %r850;
	st.shared.u32 	[%r13+104], %r851;
	ld.shared.u32 	%r852, [%r13+208];
	ld.shared.u32 	%r853, [%r24+6760];
	add.s32 	%r854, %r853, %r848;
	min.s32 	%r855, %r852, %r854;
	st.shared.u32 	[%r13+208], %r855;
	ld.shared.u32 	%r856, [%r13+8112];
	ld.shared.u32 	%r857, [%r10+8196];
	ld.shared.u32 	%r858, [%r24+6552];
	add.s32 	%r859, %r858, %r857;
	min.s32 	%r860, %r856, %r859;
	st.shared.u32 	[%r13+8112], %r860;
	ld.shared.u32 	%r861, [%r13+8216];
	ld.shared.u32 	%r862, [%r10+8196];
	ld.shared.u32 	%r863, [%r24+6656];
	add.s32 	%r864, %r863, %r862;
	min.s32 	%r865, %r861, %r864;
	st.shared.u32 	[%r13+8216], %r865;
	ld.shared.u32 	%r866, [%r13+8320];
	ld.shared.u32 	%r867, [%r24+6760];
	add.s32 	%r868, %r867, %r862;
	min.s32 	%r869, %r866, %r868;
	st.shared.u32 	[%r13+8320], %r869;
	ld.shared.u32 	%r870, [%r13+16224];
	ld.shared.u32 	%r871, [%r10+16308];
	add.s32 	%r872, %r858, %r871;
	min.s32 	%r873, %r870, %r872;
	st.shared.u32 	[%r13+16224], %r873;
	ld.shared.u32 	%r874, [%r13+16328];
	ld.shared.u32 	%r875, [%r10+16308];
	add.s32 	%r876, %r863, %r875;
	min.s32 	%r877, %r874, %r876;
	st.shared.u32 	[%r13+16328], %r877;
	ld.shared.u32 	%r878, [%r13+16432];
	add.s32 	%r879, %r867, %r875;
	min.s32 	%r880, %r878, %r879;
	st.shared.u32 	[%r13+16432], %r880;
	bar.sync 	0;
	ld.shared.u32 	%r881, [%r13];
	ld.shared.u32 	%r882, [%r10+88];
	ld.shared.u32 	%r883, [%r24+6864];
	add.s32 	%r884, %r883, %r882;
	min.s32 	%r885, %r881, %r884;
	st.shared.u32 	[%r13], %r885;
	ld.shared.u32 	%r886, [%r13+104];
	ld.shared.u32 	%r887, [%r10+88];
	ld.shared.u32 	%r888, [%r24+6968];
	add.s32 	%r889, %r888, %r887;
	min.s32 	%r890, %r886, %r889;
	st.shared.u32 	[%r13+104], %r890;
	ld.shared.u32 	%r891, [%r13+208];
	ld.shared.u32 	%r892, [%r24+7072];
	add.s32 	%r893, %r892, %r887;
	min.s32 	%r894, %r891, %r893;
	st.shared.u32 	[%r13+208], %r894;
	ld.shared.u32 	%r895, [%r13+8112];
	ld.shared.u32 	%r896, [%r10+8200];
	ld.shared.u32 	%r897, [%r24+6864];
	add.s32 	%r898, %r897, %r896;
	min.s32 	%r899, %r895, %r898;
	st.shared.u32 	[%r13+8112], %r899;
	ld.shared.u32 	%r900, [%r13+8216];
	ld.shared.u32 	%r901, [%r10+8200];
	ld.shared.u32 	%r902, [%r24+6968];
	add.s32 	%r903, %r902, %r901;
	min.s32 	%r904, %r900, %r903;
	st.shared.u32 	[%r13+8216], %r904;
	ld.shared.u32 	%r905, [%r13+8320];
	ld.shared.u32 	%r906, [%r24+7072];
	add.s32 	%r907, %r906, %r901;
	min.s32 	%r908, %r905, %r907;
	st.shared.u32 	[%r13+8320], %r908;
	ld.shared.u32 	%r909, [%r13+16224];
	ld.shared.u32 	%r910, [%r10+16312];
	add.s32 	%r911, %r897, %r910;
	min.s32 	%r912, %r909, %r911;
	st.shared.u32 	[%r13+16224], %r912;
	ld.shared.u32 	%r913, [%r13+16328];
	ld.shared.u32 	%r914, [%r10+16312];
	add.s32 	%r915, %r902, %r914;
	min.s32 	%r916, %r913, %r915;
	st.shared.u32 	[%r13+16328], %r916;
	ld.shared.u32 	%r917, [%r13+16432];
	add.s32 	%r918, %r906, %r914;
	min.s32 	%r919, %r917, %r918;
	st.shared.u32 	[%r13+16432], %r919;
	bar.sync 	0;
	ld.shared.u32 	%r920, [%r13];
	ld.shared.u32 	%r921, [%r10+92];
	ld.shared.u32 	%r922, [%r24+7176];
	add.s32 	%r923, %r922, %r921;
	min.s32 	%r924, %r920, %r923;
	st.shared.u32 	[%r13], %r924;
	ld.shared.u32 	%r925, [%r13+104];
	ld.shared.u32 	%r926, [%r10+92];
	ld.shared.u32 	%r927, [%r24+7280];
	add.s32 	%r928, %r927, %r926;
	min.s32 	%r929, %r925, %r928;
	st.shared.u32 	[%r13+104], %r929;
	ld.shared.u32 	%r930, [%r13+208];
	ld.shared.u32 	%r931, [%r24+7384];
	add.s32 	%r932, %r931, %r926;
	min.s32 	%r933, %r930, %r932;
	st.shared.u32 	[%r13+208], %r933;
	ld.shared.u32 	%r934, [%r13+8112];
	ld.shared.u32 	%r935, [%r10+8204];
	ld.shared.u32 	%r936, [%r24+7176];
	add.s32 	%r937, %r936, %r935;
	min.s32 	%r938, %r934, %r937;
	st.shared.u32 	[%r13+8112], %r938;
	ld.shared.u32 	%r939, [%r13+8216];
	ld.shared.u32 	%r940, [%r10+8204];
	ld.shared.u32 	%r941, [%r24+7280];
	add.s32 	%r942, %r941, %r940;
	min.s32 	%r943, %r939, %r942;
	st.shared.u32 	[%r13+8216], %r943;
	ld.shared.u32 	%r944, [%r13+8320];
	ld.shared.u32 	%r945, [%r24+7384];
	add.s32 	%r946, %r945, %r940;
	min.s32 	%r947, %r944, %r946;
	st.shared.u32 	[%r13+8320], %r947;
	ld.shared.u32 	%r948, [%r13+16224];
	ld.shared.u32 	%r949, [%r10+16316];
	add.s32 	%r950, %r936, %r949;
	min.s32 	%r951, %r948, %r950;
	st.shared.u32 	[%r13+16224], %r951;
	ld.shared.u32 	%r952, [%r13+16328];
	ld.shared.u32 	%r953, [%r10+16316];
	add.s32 	%r954, %r941, %r953;
	min.s32 	%r955, %r952, %r954;
	st.shared.u32 	[%r13+16328], %r955;
	ld.shared.u32 	%r956, [%r13+16432];
	add.s32 	%r957, %r945, %r953;
	min.s32 	%r958, %r956, %r957;
	st.shared.u32 	[%r13+16432], %r958;
	bar.sync 	0;
	ld.shared.u32 	%r959, [%r13];
	ld.shared.u32 	%r960, [%r10+96];
	ld.shared.u32 	%r961, [%r24+7488];
	add.s32 	%r962, %r961, %r960;
	min.s32 	%r963, %r959, %r962;
	st.shared.u32 	[%r13], %r963;
	ld.shared.u32 	%r964, [%r13+104];
	ld.shared.u32 	%r965, [%r10+96];
	ld.shared.u32 	%r966, [%r24+7592];
	add.s32 	%r967, %r966, %r965;
	min.s32 	%r968, %r964, %r967;
	st.shared.u32 	[%r13+104], %r968;
	ld.shared.u32 	%r969, [%r13+208];
	ld.shared.u32 	%r970, [%r24+7696];
	add.s32 	%r971, %r970, %r965;
	min.s32 	%r972, %r969, %r971;
	st.shared.u32 	[%r13+208], %r972;
	ld.shared.u32 	%r973, [%r13+8112];
	ld.shared.u32 	%r974, [%r10+8208];
	ld.shared.u32 	%r975, [%r24+7488];
	add.s32 	%r976, %r975, %r974;
	min.s32 	%r977, %r973, %r976;
	st.shared.u32 	[%r13+8112], %r977;
	ld.shared.u32 	%r978, [%r13+8216];
	ld.shared.u32 	%r979, [%r10+8208];
	ld.shared.u32 	%r980, [%r24+7592];
	add.s32 	%r981, %r980, %r979;
	min.s32 	%r982, %r978, %r981;
	st.shared.u32 	[%r13+8216], %r982;
	ld.shared.u32 	%r983, [%r13+8320];
	ld.shared.u32 	%r984, [%r24+7696];
	add.s32 	%r985, %r984, %r979;
	min.s32 	%r986, %r983, %r985;
	st.shared.u32 	[%r13+8320], %r986;
	ld.shared.u32 	%r987, [%r13+16224];
	ld.shared.u32 	%r988, [%r10+16320];
	add.s32 	%r989, %r975, %r988;
	min.s32 	%r990, %r987, %r989;
	st.shared.u32 	[%r13+16224], %r990;
	ld.shared.u32 	%r991, [%r13+16328];
	ld.shared.u32 	%r992, [%r10+16320];
	add.s32 	%r993, %r980, %r992;
	min.s32 	%r994, %r991, %r993;
	st.shared.u32 	[%r13+16328], %r994;
	ld.shared.u32 	%r995, [%r13+16432];
	add.s32 	%r996, %r984, %r992;
	min.s32 	%r997, %r995, %r996;
	st.shared.u32 	[%r13+16432], %r997;
	bar.sync 	0;
	ld.shared.u32 	%r998, [%r13];
	ld.shared.u32 	%r999, [%r10+100];
	ld.shared.u32 	%r1000, [%r24+7800];
	add.s32 	%r1001, %r1000, %r999;
	min.s32 	%r1002, %r998, %r1001;
	st.shared.u32 	[%r13], %r1002;
	ld.shared.u32 	%r1003, [%r13+104];
	ld.shared.u32 	%r1004, [%r10+100];
	ld.shared.u32 	%r1005, [%r24+7904];
	add.s32 	%r1006, %r1005, %r1004;
	min.s32 	%r1007, %r1003, %r1006;
	st.shared.u32 	[%r13+104], %r1007;
	ld.shared.u32 	%r1008, [%r13+208];
	ld.shared.u32 	%r1009, [%r24+8008];
	add.s32 	%r1010, %r1009, %r1004;
	min.s32 	%r1011, %r1008, %r1010;
	st.shared.u32 	[%r13+208], %r1011;
	ld.shared.u32 	%r1012, [%r13+8112];
	ld.shared.u32 	%r1013, [%r10+8212];
	ld.shared.u32 	%r1014, [%r24+7800];
	add.s32 	%r1015, %r1014, %r1013;
	min.s32 	%r1016, %r1012, %r1015;
	st.shared.u32 	[%r13+8112], %r1016;
	ld.shared.u32 	%r1017, [%r13+8216];
	ld.shared.u32 	%r1018, [%r10+8212];
	ld.shared.u32 	%r1019, [%r24+7904];
	add.s32 	%r1020, %r1019, %r1018;
	min.s32 	%r1021, %r1017, %r1020;
	st.shared.u32 	[%r13+8216], %r1021;
	ld.shared.u32 	%r1022, [%r13+8320];
	ld.shared.u32 	%r1023, [%r24+8008];
	add.s32 	%r1024, %r1023, %r1018;
	min.s32 	%r1025, %r1022, %r1024;
	st.shared.u32 	[%r13+8320], %r1025;
	ld.shared.u32 	%r1026, [%r13+16224];
	ld.shared.u32 	%r1027, [%r10+16324];
	add.s32 	%r1028, %r1014, %r1027;
	min.s32 	%r1029, %r1026, %r1028;
	st.shared.u32 	[%r13+16224], %r1029;
	ld.shared.u32 	%r1030, [%r13+16328];
	ld.shared.u32 	%r1031, [%r10+16324];
	add.s32 	%r1032, %r1019, %r1031;
	min.s32 	%r1033, %r1030, %r1032;
	st.shared.u32 	[%r13+16328], %r1033;
	ld.shared.u32 	%r1034, [%r13+16432];
	add.s32 	%r1035, %r1023, %r1031;
	min.s32 	%r1036, %r1034, %r1035;
	st.shared.u32 	[%r13+16432], %r1036;
	bar.sync 	0;
	ld.shared.u32 	%r1037, [%r13];
	ld.shared.u32 	%r1038, [%r10+104];
	ld.shared.u32 	%r1039, [%r24+8112];
	add.s32 	%r1040, %r1039, %r1038;
	min.s32 	%r1041, %r1037, %r1040;
	st.shared.u32 	[%r13], %r1041;
	ld.shared.u32 	%r1042, [%r13+104];
	ld.shared.u32 	%r1043, [%r10+104];
	ld.shared.u32 	%r1044, [%r24+8216];
	add.s32 	%r1045, %r1044, %r1043;
	min.s32 	%r1046, %r1042, %r1045;
	st.shared.u32 	[%r13+104], %r1046;
	ld.shared.u32 	%r1047, [%r13+208];
	ld.shared.u32 	%r1048, [%r10+104];
	ld.shared.u32 	%r1049, [%r24+8320];
	add.s32 	%r1050, %r1049, %r1048;
	min.s32 	%r1051, %r1047, %r1050;
	st.shared.u32 	[%r13+208], %r1051;
	ld.shared.u32 	%r1052, [%r13+8112];
	ld.shared.u32 	%r1053, [%r10+8216];
	ld.shared.u32 	%r1054, [%r24+8112];
	add.s32 	%r1055, %r1054, %r1053;
	min.s32 	%r1056, %r1052, %r1055;
	st.shared.u32 	[%r13+8112], %r1056;
	ld.shared.u32 	%r1057, [%r13+8216];
	ld.shared.u32 	%r1058, [%r10+8216];
	ld.shared.u32 	%r1059, [%r24+8216];
	add.s32 	%r1060, %r1059, %r1058;
	min.s32 	%r1061, %r1057, %r1060;
	st.shared.u32 	[%r13+8216], %r1061;
	ld.shared.u32 	%r1062, [%r13+8320];
	ld.shared.u32 	%r1063, [%r10+8216];
	ld.shared.u32 	%r1064, [%r24+8320];
	add.s32 	%r1065, %r1064, %r1063;
	min.s32 	%r1066, %r1062, %r1065;
	st.shared.u32 	[%r13+8320], %r1066;
	ld.shared.u32 	%r1067, [%r13+16224];
	ld.shared.u32 	%r1068, [%r10+16328];
	ld.shared.u32 	%r1069, [%r24+8112];
	add.s32 	%r1070, %r1069, %r1068;
	min.s32 	%r1071, %r1067, %r1070;
	st.shared.u32 	[%r13+16224], %r1071;
	ld.shared.u32 	%r1072, [%r13+16328];
	ld.shared.u32 	%r1073, [%r10+16328];
	ld.shared.u32 	%r1074, [%r24+8216];
	add.s32 	%r1075, %r1074, %r1073;
	min.s32 	%r1076, %r1072, %r1075;
	st.shared.u32 	[%r13+16328], %r1076;
	ld.shared.u32 	%r1077, [%r13+16432];
	ld.shared.u32 	%r1078, [%r10+16328];
	ld.shared.u32 	%r1079, [%r24+8320];
	add.s32 	%r1080, %r1079, %r1078;
	min.s32 	%r1081, %r1077, %r1080;
	st.shared.u32 	[%r13+16432], %r1081;
	bar.sync 	0;
	ld.shared.u32 	%r1082, [%r13];
	ld.shared.u32 	%r1083, [%r10+108];
	ld.shared.u32 	%r1084, [%r24+8424];
	add.s32 	%r1085, %r1084, %r1083;
	min.s32 	%r1086, %r1082, %r1085;
	st.shared.u32 	[%r13], %r1086;
	ld.shared.u32 	%r1087, [%r13+104];
	ld.shared.u32 	%r1088, [%r10+108];
	ld.shared.u32 	%r1089, [%r24+8528];
	add.s32 	%r1090, %r1089, %r1088;
	min.s32 	%r1091, %r1087, %r1090;
	st.shared.u32 	[%r13+104], %r1091;
	ld.shared.u32 	%r1092, [%r13+208];
	ld.shared.u32 	%r1093, [%r10+108];
	ld.shared.u32 	%r1094, [%r24+8632];
	add.s32 	%r1095, %r1094, %r1093;
	min.s32 	%r1096, %r1092, %r1095;
	st.shared.u32 	[%r13+208], %r1096;
	ld.shared.u32 	%r1097, [%r13+8112];
	ld.shared.u32 	%r1098, [%r10+8220];
	ld.shared.u32 	%r1099, [%r24+8424];
	add.s32 	%r1100, %r1099, %r1098;
	min.s32 	%r1101, %r1097, %r1100;
	st.shared.u32 	[%r13+8112], %r1101;
	ld.shared.u32 	%r1102, [%r13+8216];
	ld.shared.u32 	%r1103, [%r10+8220];
	ld.shared.u32 	%r1104, [%r24+8528];
	add.s32 	%r1105, %r1104, %r1103;
	min.s32 	%r1106, %r1102, %r1105;
	st.shared.u32 	[%r13+8216], %r1106;
	ld.shared.u32 	%r1107, [%r13+8320];
	ld.shared.u32 	%r1108, [%r10+8220];
	ld.shared.u32 	%r1109, [%r24+8632];
	add.s32 	%r1110, %r1109, %r1108;
	min.s32 	%r1111, %r1107, %r1110;
	st.shared.u32 	[%r13+8320], %r1111;
	ld.shared.u32 	%r1112, [%r13+16224];
	ld.shared.u32 	%r1113, [%r10+16332];
	ld.shared.u32 	%r1114, [%r24+8424];
	add.s32 	%r1115, %r1114, %r1113;
	min.s32 	%r1116, %r1112, %r1115;
	st.shared.u32 	[%r13+16224], %r1116;
	ld.shared.u32 	%r1117, [%r13+16328];
	ld.shared.u32 	%r1118, [%r10+16332];
	ld.shared.u32 	%r1119, [%r24+8528];
	add.s32 	%r1120, %r1119, %r1118;
	min.s32 	%r1121, %r1117, %r1120;
	st.shared.u32 	[%r13+16328], %r1121;
	ld.shared.u32 	%r1122, [%r13+16432];
	ld.shared.u32 	%r1123, [%r10+16332];
	ld.shared.u32 	%r1124, [%r24+8632];
	add.s32 	%r1125, %r1124, %r1123;
	min.s32 	%r1126, %r1122, %r1125;
	st.shared.u32 	[%r13+16432], %r1126;
	bar.sync 	0;
	ld.shared.u32 	%r1127, [%r13];
	ld.shared.u32 	%r1128, [%r10+112];
	ld.shared.u32 	%r1129, [%r24+8736];
	add.s32 	%r1130, %r1129, %r1128;
	min.s32 	%r1131, %r1127, %r1130;
	st.shared.u32 	[%r13], %r1131;
	ld.shared.u32 	%r1132, [%r13+104];
	ld.shared.u32 	%r1133, [%r10+112];
	ld.shared.u32 	%r1134, [%r24+8840];
	add.s32 	%r1135, %r1134, %r1133;
	min.s32 	%r1136, %r1132, %r1135;
	st.shared.u32 	[%r13+104], %r1136;
	ld.shared.u32 	%r1137, [%r13+208];
	ld.shared.u32 	%r1138, [%r10+112];
	ld.shared.u32 	%r1139, [%r24+8944];
	add.s32 	%r1140, %r1139, %r1138;
	min.s32 	%r1141, %r1137, %r1140;
	st.shared.u32 	[%r13+208], %r1141;
	ld.shared.u32 	%r1142, [%r13+8112];
	ld.shared.u32 	%r1143, [%r10+8224];
	ld.shared.u32 	%r1144, [%r24+8736];
	add.s32 	%r1145, %r1144, %r1143;
	min.s32 	%r1146, %r1142, %r1145;
	st.shared.u32 	[%r13+8112], %r1146;
	ld.shared.u32 	%r1147, [%r13+8216];
	ld.shared.u32 	%r1148, [%r10+8224];
	ld.shared.u32 	%r1149, [%r24+8840];
	add.s32 	%r1150, %r1149, %r1148;
	min.s32 	%r1151, %r1147, %r1150;
	st.shared.u32 	[%r13+8216], %r1151;
	ld.shared.u32 	%r1152, [%r13+8320];
	ld.shared.u32 	%r1153, [%r10+8224];
	ld.shared.u32 	%r1154, [%r24+8944];
	add.s32 	%r1155, %r1154, %r1153;
	min.s32 	%r1156, %r1152, %r1155;
	st.shared.u32 	[%r13+8320], %r1156;
	ld.shared.u32 	%r1157, [%r13+16224];
	ld.shared.u32 	%r1158, [%r10+16336];
	ld.shared.u32 	%r1159, [%r24+8736];
	add.s32 	%r1160, %r1159, %r1158;
	min.s32 	%r1161, %r1157, %r1160;
	st.shared.u32 	[%r13+16224], %r1161;
	ld.shared.u32 	%r1162, [%r13+16328];
	ld.shared.u32 	%r1163, [%r10+16336];
	ld.shared.u32 	%r1164, [%r24+8840];
	add.s32 	%r1165, %r1164, %r1163;
	min.s32 	%r1166, %r1162, %r1165;
	st.shared.u32 	[%r13+16328], %r1166;
	ld.shared.u32 	%r1167, [%r13+16432];
	ld.shared.u32 	%r1168, [%r10+16336];
	ld.shared.u32 	%r1169, [%r24+8944];
	add.s32 	%r1170, %r1169, %r1168;
	min.s32 	%r1171, %r1167, %r1170;
	st.shared.u32 	[%r13+16432], %r1171;
	bar.sync 	0;
	ld.shared.u32 	%r1172, [%r13];
	ld.shared.u32 	%r1173, [%r10+116];
	ld.shared.u32 	%r1174, [%r24+9048];
	add.s32 	%r1175, %r1174, %r1173;
	min.s32 	%r1176, %r1172, %r1175;
	st.shared.u32 	[%r13], %r1176;
	ld.shared.u32 	%r1177, [%r13+104];
	ld.shared.u32 	%r1178, [%r10+116];
	ld.shared.u32 	%r1179, [%r24+9152];
	add.s32 	%r1180, %r1179, %r1178;
	min.s32 	%r1181, %r1177, %r1180;
	st.shared.u32 	[%r13+104], %r1181;
	ld.shared.u32 	%r1182, [%r13+208];
	ld.shared.u32 	%r1183, [%r10+116];
	ld.shared.u32 	%r1184, [%r24+9256];
	add.s32 	%r1185, %r1184, %r1183;
	min.s32 	%r1186, %r1182, %r1185;
	st.shared.u32 	[%r13+208], %r1186;
	ld.shared.u32 	%r1187, [%r13+8112];
	ld.shared.u32 	%r1188, [%r10+8228];
	ld.shared.u32 	%r1189, [%r24+9048];
	add.s32 	%r1190, %r1189, %r1188;
	min.s32 	%r1191, %r1187, %r1190;
	st.shared.u32 	[%r13+8112], %r1191;
	ld.shared.u32 	%r1192, [%r13+8216];
	ld.shared.u32 	%r1193, [%r10+8228];
	ld.shared.u32 	%r1194, [%r24+9152];
	add.s32 	%r1195, %r1194, %r1193;
	min.s32 	%r1196, %r1192, %r1195;
	st.shared.u32 	[%r13+8216], %r1196;
	ld.shared.u32 	%r1197, [%r13+8320];
	ld.shared.u32 	%r1198, [%r10+8228];
	ld.shared.u32 	%r1199, [%r24+9256];
	add.s32 	%r1200, %r1199, %r1198;
	min.s32 	%r1201, %r1197, %r1200;
	st.shared.u32 	[%r13+8320], %r1201;
	ld.shared.u32 	%r1202, [%r13+16224];
	ld.shared.u32 	%r1203, [%r10+16340];
	ld.shared.u32 	%r1204, [%r24+9048];
	add.s32 	%r1205, %r1204, %r1203;
	min.s32 	%r1206, %r1202, %r1205;
	st.shared.u32 	[%r13+16224], %r1206;
	ld.shared.u32 	%r1207, [%r13+16328];
	ld.shared.u32 	%r1208, [%r10+16340];
	ld.shared.u32 	%r1209, [%r24+9152];
	add.s32 	%r1210, %r1209, %r1208;
	min.s32 	%r1211, %r1207, %r1210;
	st.shared.u32 	[%r13+16328], %r1211;
	ld.shared.u32 	%r1212, [%r13+16432];
	ld.shared.u32 	%r1213, [%r10+16340];
	ld.shared.u32 	%r1214, [%r24+9256];
	add.s32 	%r1215, %r1214, %r1213;
	min.s32 	%r1216, %r1212, %r1215;
	st.shared.u32 	[%r13+16432], %r1216;
	bar.sync 	0;
	ld.shared.u32 	%r1217, [%r13];
	ld.shared.u32 	%r1218, [%r10+120];
	ld.shared.u32 	%r1219, [%r24+9360];
	add.s32 	%r1220, %r1219, %r1218;
	min.s32 	%r1221, %r1217, %r1220;
	st.shared.u32 	[%r13], %r1221;
	ld.shared.u32 	%r1222, [%r13+104];
	ld.shared.u32 	%r1223, [%r10+120];
	ld.shared.u32 	%r1224, [%r24+9464];
	add.s32 	%r1225, %r1224, %r1223;
	min.s32 	%r1226, %r1222, %r1225;
	st.shared.u32 	[%r13+104], %r1226;
	ld.shared.u32 	%r1227, [%r13+208];
	ld.shared.u32 	%r1228, [%r10+120];
	ld.shared.u32 	%r1229, [%r24+9568];
	add.s32 	%r1230, %r1229, %r1228;
	min.s32 	%r1231, %r1227, %r1230;
	st.shared.u32 	[%r13+208], %r1231;
	ld.shared.u32 	%r1232, [%r13+8112];
	ld.shared.u32 	%r1233, [%r10+8232];
	ld.shared.u32 	%r1234, [%r24+9360];
	add.s32 	%r1235, %r1234, %r1233;
	min.s32 	%r1236, %r1232, %r1235;
	st.shared.u32 	[%r13+8112], %r1236;
	ld.shared.u32 	%r1237, [%r13+8216];
	ld.shared.u32 	%r1238, [%r10+8232];
	ld.shared.u32 	%r1239, [%r24+9464];
	add.s32 	%r1240, %r1239, %r1238;
	min.s32 	%r1241, %r1237, %r1240;
	st.shared.u32 	[%r13+8216], %r1241;
	ld.shared.u32 	%r1242, [%r13+8320];
	ld.shared.u32 	%r1243, [%r10+8232];
	ld.shared.u32 	%r1244, [%r24+9568];
	add.s32 	%r1245, %r1244, %r1243;
	min.s32 	%r1246, %r1242, %r1245;
	st.shared.u32 	[%r13+8320], %r1246;
	ld.shared.u32 	%r1247, [%r13+16224];
	ld.shared.u32 	%r1248, [%r10+16344];
	ld.shared.u32 	%r1249, [%r24+9360];
	add.s32 	%r1250, %r1249, %r1248;
	min.s32 	%r1251, %r1247, %r1250;
	st.shared.u32 	[%r13+16224], %r1251;
	ld.shared.u32 	%r1252, [%r13+16328];
	ld.shared.u32 	%r1253, [%r10+16344];
	ld.shared.u32 	%r1254, [%r24+9464];
	add.s32 	%r1255, %r1254, %r1253;
	min.s32 	%r1256, %r1252, %r1255;
	st.shared.u32 	[%r13+16328], %r1256;
	ld.shared.u32 	%r1257, [%r13+16432];
	ld.shared.u32 	%r1258, [%r10+16344];
	ld.shared.u32 	%r1259, [%r24+9568];
	add.s32 	%r1260, %r1259, %r1258;
	min.s32 	%r1261, %r1257, %r1260;
	st.shared.u32 	[%r13+16432], %r1261;
	bar.sync 	0;
	ld.shared.u32 	%r1262, [%r13];
	ld.shared.u32 	%r1263, [%r10+124];
	ld.shared.u32 	%r1264, [%r24+9672];
	add.s32 	%r1265, %r1264, %r1263;
	min.s32 	%r1266, %r1262, %r1265;
	st.shared.u32 	[%r13], %r1266;
	ld.shared.u32 	%r1267, [%r13+104];
	ld.shared.u32 	%r1268, [%r10+124];
	ld.shared.u32 	%r1269, [%r24+9776];
	add.s32 	%r1270, %r1269, %r1268;
	min.s32 	%r1271, %r1267, %r1270;
	st.shared.u32 	[%r13+104], %r1271;
	ld.shared.u32 	%r1272, [%r13+208];
	ld.shared.u32 	%r1273, [%r10+124];
	ld.shared.u32 	%r1274, [%r24+9880];
	add.s32 	%r1275, %r1274, %r1273;
	min.s32 	%r1276, %r1272, %r1275;
	st.shared.u32 	[%r13+208], %r1276;
	ld.shared.u32 	%r1277, [%r13+8112];
	ld.shared.u32 	%r1278, [%r10+8236];
	ld.shared.u32 	%r1279, [%r24+9672];
	add.s32 	%r1280, %r1279, %r1278;
	min.s32 	%r1281, %r1277, %r1280;
	st.shared.u32 	[%r13+8112], %r1281;
	ld.shared.u32 	%r1282, [%r13+8216];
	ld.shared.u32 	%r1283, [%r10+8236];
	ld.shared.u32 	%r1284, [%r24+9776];
	add.s32 	%r1285, %r1284, %r1283;
	min.s32 	%r1286, %r1282, %r1285;
	st.shared.u32 	[%r13+8216], %r1286;
	ld.shared.u32 	%r1287, [%r13+8320];
	ld.shared.u32 	%r1288, [%r10+8236];
	ld.shared.u32 	%r1289, [%r24+9880];
	add.s32 	%r1290, %r1289, %r1288;
	min.s32 	%r1291, %r1287, %r1290;
	st.shared.u32 	[%r13+8320], %r1291;
	ld.shared.u32 	%r1292, [%r13+16224];
	ld.shared.u32 	%r1293, [%r10+16348];
	ld.shared.u32 	%r1294, [%r24+9672];
	add.s32 	%r1295, %r1294, %r1293;
	min.s32 	%r1296, %r1292, %r1295;
	st.shared.u32 	[%r13+16224], %r1296;
	ld.shared.u32 	%r1297, [%r13+16328];
	ld.shared.u32 	%r1298, [%r10+16348];
	ld.shared.u32 	%r1299, [%r24+9776];
	add.s32 	%r1300, %r1299, %r1298;
	min.s32 	%r1301, %r1297, %r1300;
	st.shared.u32 	[%r13+16328], %r1301;
	ld.shared.u32 	%r1302, [%r13+16432];
	ld.shared.u32 	%r1303, [%r10+16348];
	ld.shared.u32 	%r1304, [%r24+9880];
	add.s32 	%r1305, %r1304, %r1303;
	min.s32 	%r1306, %r1302, %r1305;
	st.shared.u32 	[%r13+16432], %r1306;
	bar.sync 	0;
	ld.shared.u32 	%r1307, [%r13];
	ld.shared.u32 	%r1308, [%r10+128];
	ld.shared.u32 	%r1309, [%r24+9984];
	add.s32 	%r1310, %r1309, %r1308;
	min.s32 	%r1311, %r1307, %r1310;
	st.shared.u32 	[%r13], %r1311;
	ld.shared.u32 	%r1312, [%r13+104];
	ld.shared.u32 	%r1313, [%r10+128];
	ld.shared.u32 	%r1314, [%r24+10088];
	add.s32 	%r1315, %r1314, %r1313;
	min.s32 	%r1316, %r1312, %r1315;
	st.shared.u32 	[%r13+104], %r1316;
	ld.shared.u32 	%r1317, [%r13+208];
	ld.shared.u32 	%r1318, [%r10+128];
	ld.shared.u32 	%r1319, [%r24+10192];
	add.s32 	%r1320, %r1319, %r1318;
	min.s32 	%r1321, %r1317, %r1320;
	st.shared.u32 	[%r13+208], %r1321;
	ld.shared.u32 	%r1322, [%r13+8112];
	ld.shared.u32 	%r1323, [%r10+8240];
	ld.shared.u32 	%r1324, [%r24+9984];
	add.s32 	%r1325, %r1324, %r1323;
	min.s32 	%r1326, %r1322, %r1325;
	st.shared.u32 	[%r13+8112], %r1326;
	ld.shared.u32 	%r1327, [%r13+8216];
	ld.shared.u32 	%r1328, [%r10+8240];
	ld.shared.u32 	%r1329, [%r24+10088];
	add.s32 	%r1330, %r1329, %r1328;
	min.s32 	%r1331, %r1327, %r1330;
	st.shared.u32 	[%r13+8216], %r1331;
	ld.shared.u32 	%r1332, [%r13+8320];
	ld.shared.u32 	%r1333, [%r10+8240];
	ld.shared.u32 	%r1334, [%r24+10192];
	add.s32 	%r1335, %r1334, %r1333;
	min.s32 	%r1336, %r1332, %r1335;
	st.shared.u32 	[%r13+8320], %r1336;
	ld.shared.u32 	%r1337, [%r13+16224];
	ld.shared.u32 	%r1338, [%r10+16352];
	ld.shared.u32 	%r1339, [%r24+9984];
	add.s32 	%r1340, %r1339, %r1338;
	min.s32 	%r1341, %r1337, %r1340;
	st.shared.u32 	[%r13+16224], %r1341;
	ld.shared.u32 	%r1342, [%r13+16328];
	ld.shared.u32 	%r1343, [%r10+16352];
	ld.shared.u32 	%r1344, [%r24+10088];
	add.s32 	%r1345, %r1344, %r1343;
	min.s32 	%r1346, %r1342, %r1345;
	st.shared.u32 	[%r13+16328], %r1346;
	ld.shared.u32 	%r1347, [%r13+16432];
	ld.shared.u32 	%r1348, [%r10+16352];
	ld.shared.u32 	%r1349, [%r24+10192];
	add.s32 	%r1350, %r1349, %r1348;
	min.s32 	%r1351, %r1347, %r1350;
	st.shared.u32 	[%r13+16432], %r1351;
	bar.sync 	0;
	ld.shared.u32 	%r1352, [%r13];
	ld.shared.u32 	%r1353, [%r10+132];
	ld.shared.u32 	%r1354, [%r24+10296];
	add.s32 	%r1355, %r1354, %r1353;
	min.s32 	%r1356, %r1352, %r1355;
	st.shared.u32 	[%r13], %r1356;
	ld.shared.u32 	%r1357, [%r13+104];
	ld.shared.u32 	%r1358, [%r10+132];
	ld.shared.u32 	%r1359, [%r24+10400];
	add.s32 	%r1360, %r1359, %r1358;
	min.s32 	%r1361, %r1357, %r1360;
	st.shared.u32 	[%r13+104], %r1361;
	ld.shared.u32 	%r1362, [%r13+208];
	ld.shared.u32 	%r1363, [%r10+132];
	ld.shared.u32 	%r1364, [%r24+10504];
	add.s32 	%r1365, %r1364, %r1363;
	min.s32 	%r1366, %r1362, %r1365;
	st.shared.u32 	[%r13+208], %r1366;
	ld.shared.u32 	%r1367, [%r13+8112];
	ld.shared.u32 	%r1368, [%r10+8244];
	ld.shared.u32 	%r1369, [%r24+10296];
	add.s32 	%r1370, %r1369, %r1368;
	min.s32 	%r1371, %r1367, %r1370;
	st.shared.u32 	[%r13+8112], %r1371;
	ld.shared.u32 	%r1372, [%r13+8216];
	ld.shared.u32 	%r1373, [%r10+8244];
	ld.shared.u32 	%r1374, [%r24+10400];
	add.s32 	%r1375, %r1374, %r1373;
	min.s32 	%r1376, %r1372, %r1375;
	st.shared.u32 	[%r13+8216], %r1376;
	ld.shared.u32 	%r1377, [%r13+8320];
	ld.shared.u32 	%r1378, [%r10+8244];
	ld.shared.u32 	%r1379, [%r24+10504];
	add.s32 	%r1380, %r1379, %r1378;
	min.s32 	%r1381, %r1377, %r1380;
	st.shared.u32 	[%r13+8320], %r1381;
	ld.shared.u32 	%r1382, [%r13+16224];
	ld.shared.u32 	%r1383, [%r10+16356];
	ld.shared.u32 	%r1384, [%r24+10296];
	add.s32 	%r1385, %r1384, %r1383;
	min.s32 	%r1386, %r1382, %r1385;
	st.shared.u32 	[%r13+16224], %r1386;
	ld.shared.u32 	%r1387, [%r13+16328];
	ld.shared.u32 	%r1388, [%r10+16356];
	ld.shared.u32 	%r1389, [%r24+10400];
	add.s32 	%r1390, %r1389, %r1388;
	min.s32 	%r1391, %r1387, %r1390;
	st.shared.u32 	[%r13+16328], %r1391;
	ld.shared.u32 	%r1392, [%r13+16432];
	ld.shared.u32 	%r1393, [%r10+16356];
	ld.shared.u32 	%r1394, [%r24+10504];
	add.s32 	%r1395, %r1394, %r1393;
	min.s32 	%r1396, %r1392, %r1395;
	st.shared.u32 	[%r13+16432], %r1396;
	bar.sync 	0;
	ld.shared.u32 	%r1397, [%r13];
	ld.shared.u32 	%r1398, [%r10+136];
	ld.shared.u32 	%r1399, [%r24+10608];
	add.s32 	%r1400, %r1399, %r1398;
	min.s32 	%r1401, %r1397, %r1400;
	st.shared.u32 	[%r13], %r1401;
	ld.shared.u32 	%r1402, [%r13+104];
	ld.shared.u32 	%r1403, [%r10+136];
	ld.shared.u32 	%r1404, [%r24+10712];
	add.s32 	%r1405, %r1404, %r1403;
	min.s32 	%r1406, %r1402, %r1405;
	st.shared.u32 	[%r13+104], %r1406;
	ld.shared.u32 	%r1407, [%r13+208];
	ld.shared.u32 	%r1408, [%r10+136];
	ld.shared.u32 	%r1409, [%r24+10816];
	add.s32 	%r1410, %r1409, %r1408;
	min.s32 	%r1411, %r1407, %r1410;
	st.shared.u32 	[%r13+208], %r1411;
	ld.shared.u32 	%r1412, [%r13+8112];
	ld.shared.u32 	%r1413, [%r10+8248];
	ld.shared.u32 	%r1414, [%r24+10608];
	add.s32 	%r1415, %r1414, %r1413;
	min.s32 	%r1416, %r1412, %r1415;
	st.shared.u32 	[%r13+8112], %r1416;
	ld.shared.u32 	%r1417, [%r13+8216];
	ld.shared.u32 	%r1418, [%r10+8248];
	ld.shared.u32 	%r1419, [%r24+10712];
	add.s32 	%r1420, %r1419, %r1418;
	min.s32 	%r1421, %r1417, %r1420;
	st.shared.u32 	[%r13+8216], %r1421;
	ld.shared.u32 	%r1422, [%r13+8320];
	ld.shared.u32 	%r1423, [%r10+8248];
	ld.shared.u32 	%r1424, [%r24+10816];
	add.s32 	%r1425, %r1424, %r1423;
	min.s32 	%r1426, %r1422, %r1425;
	st.shared.u32 	[%r13+8320], %r1426;
	ld.shared.u32 	%r1427, [%r13+16224];
	ld.shared.u32 	%r1428, [%r10+16360];
	ld.shared.u32 	%r1429, [%r24+10608];
	add.s32 	%r1430, %r1429, %r1428;
	min.s32 	%r1431, %r1427, %r1430;
	st.shared.u32 	[%r13+16224], %r1431;
	ld.shared.u32 	%r1432, [%r13+16328];
	ld.shared.u32 	%r1433, [%r10+16360];
	ld.shared.u32 	%r1434, [%r24+10712];
	add.s32 	%r1435, %r1434, %r1433;
	min.s32 	%r1436, %r1432, %r1435;
	st.shared.u32 	[%r13+16328], %r1436;
	ld.shared.u32 	%r1437, [%r13+16432];
	ld.shared.u32 	%r1438, [%r10+16360];
	ld.shared.u32 	%r1439, [%r24+10816];
	add.s32 	%r1440, %r1439, %r1438;
	min.s32 	%r1441, %r1437, %r1440;
	st.shared.u32 	[%r13+16432], %r1441;
	bar.sync 	0;
	ld.shared.u32 	%r1442, [%r13];
	ld.shared.u32 	%r1443, [%r10+140];
	ld.shared.u32 	%r1444, [%r24+10920];
	add.s32 	%r1445, %r1444, %r1443;
	min.s32 	%r1446, %r1442, %r1445;
	st.shared.u32 	[%r13], %r1446;
	ld.shared.u32 	%r1447, [%r13+104];
	ld.shared.u32 	%r1448, [%r10+140];
	ld.shared.u32 	%r1449, [%r24+11024];
	add.s32 	%r1450, %r1449, %r1448;
	min.s32 	%r1451, %r1447, %r1450;
	st.shared.u32 	[%r13+104], %r1451;
	ld.shared.u32 	%r1452, [%r13+208];
	ld.shared.u32 	%r1453, [%r10+140];
	ld.shared.u32 	%r1454, [%r24+11128];
	add.s32 	%r1455, %r1454, %r1453;
	min.s32 	%r1456, %r1452, %r1455;
	st.shared.u32 	[%r13+208], %r1456;
	ld.shared.u32 	%r1457, [%r13+8112];
	ld.shared.u32 	%r1458, [%r10+8252];
	ld.shared.u32 	%r1459, [%r24+10920];
	add.s32 	%r1460, %r1459, %r1458;
	min.s32 	%r1461, %r1457, %r1460;
	st.shared.u32 	[%r13+8112], %r1461;
	ld.shared.u32 	%r1462, [%r13+8216];
	ld.shared.u32 	%r1463, [%r10+8252];
	ld.shared.u32 	%r1464, [%r24+11024];
	add.s32 	%r1465, %r1464, %r1463;
	min.s32 	%r1466, %r1462, %r1465;
	st.shared.u32 	[%r13+8216], %r1466;
	ld.shared.u32 	%r1467, [%r13+8320];
	ld.shared.u32 	%r1468, [%r10+8252];
	ld.shared.u32 	%r1469, [%r24+11128];
	add.s32 	%r1470, %r1469, %r1468;
	min.s32 	%r1471, %r1467, %r1470;
	st.shared.u32 	[%r13+8320], %r1471;
	ld.shared.u32 	%r1472, [%r13+16224];
	ld.shared.u32 	%r1473, [%r10+16364];
	ld.shared.u32 	%r1474, [%r24+10920];
	add.s32 	%r1475, %r1474, %r1473;
	min.s32 	%r1476, %r1472, %r1475;
	st.shared.u32 	[%r13+16224], %r1476;
	ld.shared.u32 	%r1477, [%r13+16328];
	ld.shared.u32 	%r1478, [%r10+16364];
	ld.shared.u32 	%r1479, [%r24+11024];
	add.s32 	%r1480, %r1479, %r1478;
	min.s32 	%r1481, %r1477, %r1480;
	st.shared.u32 	[%r13+16328], %r1481;
	ld.shared.u32 	%r1482, [%r13+16432];
	ld.shared.u32 	%r1483, [%r10+16364];
	ld.shared.u32 	%r1484, [%r24+11128];
	add.s32 	%r1485, %r1484, %r1483;
	min.s32 	%r1486, %r1482, %r1485;
	st.shared.u32 	[%r13+16432], %r1486;
	bar.sync 	0;
	ld.shared.u32 	%r1487, [%r13];
	ld.shared.u32 	%r1488, [%r10+144];
	ld.shared.u32 	%r1489, [%r24+11232];
	add.s32 	%r1490, %r1489, %r1488;
	min.s32 	%r1491, %r1487, %r1490;
	st.shared.u32 	[%r13], %r1491;
	ld.shared.u32 	%r1492, [%r13+104];
	ld.shared.u32 	%r1493, [%r10+144];
	ld.shared.u32 	%r1494, [%r24+11336];
	add.s32 	%r1495, %r1494, %r1493;
	min.s32 	%r1496, %r1492, %r1495;
	st.shared.u32 	[%r13+104], %r1496;
	ld.shared.u32 	%r1497, [%r13+208];
	ld.shared.u32 	%r1498, [%r10+144];
	ld.shared.u32 	%r1499, [%r24+11440];
	add.s32 	%r1500, %r1499, %r1498;
	min.s32 	%r1501, %r1497, %r1500;
	st.shared.u32 	[%r13+208], %r1501;
	ld.shared.u32 	%r1502, [%r13+8112];
	ld.shared.u32 	%r1503, [%r10+8256];
	ld.shared.u32 	%r1504, [%r24+11232];
	add.s32 	%r1505, %r1504, %r1503;
	min.s32 	%r1506, %r1502, %r1505;
	st.shared.u32 	[%r13+8112], %r1506;
	ld.shared.u32 	%r1507, [%r13+8216];
	ld.shared.u32 	%r1508, [%r10+8256];
	ld.shared.u32 	%r1509, [%r24+11336];
	add.s32 	%r1510, %r1509, %r1508;
	min.s32 	%r1511, %r1507, %r1510;
	st.shared.u32 	[%r13+8216], %r1511;
	ld.shared.u32 	%r1512, [%r13+8320];
	ld.shared.u32 	%r1513, [%r10+8256];
	ld.shared.u32 	%r1514, [%r24+11440];
	add.s32 	%r1515, %r1514, %r1513;
	min.s32 	%r1516, %r1512, %r1515;
	st.shared.u32 	[%r13+8320], %r1516;
	ld.shared.u32 	%r1517, [%r13+16224];
	ld.shared.u32 	%r1518, [%r10+16368];
	ld.shared.u32 	%r1519, [%r24+11232];
	add.s32 	%r1520, %r1519, %r1518;
	min.s32 	%r1521, %r1517, %r1520;
	st.shared.u32 	[%r13+16224], %r1521;
	ld.shared.u32 	%r1522, [%r13+16328];
	ld.shared.u32 	%r1523, [%r10+16368];
	ld.shared.u32 	%r1524, [%r24+11336];
	add.s32 	%r1525, %r1524, %r1523;
	min.s32 	%r1526, %r1522, %r1525;
	st.shared.u32 	[%r13+16328], %r1526;
	ld.shared.u32 	%r1527, [%r13+16432];
	ld.shared.u32 	%r1528, [%r10+16368];
	ld.shared.u32 	%r1529, [%r24+11440];
	add.s32 	%r1530, %r1529, %r1528;
	min.s32 	%r1531, %r1527, %r1530;
	st.shared.u32 	[%r13+16432], %r1531;
	bar.sync 	0;
	ld.shared.u32 	%r1532, [%r13];
	ld.shared.u32 	%r1533, [%r10+148];
	ld.shared.u32 	%r1534, [%r24+11544];
	add.s32 	%r1535, %r1534, %r1533;
	min.s32 	%r1536, %r1532, %r1535;
	st.shared.u32 	[%r13], %r1536;
	ld.shared.u32 	%r1537, [%r13+104];
	ld.shared.u32 	%r1538, [%r10+148];
	ld.shared.u32 	%r1539, [%r24+11648];
	add.s32 	%r1540, %r1539, %r1538;
	min.s32 	%r1541, %r1537, %r1540;
	st.shared.u32 	[%r13+104], %r1541;
	ld.shared.u32 	%r1542, [%r13+208];
	ld.shared.u32 	%r1543, [%r10+148];
	ld.shared.u32 	%r1544, [%r24+11752];
	add.s32 	%r1545, %r1544, %r1543;
	min.s32 	%r1546, %r1542, %r1545;
	st.shared.u32 	[%r13+208], %r1546;
	ld.shared.u32 	%r1547, [%r13+8112];
	ld.shared.u32 	%r1548, [%r10+8260];
	ld.shared.u32 	%r1549, [%r24+11544];
	add.s32 	%r1550, %r1549, %r1548;
	min.s32 	%r1551, %r1547, %r1550;
	st.shared.u32 	[%r13+8112], %r1551;
	ld.shared.u32 	%r1552, [%r13+8216];
	ld.shared.u32 	%r1553, [%r10+8260];
	ld.shared.u32 	%r1554, [%r24+11648];
	add.s32 	%r1555, %r1554, %r1553;
	min.s32 	%r1556, %r1552, %r1555;
	st.shared.u32 	[%r13+8216], %r1556;
	ld.shared.u32 	%r1557, [%r13+8320];
	ld.shared.u32 	%r1558, [%r10+8260];
	ld.shared.u32 	%r1559, [%r24+11752];
	add.s32 	%r1560, %r1559, %r1558;
	min.s32 	%r1561, %r1557, %r1560;
	st.shared.u32 	[%r13+8320], %r1561;
	ld.shared.u32 	%r1562, [%r13+16224];
	ld.shared.u32 	%r1563, [%r10+16372];
	ld.shared.u32 	%r1564, [%r24+11544];
	add.s32 	%r1565, %r1564, %r1563;
	min.s32 	%r1566, %r1562, %r1565;
	st.shared.u32 	[%r13+16224], %r1566;
	ld.shared.u32 	%r1567, [%r13+16328];
	ld.shared.u32 	%r1568, [%r10+16372];
	ld.shared.u32 	%r1569, [%r24+11648];
	add.s32 	%r1570, %r1569, %r1568;
	min.s32 	%r1571, %r1567, %r1570;
	st.shared.u32 	[%r13+16328], %r1571;
	ld.shared.u32 	%r1572, [%r13+16432];
	ld.shared.u32 	%r1573, [%r10+16372];
	ld.shared.u32 	%r1574, [%r24+11752];
	add.s32 	%r1575, %r1574, %r1573;
	min.s32 	%r1576, %r1572, %r1575;
	st.shared.u32 	[%r13+16432], %r1576;
	bar.sync 	0;
	ld.shared.u32 	%r1577, [%r13];
	ld.shared.u32 	%r1578, [%r10+152];
	ld.shared.u32 	%r1579, [%r24+11856];
	add.s32 	%r1580, %r1579, %r1578;
	min.s32 	%r1581, %r1577, %r1580;
	st.shared.u32 	[%r13], %r1581;
	ld.shared.u32 	%r1582, [%r13+104];
	ld.shared.u32 	%r1583, [%r10+152];
	ld.shared.u32 	%r1584, [%r24+11960];
	add.s32 	%r1585, %r1584, %r1583;
	min.s32 	%r1586, %r1582, %r1585;
	st.shared.u32 	[%r13+104], %r1586;
	ld.shared.u32 	%r1587, [%r13+208];
	ld.shared.u32 	%r1588, [%r10+152];
	ld.shared.u32 	%r1589, [%r24+12064];
	add.s32 	%r1590, %r1589, %r1588;
	min.s32 	%r1591, %r1587, %r1590;
	st.shared.u32 	[%r13+208], %r1591;
	ld.shared.u32 	%r1592, [%r13+8112];
	ld.shared.u32 	%r1593, [%r10+8264];
	ld.shared.u32 	%r1594, [%r24+11856];
	add.s32 	%r1595, %r1594, %r1593;
	min.s32 	%r1596, %r1592, %r1595;
	st.shared.u32 	[%r13+8112], %r1596;
	ld.shared.u32 	%r1597, [%r13+8216];
	ld.shared.u32 	%r1598, [%r10+8264];
	ld.shared.u32 	%r1599, [%r24+11960];
	add.s32 	%r1600, %r1599, %r1598;
	min.s32 	%r1601, %r1597, %r1600;
	st.shared.u32 	[%r13+8216], %r1601;
	ld.shared.u32 	%r1602, [%r13+8320];
	ld.shared.u32 	%r1603, [%r10+8264];
	ld.shared.u32 	%r1604, [%r24+12064];
	add.s32 	%r1605, %r1604, %r1603;
	min.s32 	%r1606, %r1602, %r1605;
	st.shared.u32 	[%r13+8320], %r1606;
	ld.shared.u32 	%r1607, [%r13+16224];
	ld.shared.u32 	%r1608, [%r10+16376];
	ld.shared.u32 	%r1609, [%r24+11856];
	add.s32 	%r1610, %r1609, %r1608;
	min.s32 	%r1611, %r1607, %r1610;
	st.shared.u32 	[%r13+16224], %r1611;
	ld.shared.u32 	%r1612, [%r13+16328];
	ld.shared.u32 	%r1613, [%r10+16376];
	ld.shared.u32 	%r1614, [%r24+11960];
	add.s32 	%r1615, %r1614, %r1613;
	min.s32 	%r1616, %r1612, %r1615;
	st.shared.u32 	[%r13+16328], %r1616;
	ld.shared.u32 	%r1617, [%r13+16432];
	ld.shared.u32 	%r1618, [%r10+16376];
	ld.shared.u32 	%r1619, [%r24+12064];
	add.s32 	%r1620, %r1619, %r1618;
	min.s32 	%r1621, %r1617, %r1620;
	st.shared.u32 	[%r13+16432], %r1621;
	bar.sync 	0;
	ld.shared.u32 	%r1622, [%r13];
	ld.shared.u32 	%r1623, [%r10+156];
	ld.shared.u32 	%r1624, [%r24+12168];
	add.s32 	%r1625, %r1624, %r1623;
	min.s32 	%r1626, %r1622, %r1625;
	st.shared.u32 	[%r13], %r1626;
	ld.shared.u32 	%r1627, [%r13+104];
	ld.shared.u32 	%r1628, [%r10+156];
	ld.shared.u32 	%r1629, [%r24+12272];
	add.s32 	%r1630, %r1629, %r1628;
	min.s32 	%r1631, %r1627, %r1630;
	st.shared.u32 	[%r13+104], %r1631;
	ld.shared.u32 	%r1632, [%r13+208];
	ld.shared.u32 	%r1633, [%r10+156];
	ld.shared.u32 	%r1634, [%r24+12376];
	add.s32 	%r1635, %r1634, %r1633;
	min.s32 	%r1636, %r1632, %r1635;
	st.shared.u32 	[%r13+208], %r1636;
	ld.shared.u32 	%r1637, [%r13+8112];
	ld.shared.u32 	%r1638, [%r10+8268];
	ld.shared.u32 	%r1639, [%r24+12168];
	add.s32 	%r1640, %r1639, %r1638;
	min.s32 	%r1641, %r1637, %r1640;
	st.shared.u32 	[%r13+8112], %r1641;
	ld.shared.u32 	%r1642, [%r13+8216];
	ld.shared.u32 	%r1643, [%r10+8268];
	ld.shared.u32 	%r1644, [%r24+12272];
	add.s32 	%r1645, %r1644, %r1643;
	min.s32 	%r1646, %r1642, %r1645;
	st.shared.u32 	[%r13+8216], %r1646;
	ld.shared.u32 	%r1647, [%r13+8320];
	ld.shared.u32 	%r1648, [%r10+8268];
	ld.shared.u32 	%r1649, [%r24+12376];
	add.s32 	%r1650, %r1649, %r1648;
	min.s32 	%r1651, %r1647, %r1650;
	st.shared.u32 	[%r13+8320], %r1651;
	ld.shared.u32 	%r1652, [%r13+16224];
	ld.shared.u32 	%r1653, [%r10+16380];
	ld.shared.u32 	%r1654, [%r24+12168];
	add.s32 	%r1655, %r1654, %r1653;
	min.s32 	%r1656, %r1652, %r1655;
	st.shared.u32 	[%r13+16224], %r1656;
	ld.shared.u32 	%r1657, [%r13+16328];
	ld.shared.u32 	%r1658, [%r10+16380];
	ld.shared.u32 	%r1659, [%r24+12272];
	add.s32 	%r1660, %r1659, %r1658;
	min.s32 	%r1661, %r1657, %r1660;
	st.shared.u32 	[%r13+16328], %r1661;
	ld.shared.u32 	%r1662, [%r13+16432];
	ld.shared.u32 	%r1663, [%r10+16380];
	ld.shared.u32 	%r1664, [%r24+12376];
	add.s32 	%r1665, %r1664, %r1663;
	min.s32 	%r1666, %r1662, %r1665;
	st.shared.u32 	[%r13+16432], %r1666;
	bar.sync 	0;
	ld.shared.u32 	%r1667, [%r13];
	ld.shared.u32 	%r1668, [%r10+160];
	ld.shared.u32 	%r1669, [%r24+12480];
	add.s32 	%r1670, %r1669, %r1668;
	min.s32 	%r1671, %r1667, %r1670;
	st.shared.u32 	[%r13], %r1671;
	ld.shared.u32 	%r1672, [%r13+104];
	ld.shared.u32 	%r1673, [%r10+160];
	ld.shared.u32 	%r1674, [%r24+12584];
	add.s32 	%r1675, %r1674, %r1673;
	min.s32 	%r1676, %r1672, %r1675;
	st.shared.u32 	[%r13+104], %r1676;
	ld.shared.u32 	%r1677, [%r13+208];
	ld.shared.u32 	%r1678, [%r10+160];
	ld.shared.u32 	%r1679, [%r24+12688];
	add.s32 	%r1680, %r1679, %r1678;
	min.s32 	%r1681, %r1677, %r1680;
	st.shared.u32 	[%r13+208], %r1681;
	ld.shared.u32 	%r1682, [%r13+8112];
	ld.shared.u32 	%r1683, [%r10+8272];
	ld.shared.u32 	%r1684, [%r24+12480];
	add.s32 	%r1685, %r1684, %r1683;
	min.s32 	%r1686, %r1682, %r1685;
	st.shared.u32 	[%r13+8112], %r1686;
	ld.shared.u32 	%r1687, [%r13+8216];
	ld.shared.u32 	%r1688, [%r10+8272];
	ld.shared.u32 	%r1689, [%r24+12584];
	add.s32 	%r1690, %r1689, %r1688;
	min.s32 	%r1691, %r1687, %r1690;
	st.shared.u32 	[%r13+8216], %r1691;
	ld.shared.u32 	%r1692, [%r13+8320];
	ld.shared.u32 	%r1693, [%r10+8272];
	ld.shared.u32 	%r1694, [%r24+12688];
	add.s32 	%r1695, %r1694, %r1693;
	min.s32 	%r1696, %r1692, %r1695;
	st.shared.u32 	[%r13+8320], %r1696;
	ld.shared.u32 	%r1697, [%r13+16224];
	ld.shared.u32 	%r1698, [%r10+16384];
	ld.shared.u32 	%r1699, [%r24+12480];
	add.s32 	%r1700, %r1699, %r1698;
	min.s32 	%r1701, %r1697, %r1700;
	st.shared.u32 	[%r13+16224], %r1701;
	ld.shared.u32 	%r1702, [%r13+16328];
	ld.shared.u32 	%r1703, [%r10+16384];
	ld.shared.u32 	%r1704, [%r24+12584];
	add.s32 	%r1705, %r1704, %r1703;
	min.s32 	%r1706, %r1702, %r1705;
	st.shared.u32 	[%r13+16328], %r1706;
	ld.shared.u32 	%r1707, [%r13+16432];
	ld.shared.u32 	%r1708, [%r10+16384];
	ld.shared.u32 	%r1709, [%r24+12688];
	add.s32 	%r1710, %r1709, %r1708;
	min.s32 	%r1711, %r1707, %r1710;
	st.shared.u32 	[%r13+16432], %r1711;
	bar.sync 	0;
	ld.shared.u32 	%r1712, [%r13];
	ld.shared.u32 	%r1713, [%r10+164];
	ld.shared.u32 	%r1714, [%r24+12792];
	add.s32 	%r1715, %r1714, %r1713;
	min.s32 	%r1716, %r1712, %r1715;
	st.shared.u32 	[%r13], %r1716;
	ld.shared.u32 	%r1717, [%r13+104];
	ld.shared.u32 	%r1718, [%r10+164];
	ld.shared.u32 	%r1719, [%r24+12896];
	add.s32 	%r1720, %r1719, %r1718;
	min.s32 	%r1721, %r1717, %r1720;
	st.shared.u32 	[%r13+104], %r1721;
	ld.shared.u32 	%r1722, [%r13+208];
	ld.shared.u32 	%r1723, [%r10+164];
	ld.shared.u32 	%r1724, [%r24+13000];
	add.s32 	%r1725, %r1724, %r1723;
	min.s32 	%r1726, %r1722, %r1725;
	st.shared.u32 	[%r13+208], %r1726;
	ld.shared.u32 	%r1727, [%r13+8112];
	ld.shared.u32 	%r1728, [%r10+8276];
	ld.shared.u32 	%r1729, [%r24+12792];
	add.s32 	%r1730, %r1729, %r1728;
	min.s32 	%r1731, %r1727, %r1730;
	st.shared.u32 	[%r13+8112], %r1731;
	ld.shared.u32 	%r1732, [%r13+8216];
	ld.shared.u32 	%r1733, [%r10+8276];
	ld.shared.u32 	%r1734, [%r24+12896];
	add.s32 	%r1735, %r1734, %r1733;
	min.s32 	%r1736, %r1732, %r1735;
	st.shared.u32 	[%r13+8216], %r1736;
	ld.shared.u32 	%r1737, [%r13+8320];
	ld.shared.u32 	%r1738, [%r10+8276];
	ld.shared.u32 	%r1739, [%r24+13000];
	add.s32 	%r1740, %r1739, %r1738;
	min.s32 	%r1741, %r1737, %r1740;
	st.shared.u32 	[%r13+8320], %r1741;
	ld.shared.u32 	%r1742, [%r13+16224];
	ld.shared.u32 	%r1743, [%r10+16388];
	ld.shared.u32 	%r1744, [%r24+12792];
	add.s32 	%r1745, %r1744, %r1743;
	min.s32 	%r1746, %r1742, %r1745;
	st.shared.u32 	[%r13+16224], %r1746;
	ld.shared.u32 	%r1747, [%r13+16328];
	ld.shared.u32 	%r1748, [%r10+16388];
	ld.shared.u32 	%r1749, [%r24+12896];
	add.s32 	%r1750, %r1749, %r1748;
	min.s32 	%r1751, %r1747, %r1750;
	st.shared.u32 	[%r13+16328], %r1751;
	ld.shared.u32 	%r1752, [%r13+16432];
	ld.shared.u32 	%r1753, [%r10+16388];
	ld.shared.u32 	%r1754, [%r24+13000];
	add.s32 	%r1755, %r1754, %r1753;
	min.s32 	%r1756, %r1752, %r1755;
	st.shared.u32 	[%r13+16432], %r1756;
	bar.sync 	0;
	ld.shared.u32 	%r1757, [%r13];
	ld.shared.u32 	%r1758, [%r10+168];
	ld.shared.u32 	%r1759, [%r24+13104];
	add.s32 	%r1760, %r1759, %r1758;
	min.s32 	%r1761, %r1757, %r1760;
	st.shared.u32 	[%r13], %r1761;
	ld.shared.u32 	%r1762, [%r13+104];
	ld.shared.u32 	%r1763, [%r10+168];
	ld.shared.u32 	%r1764, [%r24+13208];
	add.s32 	%r1765, %r1764, %r1763;
	min.s32 	%r1766, %r1762, %r1765;
	st.shared.u32 	[%r13+104], %r1766;
	ld.shared.u32 	%r1767, [%r13+208];
	ld.shared.u32 	%r1768, [%r10+168];
	ld.shared.u32 	%r1769, [%r24+13312];
	add.s32 	%r1770, %r1769, %r1768;
	min.s32 	%r1771, %r1767, %r1770;
	st.shared.u32 	[%r13+208], %r1771;
	ld.shared.u32 	%r1772, [%r13+8112];
	ld.shared.u32 	%r1773, [%r10+8280];
	ld.shared.u32 	%r1774, [%r24+13104];
	add.s32 	%r1775, %r1774, %r1773;
	min.s32 	%r1776, %r1772, %r1775;
	st.shared.u32 	[%r13+8112], %r1776;
	ld.shared.u32 	%r1777, [%r13+8216];
	ld.shared.u32 	%r1778, [%r10+8280];
	ld.shared.u32 	%r1779, [%r24+13208];
	add.s32 	%r1780, %r1779, %r1778;
	min.s32 	%r1781, %r1777, %r1780;
	st.shared.u32 	[%r13+8216], %r1781;
	ld.shared.u32 	%r1782, [%r13+8320];
	ld.shared.u32 	%r1783, [%r10+8280];
	ld.shared.u32 	%r1784, [%r24+13312];
	add.s32 	%r1785, %r1784, %r1783;
	min.s32 	%r1786, %r1782, %r1785;
	st.shared.u32 	[%r13+8320], %r1786;
	ld.shared.u32 	%r1787, [%r13+16224];
	ld.shared.u32 	%r1788, [%r10+16392];
	ld.shared.u32 	%r1789, [%r24+13104];
	add.s32 	%r1790, %r1789, %r1788;
	min.s32 	%r1791, %r1787, %r1790;
	st.shared.u32 	[%r13+16224], %r1791;
	ld.shared.u32 	%r1792, [%r13+16328];
	ld.shared.u32 	%r1793, [%r10+16392];
	ld.shared.u32 	%r1794, [%r24+13208];
	add.s32 	%r1795, %r1794, %r1793;
	min.s32 	%r1796, %r1792, %r1795;
	st.shared.u32 	[%r13+16328], %r1796;
	ld.shared.u32 	%r1797, [%r13+16432];
	ld.shared.u32 	%r1798, [%r10+16392];
	ld.shared.u32 	%r1799, [%r24+13312];
	add.s32 	%r1800, %r1799, %r1798;
	min.s32 	%r1801, %r1797, %r1800;
	st.shared.u32 	[%r13+16432], %r1801;
	bar.sync 	0;
	ld.shared.u32 	%r1802, [%r13];
	ld.shared.u32 	%r1803, [%r10+172];
	ld.shared.u32 	%r1804, [%r24+13416];
	add.s32 	%r1805, %r1804, %r1803;
	min.s32 	%r1806, %r1802, %r1805;
	st.shared.u32 	[%r13], %r1806;
	ld.shared.u32 	%r1807, [%r13+104];
	ld.shared.u32 	%r1808, [%r10+172];
	ld.shared.u32 	%r1809, [%r24+13520];
	add.s32 	%r1810, %r1809, %r1808;
	min.s32 	%r1811, %r1807, %r1810;
	st.shared.u32 	[%r13+104], %r1811;
	ld.shared.u32 	%r1812, [%r13+208];
	ld.shared.u32 	%r1813, [%r10+172];
	ld.shared.u32 	%r1814, [%r24+13624];
	add.s32 	%r1815, %r1814, %r1813;
	min.s32 	%r1816, %r1812, %r1815;
	st.shared.u32 	[%r13+208], %r1816;
	ld.shared.u32 	%r1817, [%r13+8112];
	ld.shared.u32 	%r1818, [%r10+8284];
	ld.shared.u32 	%r1819, [%r24+13416];
	add.s32 	%r1820, %r1819, %r1818;
	min.s32 	%r1821, %r1817, %r1820;
	st.shared.u32 	[%r13+8112], %r1821;
	ld.shared.u32 	%r1822, [%r13+8216];
	ld.shared.u32 	%r1823, [%r10+8284];
	ld.shared.u32 	%r1824, [%r24+13520];
	add.s32 	%r1825, %r1824, %r1823;
	min.s32 	%r1826, %r1822, %r1825;
	st.shared.u32 	[%r13+8216], %r1826;
	ld.shared.u32 	%r1827, [%r13+8320];
	ld.shared.u32 	%r1828, [%r10+8284];
	ld.shared.u32 	%r1829, [%r24+13624];
	add.s32 	%r1830, %r1829, %r1828;
	min.s32 	%r1831, %r1827, %r1830;
	st.shared.u32 	[%r13+8320], %r1831;
	ld.shared.u32 	%r1832, [%r13+16224];
	ld.shared.u32 	%r1833, [%r10+16396];
	ld.shared.u32 	%r1834, [%r24+13416];
	add.s32 	%r1835, %r1834, %r1833;
	min.s32 	%r1836, %r1832, %r1835;
	st.shared.u32 	[%r13+16224], %r1836;
	ld.shared.u32 	%r1837, [%r13+16328];
	ld.shared.u32 	%r1838, [%r10+16396];
	ld.shared.u32 	%r1839, [%r24+13520];
	add.s32 	%r1840, %r1839, %r1838;
	min.s32 	%r1841, %r1837, %r1840;
	st.shared.u32 	[%r13+16328], %r1841;
	ld.shared.u32 	%r1842, [%r13+16432];
	ld.shared.u32 	%r1843, [%r10+16396];
	ld.shared.u32 	%r1844, [%r24+13624];
	add.s32 	%r1845, %r1844, %r1843;
	min.s32 	%r1846, %r1842, %r1845;
	st.shared.u32 	[%r13+16432], %r1846;
	bar.sync 	0;
	ld.shared.u32 	%r1847, [%r13];
	ld.shared.u32 	%r1848, [%r10+176];
	ld.shared.u32 	%r1849, [%r24+13728];
	add.s32 	%r1850, %r1849, %r1848;
	min.s32 	%r1851, %r1847, %r1850;
	st.shared.u32 	[%r13], %r1851;
	ld.shared.u32 	%r1852, [%r13+104];
	ld.shared.u32 	%r1853, [%r10+176];
	ld.shared.u32 	%r1854, [%r24+13832];
	add.s32 	%r1855, %r1854, %r1853;
	min.s32 	%r1856, %r1852, %r1855;
	st.shared.u32 	[%r13+104], %r1856;
	ld.shared.u32 	%r1857, [%r13+208];
	ld.shared.u32 	%r1858, [%r10+176];
	ld.shared.u32 	%r1859, [%r24+13936];
	add.s32 	%r1860, %r1859, %r1858;
	min.s32 	%r1861, %r1857, %r1860;
	st.shared.u32 	[%r13+208], %r1861;
	ld.shared.u32 	%r1862, [%r13+8112];
	ld.shared.u32 	%r1863, [%r10+8288];
	ld.shared.u32 	%r1864, [%r24+13728];
	add.s32 	%r1865, %r1864, %r1863;
	min.s32 	%r1866, %r1862, %r1865;
	st.shared.u32 	[%r13+8112], %r1866;
	ld.shared.u32 	%r1867, [%r13+8216];
	ld.shared.u32 	%r1868, [%r10+8288];
	ld.shared.u32 	%r1869, [%r24+13832];
	add.s32 	%r1870, %r1869, %r1868;
	min.s32 	%r1871, %r1867, %r1870;
	st.shared.u32 	[%r13+8216], %r1871;
	ld.shared.u32 	%r1872, [%r13+8320];
	ld.shared.u32 	%r1873, [%r10+8288];
	ld.shared.u32 	%r1874, [%r24+13936];
	add.s32 	%r1875, %r1874, %r1873;
	min.s32 	%r1876, %r1872, %r1875;
	st.shared.u32 	[%r13+8320], %r1876;
	ld.shared.u32 	%r1877, [%r13+16224];
	ld.shared.u32 	%r1878, [%r10+16400];
	ld.shared.u32 	%r1879, [%r24+13728];
	add.s32 	%r1880, %r1879, %r1878;
	min.s32 	%r1881, %r1877, %r1880;
	st.shared.u32 	[%r13+16224], %r1881;
	ld.shared.u32 	%r1882, [%r13+16328];
	ld.shared.u32 	%r1883, [%r10+16400];
	ld.shared.u32 	%r1884, [%r24+13832];
	add.s32 	%r1885, %r1884, %r1883;
	min.s32 	%r1886, %r1882, %r1885;
	st.shared.u32 	[%r13+16328], %r1886;
	ld.shared.u32 	%r1887, [%r13+16432];
	ld.shared.u32 	%r1888, [%r10+16400];
	ld.shared.u32 	%r1889, [%r24+13936];
	add.s32 	%r1890, %r1889, %r1888;
	min.s32 	%r1891, %r1887, %r1890;
	st.shared.u32 	[%r13+16432], %r1891;
	bar.sync 	0;
	ld.shared.u32 	%r1892, [%r13];
	ld.shared.u32 	%r1893, [%r10+180];
	ld.shared.u32 	%r1894, [%r24+14040];
	add.s32 	%r1895, %r1894, %r1893;
	min.s32 	%r1896, %r1892, %r1895;
	st.shared.u32 	[%r13], %r1896;
	ld.shared.u32 	%r1897, [%r13+104];
	ld.shared.u32 	%r1898, [%r10+180];
	ld.shared.u32 	%r1899, [%r24+14144];
	add.s32 	%r1900, %r1899, %r1898;
	min.s32 	%r1901, %r1897, %r1900;
	st.shared.u32 	[%r13+104], %r1901;
	ld.shared.u32 	%r1902, [%r13+208];
	ld.shared.u32 	%r1903, [%r10+180];
	ld.shared.u32 	%r1904, [%r24+14248];
	add.s32 	%r1905, %r1904, %r1903;
	min.s32 	%r1906, %r1902, %r1905;
	st.shared.u32 	[%r13+208], %r1906;
	ld.shared.u32 	%r1907, [%r13+8112];
	ld.shared.u32 	%r1908, [%r10+8292];
	ld.shared.u32 	%r1909, [%r24+14040];
	add.s32 	%r1910, %r1909, %r1908;
	min.s32 	%r1911, %r1907, %r1910;
	st.shared.u32 	[%r13+8112], %r1911;
	ld.shared.u32 	%r1912, [%r13+8216];
	ld.shared.u32 	%r1913, [%r10+8292];
	ld.shared.u32 	%r1914, [%r24+14144];
	add.s32 	%r1915, %r1914, %r1913;
	min.s32 	%r1916, %r1912, %r1915;
	st.shared.u32 	[%r13+8216], %r1916;
	ld.shared.u32 	%r1917, [%r13+8320];
	ld.shared.u32 	%r1918, [%r10+8292];
	ld.shared.u32 	%r1919, [%r24+14248];
	add.s32 	%r1920, %r1919, %r1918;
	min.s32 	%r1921, %r1917, %r1920;
	st.shared.u32 	[%r13+8320], %r1921;
	ld.shared.u32 	%r1922, [%r13+16224];
	ld.shared.u32 	%r1923, [%r10+16404];
	ld.shared.u32 	%r1924, [%r24+14040];
	add.s32 	%r1925, %r1924, %r1923;
	min.s32 	%r1926, %r1922, %r1925;
	st.shared.u32 	[%r13+16224], %r1926;
	ld.shared.u32 	%r1927, [%r13+16328];
	ld.shared.u32 	%r1928, [%r10+16404];
	ld.shared.u32 	%r1929, [%r24+14144];
	add.s32 	%r1930, %r1929, %r1928;
	min.s32 	%r1931, %r1927, %r1930;
	st.shared.u32 	[%r13+16328], %r1931;
	ld.shared.u32 	%r1932, [%r13+16432];
	ld.shared.u32 	%r1933, [%r10+16404];
	ld.shared.u32 	%r1934, [%r24+14248];
	add.s32 	%r1935, %r1934, %r1933;
	min.s32 	%r1936, %r1932, %r1935;
	st.shared.u32 	[%r13+16432], %r1936;
	bar.sync 	0;
	ld.shared.u32 	%r1937, [%r13];
	ld.shared.u32 	%r1938, [%r10+184];
	ld.shared.u32 	%r1939, [%r24+14352];
	add.s32 	%r1940, %r1939, %r1938;
	min.s32 	%r1941, %r1937, %r1940;
	st.shared.u32 	[%r13], %r1941;
	ld.shared.u32 	%r1942, [%r13+104];
	ld.shared.u32 	%r1943, [%r10+184];
	ld.shared.u32 	%r1944, [%r24+14456];
	add.s32 	%r1945, %r1944, %r1943;
	min.s32 	%r1946, %r1942, %r1945;
	st.shared.u32 	[%r13+104], %r1946;
	ld.shared.u32 	%r1947, [%r13+208];
	ld.shared.u32 	%r1948, [%r10+184];
	ld.shared.u32 	%r1949, [%r24+14560];
	add.s32 	%r1950, %r1949, %r1948;
	min.s32 	%r1951, %r1947, %r1950;
	st.shared.u32 	[%r13+208], %r1951;
	ld.shared.u32 	%r1952, [%r13+8112];
	ld.shared.u32 	%r1953, [%r10+8296];
	ld.shared.u32 	%r1954, [%r24+14352];
	add.s32 	%r1955, %r1954, %r1953;
	min.s32 	%r1956, %r1952, %r1955;
	st.shared.u32 	[%r13+8112], %r1956;
	ld.shared.u32 	%r1957, [%r13+8216];
	ld.shared.u32 	%r1958, [%r10+8296];
	ld.shared.u32 	%r1959, [%r24+14456];
	add.s32 	%r1960, %r1959, %r1958;
	min.s32 	%r1961, %r1957, %r1960;
	st.shared.u32 	[%r13+8216], %r1961;
	ld.shared.u32 	%r1962, [%r13+8320];
	ld.shared.u32 	%r1963, [%r10+8296];
	ld.shared.u32 	%r1964, [%r24+14560];
	add.s32 	%r1965, %r1964, %r1963;
	min.s32 	%r1966, %r1962, %r1965;
	st.shared.u32 	[%r13+8320], %r1966;
	ld.shared.u32 	%r1967, [%r13+16224];
	ld.shared.u32 	%r1968, [%r10+16408];
	ld.shared.u32 	%r1969, [%r24+14352];
	add.s32 	%r1970, %r1969, %r1968;
	min.s32 	%r1971, %r1967, %r1970;
	st.shared.u32 	[%r13+16224], %r1971;
	ld.shared.u32 	%r1972, [%r13+16328];
	ld.shared.u32 	%r1973, [%r10+16408];
	ld.shared.u32 	%r1974, [%r24+14456];
	add.s32 	%r1975, %r1974, %r1973;
	min.s32 	%r1976, %r1972, %r1975;
	st.shared.u32 	[%r13+16328], %r1976;
	ld.shared.u32 	%r1977, [%r13+16432];
	ld.shared.u32 	%r1978, [%r10+16408];
	ld.shared.u32 	%r1979, [%r24+14560];
	add.s32 	%r1980, %r1979, %r1978;
	min.s32 	%r1981, %r1977, %r1980;
	st.shared.u32 	[%r13+16432], %r1981;
	bar.sync 	0;
	ld.shared.u32 	%r1982, [%r13];
	ld.shared.u32 	%r1983, [%r10+188];
	ld.shared.u32 	%r1984, [%r24+14664];
	add.s32 	%r1985, %r1984, %r1983;
	min.s32 	%r1986, %r1982, %r1985;
	st.shared.u32 	[%r13], %r1986;
	ld.shared.u32 	%r1987, [%r13+104];
	ld.shared.u32 	%r1988, [%r10+188];
	ld.shared.u32 	%r1989, [%r24+14768];
	add.s32 	%r1990, %r1989, %r1988;
	min.s32 	%r1991, %r1987, %r1990;
	st.shared.u32 	[%r13+104], %r1991;
	ld.shared.u32 	%r1992, [%r13+208];
	ld.shared.u32 	%r1993, [%r10+188];
	ld.shared.u32 	%r1994, [%r24+14872];
	add.s32 	%r1995, %r1994, %r1993;
	min.s32 	%r1996, %r1992, %r1995;
	st.shared.u32 	[%r13+208], %r1996;
	ld.shared.u32 	%r1997, [%r13+8112];
	ld.shared.u32 	%r1998, [%r10+8300];
	ld.shared.u32 	%r1999, [%r24+14664];
	add.s32 	%r2000, %r1999, %r1998;
	min.s32 	%r2001, %r1997, %r2000;
	st.shared.u32 	[%r13+8112], %r2001;
	ld.shared.u32 	%r2002, [%r13+8216];
	ld.shared.u32 	%r2003, [%r10+8300];
	ld.shared.u32 	%r2004, [%r24+14768];
	add.s32 	%r2005, %r2004, %r2003;
	min.s32 	%r2006, %r2002, %r2005;
	st.shared.u32 	[%r13+8216], %r2006;
	ld.shared.u32 	%r2007, [%r13+8320];
	ld.shared.u32 	%r2008, [%r10+8300];
	ld.shared.u32 	%r2009, [%r24+14872];
	add.s32 	%r2010, %r2009, %r2008;
	min.s32 	%r2011, %r2007, %r2010;
	st.shared.u32 	[%r13+8320], %r2011;
	ld.shared.u32 	%r2012, [%r13+16224];
	ld.shared.u32 	%r2013, [%r10+16412];
	ld.shared.u32 	%r2014, [%r24+14664];
	add.s32 	%r2015, %r2014, %r2013;
	min.s32 	%r2016, %r2012, %r2015;
	st.shared.u32 	[%r13+16224], %r2016;
	ld.shared.u32 	%r2017, [%r13+16328];
	ld.shared.u32 	%r2018, [%r10+16412];
	ld.shared.u32 	%r2019, [%r24+14768];
	add.s32 	%r2020, %r2019, %r2018;
	min.s32 	%r2021, %r2017, %r2020;
	st.shared.u32 	[%r13+16328], %r2021;
	ld.shared.u32 	%r2022, [%r13+16432];
	ld.shared.u32 	%r2023, [%r10+16412];
	ld.shared.u32 	%r2024, [%r24+14872];
	add.s32 	%r2025, %r2024, %r2023;
	min.s32 	%r2026, %r2022, %r2025;
	st.shared.u32 	[%r13+16432], %r2026;
	bar.sync 	0;
	ld.shared.u32 	%r2027, [%r13];
	ld.shared.u32 	%r2028, [%r10+192];
	ld.shared.u32 	%r2029, [%r24+14976];
	add.s32 	%r2030, %r2029, %r2028;
	min.s32 	%r2031, %r2027, %r2030;
	st.shared.u32 	[%r13], %r2031;
	ld.shared.u32 	%r2032, [%r13+104];
	ld.shared.u32 	%r2033, [%r10+192];
	ld.shared.u32 	%r2034, [%r24+15080];
	add.s32 	%r2035, %r2034, %r2033;
	min.s32 	%r2036, %r2032, %r2035;
	st.shared.u32 	[%r13+104], %r2036;
	ld.shared.u32 	%r2037, [%r13+208];
	ld.shared.u32 	%r2038, [%r10+192];
	ld.shared.u32 	%r2039, [%r24+15184];
	add.s32 	%r2040, %r2039, %r2038;
	min.s32 	%r2041, %r2037, %r2040;
	st.shared.u32 	[%r13+208], %r2041;
	ld.shared.u32 	%r2042, [%r13+8112];
	ld.shared.u32 	%r2043, [%r10+8304];
	ld.shared.u32 	%r2044, [%r24+14976];
	add.s32 	%r2045, %r2044, %r2043;
	min.s32 	%r2046, %r2042, %r2045;
	st.shared.u32 	[%r13+8112], %r2046;
	ld.shared.u32 	%r2047, [%r13+8216];
	ld.shared.u32 	%r2048, [%r10+8304];
	ld.shared.u32 	%r2049, [%r24+15080];
	add.s32 	%r2050, %r2049, %r2048;
	min.s32 	%r2051, %r2047, %r2050;
	st.shared.u32 	[%r13+8216], %r2051;
	ld.shared.u32 	%r2052, [%r13+8320];
	ld.shared.u32 	%r2053, [%r10+8304];
	ld.shared.u32 	%r2054, [%r24+15184];
	add.s32 	%r2055, %r2054, %r2053;
	min.s32 	%r2056, %r2052, %r2055;
	st.shared.u32 	[%r13+8320], %r2056;
	ld.shared.u32 	%r2057, [%r13+16224];
	ld.shared.u32 	%r2058, [%r10+16416];
	ld.shared.u32 	%r2059, [%r24+14976];
	add.s32 	%r2060, %r2059, %r2058;
	min.s32 	%r2061, %r2057, %r2060;
	st.shared.u32 	[%r13+16224], %r2061;
	ld.shared.u32 	%r2062, [%r13+16328];
	ld.shared.u32 	%r2063, [%r10+16416];
	ld.shared.u32 	%r2064, [%r24+15080];
	add.s32 	%r2065, %r2064, %r2063;
	min.s32 	%r2066, %r2062, %r2065;
	st.shared.u32 	[%r13+16328], %r2066;
	ld.shared.u32 	%r2067, [%r13+16432];
	ld.shared.u32 	%r2068, [%r10+16416];
	ld.shared.u32 	%r2069, [%r24+15184];
	add.s32 	%r2070, %r2069, %r2068;
	min.s32 	%r2071, %r2067, %r2070;
	st.shared.u32 	[%r13+16432], %r2071;
	bar.sync 	0;
	ld.shared.u32 	%r2072, [%r13];
	ld.shared.u32 	%r2073, [%r10+196];
	ld.shared.u32 	%r2074, [%r24+15288];
	add.s32 	%r2075, %r2074, %r2073;
	min.s32 	%r2076, %r2072, %r2075;
	st.shared.u32 	[%r13], %r2076;
	ld.shared.u32 	%r2077, [%r13+104];
	ld.shared.u32 	%r2078, [%r10+196];
	ld.shared.u32 	%r2079, [%r24+15392];
	add.s32 	%r2080, %r2079, %r2078;
	min.s32 	%r2081, %r2077, %r2080;
	st.shared.u32 	[%r13+104], %r2081;
	ld.shared.u32 	%r2082, [%r13+208];
	ld.shared.u32 	%r2083, [%r10+196];
	ld.shared.u32 	%r2084, [%r24+15496];
	add.s32 	%r2085, %r2084, %r2083;
	min.s32 	%r2086, %r2082, %r2085;
	st.shared.u32 	[%r13+208], %r2086;
	ld.shared.u32 	%r2087, [%r13+8112];
	ld.shared.u32 	%r2088, [%r10+8308];
	ld.shared.u32 	%r2089, [%r24+15288];
	add.s32 	%r2090, %r2089, %r2088;
	min.s32 	%r2091, %r2087, %r2090;
	st.shared.u32 	[%r13+8112], %r2091;
	ld.shared.u32 	%r2092, [%r13+8216];
	ld.shared.u32 	%r2093, [%r10+8308];
	ld.shared.u32 	%r2094, [%r24+15392];
	add.s32 	%r2095, %r2094, %r2093;
	min.s32 	%r2096, %r2092, %r2095;
	st.shared.u32 	[%r13+8216], %r2096;
	ld.shared.u32 	%r2097, [%r13+8320];
	ld.shared.u32 	%r2098, [%r10+8308];
	ld.shared.u32 	%r2099, [%r24+15496];
	add.s32 	%r2100, %r2099, %r2098;
	min.s32 	%r2101, %r2097, %r2100;
	st.shared.u32 	[%r13+8320], %r2101;
	ld.shared.u32 	%r2102, [%r13+16224];
	ld.shared.u32 	%r2103, [%r10+16420];
	ld.shared.u32 	%r2104, [%r24+15288];
	add.s32 	%r2105, %r2104, %r2103;
	min.s32 	%r2106, %r2102, %r2105;
	st.shared.u32 	[%r13+16224], %r2106;
	ld.shared.u32 	%r2107, [%r13+16328];
	ld.shared.u32 	%r2108, [%r10+16420];
	ld.shared.u32 	%r2109, [%r24+15392];
	add.s32 	%r2110, %r2109, %r2108;
	min.s32 	%r2111, %r2107, %r2110;
	st.shared.u32 	[%r13+16328], %r2111;
	ld.shared.u32 	%r2112, [%r13+16432];
	ld.shared.u32 	%r2113, [%r10+16420];
	ld.shared.u32 	%r2114, [%r24+15496];
	add.s32 	%r2115, %r2114, %r2113;
	min.s32 	%r2116, %r2112, %r2115;
	st.shared.u32 	[%r13+16432], %r2116;
	bar.sync 	0;
	ld.shared.u32 	%r2117, [%r13];
	ld.shared.u32 	%r2118, [%r10+200];
	ld.shared.u32 	%r2119, [%r24+15600];
	add.s32 	%r2120, %r2119, %r2118;
	min.s32 	%r2121, %r2117, %r2120;
	st.shared.u32 	[%r13], %r2121;
	ld.shared.u32 	%r2122, [%r13+104];
	ld.shared.u32 	%r2123, [%r10+200];
	ld.shared.u32 	%r2124, [%r24+15704];
	add.s32 	%r2125, %r2124, %r2123;
	min.s32 	%r2126, %r2122, %r2125;
	st.shared.u32 	[%r13+104], %r2126;
	ld.shared.u32 	%r2127, [%r13+208];
	ld.shared.u32 	%r2128, [%r10+200];
	ld.shared.u32 	%r2129, [%r24+15808];
	add.s32 	%r2130, %r2129, %r2128;
	min.s32 	%r2131, %r2127, %r2130;
	st.shared.u32 	[%r13+208], %r2131;
	ld.shared.u32 	%r2132, [%r13+8112];
	ld.shared.u32 	%r2133, [%r10+8312];
	ld.shared.u32 	%r2134, [%r24+15600];
	add.s32 	%r2135, %r2134, %r2133;
	min.s32 	%r2136, %r2132, %r2135;
	st.shared.u32 	[%r13+8112], %r2136;
	ld.shared.u32 	%r2137, [%r13+8216];
	ld.shared.u32 	%r2138, [%r10+8312];
	ld.shared.u32 	%r2139, [%r24+15704];
	add.s32 	%r2140, %r2139, %r2138;
	min.s32 	%r2141, %r2137, %r2140;
	st.shared.u32 	[%r13+8216], %r2141;
	ld.shared.u32 	%r2142, [%r13+8320];
	ld.shared.u32 	%r2143, [%r10+8312];
	ld.shared.u32 	%r2144, [%r24+15808];
	add.s32 	%r2145, %r2144, %r2143;
	min.s32 	%r2146, %r2142, %r2145;
	st.shared.u32 	[%r13+8320], %r2146;
	ld.shared.u32 	%r2147, [%r13+16224];
	ld.shared.u32 	%r2148, [%r10+16424];
	ld.shared.u32 	%r2149, [%r24+15600];
	add.s32 	%r2150, %r2149, %r2148;
	min.s32 	%r2151, %r2147, %r2150;
	st.shared.u32 	[%r13+16224], %r2151;
	ld.shared.u32 	%r2152, [%r13+16328];
	ld.shared.u32 	%r2153, [%r10+16424];
	ld.shared.u32 	%r2154, [%r24+15704];
	add.s32 	%r2155, %r2154, %r2153;
	min.s32 	%r2156, %r2152, %r2155;
	st.shared.u32 	[%r13+16328], %r2156;
	ld.shared.u32 	%r2157, [%r13+16432];
	ld.shared.u32 	%r2158, [%r10+16424];
	ld.shared.u32 	%r2159, [%r24+15808];
	add.s32 	%r2160, %r2159, %r2158;
	min.s32 	%r2161, %r2157, %r2160;
	st.shared.u32 	[%r13+16432], %r2161;
	bar.sync 	0;
	ld.shared.u32 	%r2162, [%r13];
	ld.shared.u32 	%r2163, [%r10+204];
	ld.shared.u32 	%r2164, [%r24+15912];
	add.s32 	%r2165, %r2164, %r2163;
	min.s32 	%r2166, %r2162, %r2165;
	st.shared.u32 	[%r13], %r2166;
	ld.shared.u32 	%r2167, [%r13+104];
	ld.shared.u32 	%r2168, [%r10+204];
	ld.shared.u32 	%r2169, [%r24+16016];
	add.s32 	%r2170, %r2169, %r2168;
	min.s32 	%r2171, %r2167, %r2170;
	st.shared.u32 	[%r13+104], %r2171;
	ld.shared.u32 	%r2172, [%r13+208];
	ld.shared.u32 	%r2173, [%r10+204];
	ld.shared.u32 	%r2174, [%r24+16120];
	add.s32 	%r2175, %r2174, %r2173;
	min.s32 	%r2176, %r2172, %r2175;
	st.shared.u32 	[%r13+208], %r2176;
	ld.shared.u32 	%r2177, [%r13+8112];
	ld.shared.u32 	%r2178, [%r10+8316];
	ld.shared.u32 	%r2179, [%r24+15912];
	add.s32 	%r2180, %r2179, %r2178;
	min.s32 	%r2181, %r2177, %r2180;
	st.shared.u32 	[%r13+8112], %r2181;
	ld.shared.u32 	%r2182, [%r13+8216];
	ld.shared.u32 	%r2183, [%r10+8316];
	ld.shared.u32 	%r2184, [%r24+16016];
	add.s32 	%r2185, %r2184, %r2183;
	min.s32 	%r2186, %r2182, %r2185;
	st.shared.u32 	[%r13+8216], %r2186;
	ld.shared.u32 	%r2187, [%r13+8320];
	ld.shared.u32 	%r2188, [%r10+8316];
	ld.shared.u32 	%r2189, [%r24+16120];
	add.s32 	%r2190, %r2189, %r2188;
	min.s32 	%r2191, %r2187, %r2190;
	st.shared.u32 	[%r13+8320], %r2191;
	ld.shared.u32 	%r2192, [%r13+16224];
	ld.shared.u32 	%r2193, [%r10+16428];
	ld.shared.u32 	%r2194, [%r24+15912];
	add.s32 	%r2195, %r2194, %r2193;
	min.s32 	%r2196, %r2192, %r2195;
	st.shared.u32 	[%r13+16224], %r2196;
	ld.shared.u32 	%r2197, [%r13+16328];
	ld.shared.u32 	%r2198, [%r10+16428];
	ld.shared.u32 	%r2199, [%r24+16016];
	add.s32 	%r2200, %r2199, %r2198;
	min.s32 	%r2201, %r2197, %r2200;
	st.shared.u32 	[%r13+16328], %r2201;
	ld.shared.u32 	%r2202, [%r13+16432];
	ld.shared.u32 	%r2203, [%r10+16428];
	ld.shared.u32 	%r2204, [%r24+16120];
	add.s32 	%r2205, %r2204, %r2203;
	min.s32 	%r2206, %r2202, %r2205;
	st.shared.u32 	[%r13+16432], %r2206;
	bar.sync 	0;
	ld.shared.u32 	%r2207, [%r13];
	ld.shared.u32 	%r2208, [%r10+208];
	ld.shared.u32 	%r2209, [%r24+16224];
	add.s32 	%r2210, %r2209, %r2208;
	min.s32 	%r2211, %r2207, %r2210;
	st.shared.u32 	[%r13], %r2211;
	ld.shared.u32 	%r2212, [%r13+104];
	ld.shared.u32 	%r2213, [%r10+208];
	ld.shared.u32 	%r2214, [%r24+16328];
	add.s32 	%r2215, %r2214, %r2213;
	min.s32 	%r2216, %r2212, %r2215;
	st.shared.u32 	[%r13+104], %r2216;
	ld.shared.u32 	%r2217, [%r13+208];
	ld.shared.u32 	%r2218, [%r10+208];
	ld.shared.u32 	%r2219, [%r24+16432];
	add.s32 	%r2220, %r2219, %r2218;
	min.s32 	%r2221, %r2217, %r2220;
	st.shared.u32 	[%r13+208], %r2221;
	ld.shared.u32 	%r2222, [%r13+8112];
	ld.shared.u32 	%r2223, [%r10+8320];
	ld.shared.u32 	%r2224, [%r24+16224];
	add.s32 	%r2225, %r2224, %r2223;
	min.s32 	%r2226, %r2222, %r2225;
	st.shared.u32 	[%r13+8112], %r2226;
	ld.shared.u32 	%r2227, [%r13+8216];
	ld.shared.u32 	%r2228, [%r10+8320];
	ld.shared.u32 	%r2229, [%r24+16328];
	add.s32 	%r2230, %r2229, %r2228;
	min.s32 	%r2231, %r2227, %r2230;
	st.shared.u32 	[%r13+8216], %r2231;
	ld.shared.u32 	%r2232, [%r13+8320];
	ld.shared.u32 	%r2233, [%r10+8320];
	ld.shared.u32 	%r2234, [%r24+16432];
	add.s32 	%r2235, %r2234, %r2233;
	min.s32 	%r2236, %r2232, %r2235;
	st.shared.u32 	[%r13+8320], %r2236;
	ld.shared.u32 	%r2237, [%r13+16224];
	ld.shared.u32 	%r2238, [%r10+16432];
	ld.shared.u32 	%r2239, [%r24+16224];
	add.s32 	%r2240, %r2239, %r2238;
	min.s32 	%r2241, %r2237, %r2240;
	st.shared.u32 	[%r13+16224], %r2241;
	ld.shared.u32 	%r2242, [%r13+16328];
	ld.shared.u32 	%r2243, [%r10+16432];
	ld.shared.u32 	%r2244, [%r24+16328];
	add.s32 	%r2245, %r2244, %r2243;
	min.s32 	%r2246, %r2242, %r2245;
	st.shared.u32 	[%r13+16328], %r2246;
	ld.shared.u32 	%r2247, [%r13+16432];
	ld.shared.u32 	%r2248, [%r10+16432];
	ld.shared.u32 	%r2249, [%r24+16432];
	add.s32 	%r2250, %r2249, %r2248;
	min.s32 	%r2251, %r2247, %r2250;
	st.shared.u32 	[%r13+16432], %r2251;
	bar.sync 	0;
	ld.shared.u32 	%r2252, [%r13];
	ld.shared.u32 	%r2253, [%r10+212];
	ld.shared.u32 	%r2254, [%r24+16536];
	add.s32 	%r2255, %r2254, %r2253;
	min.s32 	%r2256, %r2252, %r2255;
	st.shared.u32 	[%r13], %r2256;
	ld.shared.u32 	%r2257, [%r13+104];
	ld.shared.u32 	%r2258, [%r10+212];
	ld.shared.u32 	%r2259, [%r24+16640];
	add.s32 	%r2260, %r2259, %r2258;
	min.s32 	%r2261, %r2257, %r2260;
	st.shared.u32 	[%r13+104], %r2261;
	ld.shared.u32 	%r2262, [%r13+208];
	ld.shared.u32 	%r2263, [%r10+212];
	ld.shared.u32 	%r2264, [%r24+16744];
	add.s32 	%r2265, %r2264, %r2263;
	min.s32 	%r2266, %r2262, %r2265;
	st.shared.u32 	[%r13+208], %r2266;
	ld.shared.u32 	%r2267, [%r13+8112];
	ld.shared.u32 	%r2268, [%r10+8324];
	ld.shared.u32 	%r2269, [%r24+16536];
	add.s32 	%r2270, %r2269, %r2268;
	min.s32 	%r2271, %r2267, %r2270;
	st.shared.u32 	[%r13+8112], %r2271;
	ld.shared.u32 	%r2272, [%r13+8216];
	ld.shared.u32 	%r2273, [%r10+8324];
	ld.shared.u32 	%r2274, [%r24+16640];
	add.s32 	%r2275, %r2274, %r2273;
	min.s32 	%r2276, %r2272, %r2275;
	st.shared.u32 	[%r13+8216], %r2276;
	ld.shared.u32 	%r2277, [%r13+8320];
	ld.shared.u32 	%r2278, [%r10+8324];
	ld.shared.u32 	%r2279, [%r24+16744];
	add.s32 	%r2280, %r2279, %r2278;
	min.s32 	%r2281, %r2277, %r2280;
	st.shared.u32 	[%r13+8320], %r2281;
	ld.shared.u32 	%r2282, [%r13+16224];
	ld.shared.u32 	%r2283, [%r10+16436];
	ld.shared.u32 	%r2284, [%r24+16536];
	add.s32 	%r2285, %r2284, %r2283;
	min.s32 	%r2286, %r2282, %r2285;
	st.shared.u32 	[%r13+16224], %r2286;
	ld.shared.u32 	%r2287, [%r13+16328];
	ld.shared.u32 	%r2288, [%r10+16436];
	ld.shared.u32 	%r2289, [%r24+16640];
	add.s32 	%r2290, %r2289, %r2288;
	min.s32 	%r2291, %r2287, %r2290;
	st.shared.u32 	[%r13+16328], %r2291;
	ld.shared.u32 	%r2292, [%r13+16432];
	ld.shared.u32 	%r2293, [%r10+16436];
	ld.shared.u32 	%r2294, [%r24+16744];
	add.s32 	%r2295, %r2294, %r2293;
	min.s32 	%r2296, %r2292, %r2295;
	st.shared.u32 	[%r13+16432], %r2296;
	bar.sync 	0;
	ld.shared.u32 	%r2297, [%r13];
	ld.shared.u32 	%r2298, [%r10+216];
	ld.shared.u32 	%r2299, [%r24+16848];
	add.s32 	%r2300, %r2299, %r2298;
	min.s32 	%r2301, %r2297, %r2300;
	st.shared.u32 	[%r13], %r2301;
	ld.shared.u32 	%r2302, [%r13+104];
	ld.shared.u32 	%r2303, [%r10+216];
	ld.shared.u32 	%r2304, [%r24+16952];
	add.s32 	%r2305, %r2304, %r2303;
	min.s32 	%r2306, %r2302, %r2305;
	st.shared.u32 	[%r13+104], %r2306;
	ld.shared.u32 	%r2307, [%r13+208];
	ld.shared.u32 	%r2308, [%r10+216];
	ld.shared.u32 	%r2309, [%r24+17056];
	add.s32 	%r2310, %r2309, %r2308;
	min.s32 	%r2311, %r2307, %r2310;
	st.shared.u32 	[%r13+208], %r2311;
	ld.shared.u32 	%r2312, [%r13+8112];
	ld.shared.u32 	%r2313, [%r10+8328];
	ld.shared.u32 	%r2314, [%r24+16848];
	add.s32 	%r2315, %r2314, %r2313;
	min.s32 	%r2316, %r2312, %r2315;
	st.shared.u32 	[%r13+8112], %r2316;
	ld.shared.u32 	%r2317, [%r13+8216];
	ld.shared.u32 	%r2318, [%r10+8328];
	ld.shared.u32 	%r2319, [%r24+16952];
	add.s32 	%r2320, %r2319, %r2318;
	min.s32 	%r2321, %r2317, %r2320;
	st.shared.u32 	[%r13+8216], %r2321;
	ld.shared.u32 	%r2322, [%r13+8320];
	ld.shared.u32 	%r2323, [%r10+8328];
	ld.shared.u32 	%r2324, [%r24+17056];
	add.s32 	%r2325, %r2324, %r2323;
	min.s32 	%r2326, %r2322, %r2325;
	st.shared.u32 	[%r13+8320], %r2326;
	ld.shared.u32 	%r2327, [%r13+16224];
	ld.shared.u32 	%r2328, [%r10+16440];
	ld.shared.u32 	%r2329, [%r24+16848];
	add.s32 	%r2330, %r2329, %r2328;
	min.s32 	%r2331, %r2327, %r2330;
	st.shared.u32 	[%r13+16224], %r2331;
	ld.shared.u32 	%r2332, [%r13+16328];
	ld.shared.u32 	%r2333, [%r10+16440];
	ld.shared.u32 	%r2334, [%r24+16952];
	add.s32 	%r2335, %r2334, %r2333;
	min.s32 	%r2336, %r2332, %r2335;
	st.shared.u32 	[%r13+16328], %r2336;
	ld.shared.u32 	%r2337, [%r13+16432];
	ld.shared.u32 	%r2338, [%r10+16440];
	ld.shared.u32 	%r2339, [%r24+17056];
	add.s32 	%r2340, %r2339, %r2338;
	min.s32 	%r2341, %r2337, %r2340;
	st.shared.u32 	[%r13+16432], %r2341;
	bar.sync 	0;
	ld.shared.u32 	%r2342, [%r13];
	ld.shared.u32 	%r2343, [%r10+220];
	ld.shared.u32 	%r2344, [%r24+17160];
	add.s32 	%r2345, %r2344, %r2343;
	min.s32 	%r2346, %r2342, %r2345;
	st.shared.u32 	[%r13], %r2346;
	ld.shared.u32 	%r2347, [%r13+104];
	ld.shared.u32 	%r2348, [%r10+220];
	ld.shared.u32 	%r2349, [%r24+17264];
	add.s32 	%r2350, %r2349, %r2348;
	min.s32 	%r2351, %r2347, %r2350;
	st.shared.u32 	[%r13+104], %r2351;
	ld.shared.u32 	%r2352, [%r13+208];
	ld.shared.u32 	%r2353, [%r10+220];
	ld.shared.u32 	%r2354, [%r24+17368];
	add.s32 	%r2355, %r2354, %r2353;
	min.s32 	%r2356, %r2352, %r2355;
	st.shared.u32 	[%r13+208], %r2356;
	ld.shared.u32 	%r2357, [%r13+8112];
	ld.shared.u32 	%r2358, [%r10+8332];
	ld.shared.u32 	%r2359, [%r24+17160];
	add.s32 	%r2360, %r2359, %r2358;
	min.s32 	%r2361, %r2357, %r2360;
	st.shared.u32 	[%r13+8112], %r2361;
	ld.shared.u32 	%r2362, [%r13+8216];
	ld.shared.u32 	%r2363, [%r10+8332];
	ld.shared.u32 	%r2364, [%r24+17264];
	add.s32 	%r2365, %r2364, %r2363;
	min.s32 	%r2366, %r2362, %r2365;
	st.shared.u32 	[%r13+8216], %r2366;
	ld.shared.u32 	%r2367, [%r13+8320];
	ld.shared.u32 	%r2368, [%r10+8332];
	ld.shared.u32 	%r2369, [%r24+17368];
	add.s32 	%r2370, %r2369, %r2368;
	min.s32 	%r2371, %r2367, %r2370;
	st.shared.u32 	[%r13+8320], %r2371;
	ld.shared.u32 	%r2372, [%r13+16224];
	ld.shared.u32 	%r2373, [%r10+16444];
	ld.shared.u32 	%r2374, [%r24+17160];
	add.s32 	%r2375, %r2374, %r2373;
	min.s32 	%r2376, %r2372, %r2375;
	st.shared.u32 	[%r13+16224], %r2376;
	ld.shared.u32 	%r2377, [%r13+16328];
	ld.shared.u32 	%r2378, [%r10+16444];
	ld.shared.u32 	%r2379, [%r24+17264];
	add.s32 	%r2380, %r2379, %r2378;
	min.s32 	%r2381, %r2377, %r2380;
	st.shared.u32 	[%r13+16328], %r2381;
	ld.shared.u32 	%r2382, [%r13+16432];
	ld.shared.u32 	%r2383, [%r10+16444];
	ld.shared.u32 	%r2384, [%r24+17368];
	add.s32 	%r2385, %r2384, %r2383;
	min.s32 	%r2386, %r2382, %r2385;
	st.shared.u32 	[%r13+16432], %r2386;
	bar.sync 	0;
	ld.shared.u32 	%r2387, [%r13];
	ld.shared.u32 	%r2388, [%r10+224];
	ld.shared.u32 	%r2389, [%r24+17472];
	add.s32 	%r2390, %r2389, %r2388;
	min.s32 	%r2391, %r2387, %r2390;
	st.shared.u32 	[%r13], %r2391;
	ld.shared.u32 	%r2392, [%r13+104];
	ld.shared.u32 	%r2393, [%r10+224];
	ld.shared.u32 	%r2394, [%r24+17576];
	add.s32 	%r2395, %r2394, %r2393;
	min.s32 	%r2396, %r2392, %r2395;
	st.shared.u32 	[%r13+104], %r2396;
	ld.shared.u32 	%r2397, [%r13+208];
	ld.shared.u32 	%r2398, [%r10+224];
	ld.shared.u32 	%r2399, [%r24+17680];
	add.s32 	%r2400, %r2399, %r2398;
	min.s32 	%r2401, %r2397, %r2400;
	st.shared.u32 	[%r13+208], %r2401;
	ld.shared.u32 	%r2402, [%r13+8112];
	ld.shared.u32 	%r2403, [%r10+8336];
	ld.shared.u32 	%r2404, [%r24+17472];
	add.s32 	%r2405, %r2404, %r2403;
	min.s32 	%r2406, %r2402, %r2405;
	st.shared.u32 	[%r13+8112], %r2406;
	ld.shared.u32 	%r2407, [%r13+8216];
	ld.shared.u32 	%r2408, [%r10+8336];
	ld.shared.u32 	%r2409, [%r24+17576];
	add.s32 	%r2410, %r2409, %r2408;
	min.s32 	%r2411, %r2407, %r2410;
	st.shared.u32 	[%r13+8216], %r2411;
	ld.shared.u32 	%r2412, [%r13+8320];
	ld.shared.u32 	%r2413, [%r10+8336];
	ld.shared.u32 	%r2414, [%r24+17680];
	add.s32 	%r2415, %r2414, %r2413;
	min.s32 	%r2416, %r2412, %r2415;
	st.shared.u32 	[%r13+8320], %r2416;
	ld.shared.u32 	%r2417, [%r13+16224];
	ld.shared.u32 	%r2418, [%r10+16448];
	ld.shared.u32 	%r2419, [%r24+17472];
	add.s32 	%r2420, %r2419, %r2418;
	min.s32 	%r2421, %r2417, %r2420;
	st.shared.u32 	[%r13+16224], %r2421;
	ld.shared.u32 	%r2422, [%r13+16328];
	ld.shared.u32 	%r2423, [%r10+16448];
	ld.shared.u32 	%r2424, [%r24+17576];
	add.s32 	%r2425, %r2424, %r2423;
	min.s32 	%r2426, %r2422, %r2425;
	st.shared.u32 	[%r13+16328], %r2426;
	ld.shared.u32 	%r2427, [%r13+16432];
	ld.shared.u32 	%r2428, [%r10+16448];
	ld.shared.u32 	%r2429, [%r24+17680];
	add.s32 	%r2430, %r2429, %r2428;
	min.s32 	%r2431, %r2427, %r2430;
	st.shared.u32 	[%r13+16432], %r2431;
	bar.sync 	0;
	ld.shared.u32 	%r2432, [%r13];
	ld.shared.u32 	%r2433, [%r10+228];
	ld.shared.u32 	%r2434, [%r24+17784];
	add.s32 	%r2435, %r2434, %r2433;
	min.s32 	%r2436, %r2432, %r2435;
	st.shared.u32 	[%r13], %r2436;
	ld.shared.u32 	%r2437, [%r13+104];
	ld.shared.u32 	%r2438, [%r10+228];
	ld.shared.u32 	%r2439, [%r24+17888];
	add.s32 	%r2440, %r2439, %r2438;
	min.s32 	%r2441, %r2437, %r2440;
	st.shared.u32 	[%r13+104], %r2441;
	ld.shared.u32 	%r2442, [%r13+208];
	ld.shared.u32 	%r2443, [%r10+228];
	ld.shared.u32 	%r2444, [%r24+17992];
	add.s32 	%r2445, %r2444, %r2443;
	min.s32 	%r2446, %r2442, %r2445;
	st.shared.u32 	[%r13+208], %r2446;
	ld.shared.u32 	%r2447, [%r13+8112];
	ld.shared.u32 	%r2448, [%r10+8340];
	ld.shared.u32 	%r2449, [%r24+17784];
	add.s32 	%r2450, %r2449, %r2448;
	min.s32 	%r2451, %r2447, %r2450;
	st.shared.u32 	[%r13+8112], %r2451;
	ld.shared.u32 	%r2452, [%r13+8216];
	ld.shared.u32 	%r2453, [%r10+8340];
	ld.shared.u32 	%r2454, [%r24+17888];
	add.s32 	%r2455, %r2454, %r2453;
	min.s32 	%r2456, %r2452, %r2455;
	st.shared.u32 	[%r13+8216], %r2456;
	ld.shared.u32 	%r2457, [%r13+8320];
	ld.shared.u32 	%r2458, [%r10+8340];
	ld.shared.u32 	%r2459, [%r24+17992];
	add.s32 	%r2460, %r2459, %r2458;
	min.s32 	%r2461, %r2457, %r2460;
	st.shared.u32 	[%r13+8320], %r2461;
	ld.shared.u32 	%r2462, [%r13+16224];
	ld.shared.u32 	%r2463, [%r10+16452];
	ld.shared.u32 	%r2464, [%r24+17784];
	add.s32 	%r2465, %r2464, %r2463;
	min.s32 	%r2466, %r2462, %r2465;
	st.shared.u32 	[%r13+16224], %r2466;
	ld.shared.u32 	%r2467, [%r13+16328];
	ld.shared.u32 	%r2468, [%r10+16452];
	ld.shared.u32 	%r2469, [%r24+17888];
	add.s32 	%r2470, %r2469, %r2468;
	min.s32 	%r2471, %r2467, %r2470;
	st.shared.u32 	[%r13+16328], %r2471;
	ld.shared.u32 	%r2472, [%r13+16432];
	ld.shared.u32 	%r2473, [%r10+16452];
	ld.shared.u32 	%r2474, [%r24+17992];
	add.s32 	%r2475, %r2474, %r2473;
	min.s32 	%r2476, %r2472, %r2475;
	st.shared.u32 	[%r13+16432], %r2476;
	bar.sync 	0;
	ld.shared.u32 	%r2477, [%r13];
	ld.shared.u32 	%r2478, [%r10+232];
	ld.shared.u32 	%r2479, [%r24+18096];
	add.s32 	%r2480, %r2479, %r2478;
	min.s32 	%r2481, %r2477, %r2480;
	st.shared.u32 	[%r13], %r2481;
	ld.shared.u32 	%r2482, [%r13+104];
	ld.shared.u32 	%r2483, [%r10+232];
	ld.shared.u32 	%r2484, [%r24+18200];
	add.s32 	%r2485, %r2484, %r2483;
	min.s32 	%r2486, %r2482, %r2485;
	st.shared.u32 	[%r13+104], %r2486;
	ld.shared.u32 	%r2487, [%r13+208];
	ld.shared.u32 	%r2488, [%r10+232];
	ld.shared.u32 	%r2489, [%r24+18304];
	add.s32 	%r2490, %r2489, %r2488;
	min.s32 	%r2491, %r2487, %r2490;
	st.shared.u32 	[%r13+208], %r2491;
	ld.shared.u32 	%r2492, [%r13+8112];
	ld.shared.u32 	%r2493, [%r10+8344];
	ld.shared.u32 	%r2494, [%r24+18096];
	add.s32 	%r2495, %r2494, %r2493;
	min.s32 	%r2496, %r2492, %r2495;
	st.shared.u32 	[%r13+8112], %r2496;
	ld.shared.u32 	%r2497, [%r13+8216];
	ld.shared.u32 	%r2498, [%r10+8344];
	ld.shared.u32 	%r2499, [%r24+18200];
	add.s32 	%r2500, %r2499, %r2498;
	min.s32 	%r2501, %r2497, %r2500;
	st.shared.u32 	[%r13+8216], %r2501;
	ld.shared.u32 	%r2502, [%r13+8320];
	ld.shared.u32 	%r2503, [%r10+8344];
	ld.shared.u32 	%r2504, [%r24+18304];
	add.s32 	%r2505, %r2504, %r2503;
	min.s32 	%r2506, %r2502, %r2505;
	st.shared.u32 	[%r13+8320], %r2506;
	ld.shared.u32 	%r2507, [%r13+16224];
	ld.shared.u32 	%r2508, [%r10+16456];
	ld.shared.u32 	%r2509, [%r24+18096];
	add.s32 	%r2510, %r2509, %r2508;
	min.s32 	%r2511, %r2507, %r2510;
	st.shared.u32 	[%r13+16224], %r2511;
	ld.shared.u32 	%r2512, [%r13+16328];
	ld.shared.u32 	%r2513, [%r10+16456];
	ld.shared.u32 	%r2514, [%r24+18200];
	add.s32 	%r2515, %r2514, %r2513;
	min.s32 	%r2516, %r2512, %r2515;
	st.shared.u32 	[%r13+16328], %r2516;
	ld.shared.u32 	%r2517, [%r13+16432];
	ld.shared.u32 	%r2518, [%r10+16456];
	ld.shared.u32 	%r2519, [%r24+18304];
	add.s32 	%r2520, %r2519, %r2518;
	min.s32 	%r2521, %r2517, %r2520;
	st.shared.u32 	[%r13+16432], %r2521;
	bar.sync 	0;
	ld.shared.u32 	%r2522, [%r13];
	ld.shared.u32 	%r2523, [%r10+236];
	ld.shared.u32 	%r2524, [%r24+18408];
	add.s32 	%r2525, %r2524, %r2523;
	min.s32 	%r2526, %r2522, %r2525;
	st.shared.u32 	[%r13], %r2526;
	ld.shared.u32 	%r2527, [%r13+104];
	ld.shared.u32 	%r2528, [%r10+236];
	ld.shared.u32 	%r2529, [%r24+18512];
	add.s32 	%r2530, %r2529, %r2528;
	min.s32 	%r2531, %r2527, %r2530;
	st.shared.u32 	[%r13+104], %r2531;
	ld.shared.u32 	%r2532, [%r13+208];
	ld.shared.u32 	%r2533, [%r10+236];
	ld.shared.u32 	%r2534, [%r24+18616];
	add.s32 	%r2535, %r2534, %r2533;
	min.s32 	%r2536, %r2532, %r2535;
	st.shared.u32 	[%r13+208], %r2536;
	ld.shared.u32 	%r2537, [%r13+8112];
	ld.shared.u32 	%r2538, [%r10+8348];
	ld.shared.u32 	%r2539, [%r24+18408];
	add.s32 	%r2540, %r2539, %r2538;
	min.s32 	%r2541, %r2537, %r2540;
	st.shared.u32 	[%r13+8112], %r2541;
	ld.shared.u32 	%r2542, [%r13+8216];
	ld.shared.u32 	%r2543, [%r10+8348];
	ld.shared.u32 	%r2544, [%r24+18512];
	add.s32 	%r2545, %r2544, %r2543;
	min.s32 	%r2546, %r2542, %r2545;
	st.shared.u32 	[%r13+8216], %r2546;
	ld.shared.u32 	%r2547, [%r13+8320];
	ld.shared.u32 	%r2548, [%r10+8348];
	ld.shared.u32 	%r2549, [%r24+18616];
	add.s32 	%r2550, %r2549, %r2548;
	min.s32 	%r2551, %r2547, %r2550;
	st.shared.u32 	[%r13+8320], %r2551;
	ld.shared.u32 	%r2552, [%r13+16224];
	ld.shared.u32 	%r2553, [%r10+16460];
	ld.shared.u32 	%r2554, [%r24+18408];
	add.s32 	%r2555, %r2554, %r2553;
	min.s32 	%r2556, %r2552, %r2555;
	st.shared.u32 	[%r13+16224], %r2556;
	ld.shared.u32 	%r2557, [%r13+16328];
	ld.shared.u32 	%r2558, [%r10+16460];
	ld.shared.u32 	%r2559, [%r24+18512];
	add.s32 	%r2560, %r2559, %r2558;
	min.s32 	%r2561, %r2557, %r2560;
	st.shared.u32 	[%r13+16328], %r2561;
	ld.shared.u32 	%r2562, [%r13+16432];
	ld.shared.u32 	%r2563, [%r10+16460];
	ld.shared.u32 	%r2564, [%r24+18616];
	add.s32 	%r2565, %r2564, %r2563;
	min.s32 	%r2566, %r2562, %r2565;
	st.shared.u32 	[%r13+16432], %r2566;
	bar.sync 	0;
	ld.shared.u32 	%r2567, [%r13];
	ld.shared.u32 	%r2568, [%r10+240];
	ld.shared.u32 	%r2569, [%r24+18720];
	add.s32 	%r2570, %r2569, %r2568;
	min.s32 	%r2571, %r2567, %r2570;
	st.shared.u32 	[%r13], %r2571;
	ld.shared.u32 	%r2572, [%r13+104];
	ld.shared.u32 	%r2573, [%r10+240];
	ld.shared.u32 	%r2574, [%r24+18824];
	add.s32 	%r2575, %r2574, %r2573;
	min.s32 	%r2576, %r2572, %r2575;
	st.shared.u32 	[%r13+104], %r2576;
	ld.shared.u32 	%r2577, [%r13+208];
	ld.shared.u32 	%r2578, [%r10+240];
	ld.shared.u32 	%r2579, [%r24+18928];
	add.s32 	%r2580, %r2579, %r2578;
	min.s32 	%r2581, %r2577, %r2580;
	st.shared.u32 	[%r13+208], %r2581;
	ld.shared.u32 	%r2582, [%r13+8112];
	ld.shared.u32 	%r2583, [%r10+8352];
	ld.shared.u32 	%r2584, [%r24+18720];
	add.s32 	%r2585, %r2584, %r2583;
	min.s32 	%r2586, %r2582, %r2585;
	st.shared.u32 	[%r13+8112], %r2586;
	ld.shared.u32 	%r2587, [%r13+8216];
	ld.shared.u32 	%r2588, [%r10+8352];
	ld.shared.u32 	%r2589, [%r24+18824];
	add.s32 	%r2590, %r2589, %r2588;
	min.s32 	%r2591, %r2587, %r2590;
	st.shared.u32 	[%r13+8216], %r2591;
	ld.shared.u32 	%r2592, [%r13+8320];
	ld.shared.u32 	%r2593, [%r10+8352];
	ld.shared.u32 	%r2594, [%r24+18928];
	add.s32 	%r2595, %r2594, %r2593;
	min.s32 	%r2596, %r2592, %r2595;
	st.shared.u32 	[%r13+8320], %r2596;
	ld.shared.u32 	%r2597, [%r13+16224];
	ld.shared.u32 	%r2598, [%r10+16464];
	ld.shared.u32 	%r2599, [%r24+18720];
	add.s32 	%r2600, %r2599, %r2598;
	min.s32 	%r2601, %r2597, %r2600;
	st.shared.u32 	[%r13+16224], %r2601;
	ld.shared.u32 	%r2602, [%r13+16328];
	ld.shared.u32 	%r2603, [%r10+16464];
	ld.shared.u32 	%r2604, [%r24+18824];
	add.s32 	%r2605, %r2604, %r2603;
	min.s32 	%r2606, %r2602, %r2605;
	st.shared.u32 	[%r13+16328], %r2606;
	ld.shared.u32 	%r2607, [%r13+16432];
	ld.shared.u32 	%r2608, [%r10+16464];
	ld.shared.u32 	%r2609, [%r24+18928];
	add.s32 	%r2610, %r2609, %r2608;
	min.s32 	%r2611, %r2607, %r2610;
	st.shared.u32 	[%r13+16432], %r2611;
	bar.sync 	0;
	ld.shared.u32 	%r2612, [%r13];
	ld.shared.u32 	%r2613, [%r10+244];
	ld.shared.u32 	%r2614, [%r24+19032];
	add.s32 	%r2615, %r2614, %r2613;
	min.s32 	%r2616, %r2612, %r2615;
	st.shared.u32 	[%r13], %r2616;
	ld.shared.u32 	%r2617, [%r13+104];
	ld.shared.u32 	%r2618, [%r10+244];
	ld.shared.u32 	%r2619, [%r24+19136];
	add.s32 	%r2620, %r2619, %r2618;
	min.s32 	%r2621, %r2617, %r2620;
	st.shared.u32 	[%r13+104], %r2621;
	ld.shared.u32 	%r2622, [%r13+208];
	ld.shared.u32 	%r2623, [%r10+244];
	ld.shared.u32 	%r2624, [%r24+19240];
	add.s32 	%r2625, %r2624, %r2623;
	min.s32 	%r2626, %r2622, %r2625;
	st.shared.u32 	[%r13+208], %r2626;
	ld.shared.u32 	%r2627, [%r13+8112];
	ld.shared.u32 	%r2628, [%r10+8356];
	ld.shared.u32 	%r2629, [%r24+19032];
	add.s32 	%r2630, %r2629, %r2628;
	min.s32 	%r2631, %r2627, %r2630;
	st.shared.u32 	[%r13+8112], %r2631;
	ld.shared.u32 	%r2632, [%r13+8216];
	ld.shared.u32 	%r2633, [%r10+8356];
	ld.shared.u32 	%r2634, [%r24+19136];
	add.s32 	%r2635, %r2634, %r2633;
	min.s32 	%r2636, %r2632, %r2635;
	st.shared.u32 	[%r13+8216], %r2636;
	ld.shared.u32 	%r2637, [%r13+8320];
	ld.shared.u32 	%r2638, [%r10+8356];
	ld.shared.u32 	%r2639, [%r24+19240];
	add.s32 	%r2640, %r2639, %r2638;
	min.s32 	%r2641, %r2637, %r2640;
	st.shared.u32 	[%r13+8320], %r2641;
	ld.shared.u32 	%r2642, [%r13+16224];
	ld.shared.u32 	%r2643, [%r10+16468];
	ld.shared.u32 	%r2644, [%r24+19032];
	add.s32 	%r2645, %r2644, %r2643;
	min.s32 	%r2646, %r2642, %r2645;
	st.shared.u32 	[%r13+16224], %r2646;
	ld.shared.u32 	%r2647, [%r13+16328];
	ld.shared.u32 	%r2648, [%r10+16468];
	ld.shared.u32 	%r2649, [%r24+19136];
	add.s32 	%r2650, %r2649, %r2648;
	min.s32 	%r2651, %r2647, %r2650;
	st.shared.u32 	[%r13+16328], %r2651;
	ld.shared.u32 	%r2652, [%r13+16432];
	ld.shared.u32 	%r2653, [%r10+16468];
	ld.shared.u32 	%r2654, [%r24+19240];
	add.s32 	%r2655, %r2654, %r2653;
	min.s32 	%r2656, %r2652, %r2655;
	st.shared.u32 	[%r13+16432], %r2656;
	bar.sync 	0;
	ld.shared.u32 	%r2657, [%r13];
	ld.shared.u32 	%r2658, [%r10+248];
	ld.shared.u32 	%r2659, [%r24+19344];
	add.s32 	%r2660, %r2659, %r2658;
	min.s32 	%r2661, %r2657, %r2660;
	st.shared.u32 	[%r13], %r2661;
	ld.shared.u32 	%r2662, [%r13+104];
	ld.shared.u32 	%r2663, [%r10+248];
	ld.shared.u32 	%r2664, [%r24+19448];
	add.s32 	%r2665, %r2664, %r2663;
	min.s32 	%r2666, %r2662, %r2665;
	st.shared.u32 	[%r13+104], %r2666;
	ld.shared.u32 	%r2667, [%r13+208];
	ld.shared.u32 	%r2668, [%r10+248];
	ld.shared.u32 	%r2669, [%r24+19552];
	add.s32 	%r2670, %r2669, %r2668;
	min.s32 	%r2671, %r2667, %r2670;
	st.shared.u32 	[%r13+208], %r2671;
	ld.shared.u32 	%r2672, [%r13+8112];
	ld.shared.u32 	%r2673, [%r10+8360];
	ld.shared.u32 	%r2674, [%r24+19344];
	add.s32 	%r2675, %r2674, %r2673;
	min.s32 	%r2676, %r2672, %r2675;
	st.shared.u32 	[%r13+8112], %r2676;
	ld.shared.u32 	%r2677, [%r13+8216];
	ld.shared.u32 	%r2678, [%r10+8360];
	ld.shared.u32 	%r2679, [%r24+19448];
	add.s32 	%r2680, %r2679, %r2678;
	min.s32 	%r2681, %r2677, %r2680;
	st.shared.u32 	[%r13+8216], %r2681;
	ld.shared.u32 	%r2682, [%r13+8320];
	ld.shared.u32 	%r2683, [%r10+8360];
	ld.shared.u32 	%r2684, [%r24+19552];
	add.s32 	%r2685, %r2684, %r2683;
	min.s32 	%r2686, %r2682, %r2685;
	st.shared.u32 	[%r13+8320], %r2686;
	ld.shared.u32 	%r2687, [%r13+16224];
	ld.shared.u32 	%r2688, [%r10+16472];
	ld.shared.u32 	%r2689, [%r24+19344];
	add.s32 	%r2690, %r2689, %r2688;
	min.s32 	%r2691, %r2687, %r2690;
	st.shared.u32 	[%r13+16224], %r2691;
	ld.shared.u32 	%r2692, [%r13+16328];
	ld.shared.u32 	%r2693, [%r10+16472];
	ld.shared.u32 	%r2694, [%r24+19448];
	add.s32 	%r2695, %r2694, %r2693;
	min.s32 	%r2696, %r2692, %r2695;
	st.shared.u32 	[%r13+16328], %r2696;
	ld.shared.u32 	%r2697, [%r13+16432];
	ld.shared.u32 	%r2698, [%r10+16472];
	ld.shared.u32 	%r2699, [%r24+19552];
	add.s32 	%r2700, %r2699, %r2698;
	min.s32 	%r2701, %r2697, %r2700;
	st.shared.u32 	[%r13+16432], %r2701;
	bar.sync 	0;
	ld.shared.u32 	%r2702, [%r13];
	ld.shared.u32 	%r2703, [%r10+252];
	ld.shared.u32 	%r2704, [%r24+19656];
	add.s32 	%r2705, %r2704, %r2703;
	min.s32 	%r2706, %r2702, %r2705;
	st.shared.u32 	[%r13], %r2706;
	ld.shared.u32 	%r2707, [%r13+104];
	ld.shared.u32 	%r2708, [%r10+252];
	ld.shared.u32 	%r2709, [%r24+19760];
	add.s32 	%r2710, %r2709, %r2708;
	min.s32 	%r2711, %r2707, %r2710;
	st.shared.u32 	[%r13+104], %r2711;
	ld.shared.u32 	%r2712, [%r13+208];
	ld.shared.u32 	%r2713, [%r10+252];
	ld.shared.u32 	%r2714, [%r24+19864];
	add.s32 	%r2715, %r2714, %r2713;
	min.s32 	%r2716, %r2712, %r2715;
	st.shared.u32 	[%r13+208], %r2716;
	ld.shared.u32 	%r2717, [%r13+8112];
	ld.shared.u32 	%r2718, [%r10+8364];
	ld.shared.u32 	%r2719, [%r24+19656];
	add.s32 	%r2720, %r2719, %r2718;
	min.s32 	%r2721, %r2717, %r2720;
	st.shared.u32 	[%r13+8112], %r2721;
	ld.shared.u32 	%r2722, [%r13+8216];
	ld.shared.u32 	%r2723, [%r10+8364];
	ld.shared.u32 	%r2724, [%r24+19760];
	add.s32 	%r2725, %r2724, %r2723;
	min.s32 	%r2726, %r2722, %r2725;
	st.shared.u32 	[%r13+8216], %r2726;
	ld.shared.u32 	%r2727, [%r13+8320];
	ld.shared.u32 	%r2728, [%r10+8364];
	ld.shared.u32 	%r2729, [%r24+19864];
	add.s32 	%r2730, %r2729, %r2728;
	min.s32 	%r2731, %r2727, %r2730;
	st.shared.u32 	[%r13+8320], %r2731;
	ld.shared.u32 	%r2732, [%r13+16224];
	ld.shared.u32 	%r2733, [%r10+16476];
	ld.shared.u32 	%r2734, [%r24+19656];
	add.s32 	%r2735, %r2734, %r2733;
	min.s32 	%r2736, %r2732, %r2735;
	st.shared.u32 	[%r13+16224], %r2736;
	ld.shared.u32 	%r2737, [%r13+16328];
	ld.shared.u32 	%r2738, [%r10+16476];
	ld.shared.u32 	%r2739, [%r24+19760];
	add.s32 	%r2740, %r2739, %r2738;
	min.s32 	%r2741, %r2737, %r2740;
	st.shared.u32 	[%r13+16328], %r2741;
	ld.shared.u32 	%r2742, [%r13+16432];
	ld.shared.u32 	%r2743, [%r10+16476];
	ld.shared.u32 	%r2744, [%r24+19864];
	add.s32 	%r2745, %r2744, %r2743;
	min.s32 	%r2746, %r2742, %r2745;
	st.shared.u32 	[%r13+16432], %r2746;
	bar.sync 	0;
	ld.shared.u32 	%r2747, [%r13];
	ld.shared.u32 	%r2748, [%r10+256];
	ld.shared.u32 	%r2749, [%r24+19968];
	add.s32 	%r2750, %r2749, %r2748;
	min.s32 	%r2751, %r2747, %r2750;
	st.shared.u32 	[%r13], %r2751;
	ld.shared.u32 	%r2752, [%r13+104];
	ld.shared.u32 	%r2753, [%r10+256];
	ld.shared.u32 	%r2754, [%r24+20072];
	add.s32 	%r2755, %r2754, %r2753;
	min.s32 	%r2756, %r2752, %r2755;
	st.shared.u32 	[%r13+104], %r2756;
	ld.shared.u32 	%r2757, [%r13+208];
	ld.shared.u32 	%r2758, [%r10+256];
	ld.shared.u32 	%r2759, [%r24+20176];
	add.s32 	%r2760, %r2759, %r2758;
	min.s32 	%r2761, %r2757, %r2760;
	st.shared.u32 	[%r13+208], %r2761;
	ld.shared.u32 	%r2762, [%r13+8112];
	ld.shared.u32 	%r2763, [%r10+8368];
	ld.shared.u32 	%r2764, [%r24+19968];
	add.s32 	%r2765, %r2764, %r2763;
	min.s32 	%r2766, %r2762, %r2765;
	st.shared.u32 	[%r13+8112], %r2766;
	ld.shared.u32 	%r2767, [%r13+8216];
	ld.shared.u32 	%r2768, [%r10+8368];
	ld.shared.u32 	%r2769, [%r24+20072];
	add.s32 	%r2770, %r2769, %r2768;
	min.s32 	%r2771, %r2767, %r2770;
	st.shared.u32 	[%r13+8216], %r2771;
	ld.shared.u32 	%r2772, [%r13+8320];
	ld.shared.u32 	%r2773, [%r10+8368];
	ld.shared.u32 	%r2774, [%r24+20176];
	add.s32 	%r2775, %r2774, %r2773;
	min.s32 	%r2776, %r2772, %r2775;
	st.shared.u32 	[%r13+8320], %r2776;
	ld.shared.u32 	%r2777, [%r13+16224];
	ld.shared.u32 	%r2778, [%r10+16480];
	ld.shared.u32 	%r2779, [%r24+19968];
	add.s32 	%r2780, %r2779, %r2778;
	min.s32 	%r2781, %r2777, %r2780;
	st.shared.u32 	[%r13+16224], %r2781;
	ld.shared.u32 	%r2782, [%r13+16328];
	ld.shared.u32 	%r2783, [%r10+16480];
	ld.shared.u32 	%r2784, [%r24+20072];
	add.s32 	%r2785, %r2784, %r2783;
	min.s32 	%r2786, %r2782, %r2785;
	st.shared.u32 	[%r13+16328], %r2786;
	ld.shared.u32 	%r2787, [%r13+16432];
	ld.shared.u32 	%r2788, [%r10+16480];
	ld.shared.u32 	%r2789, [%r24+20176];
	add.s32 	%r2790, %r2789, %r2788;
	min.s32 	%r2791, %r2787, %r2790;
	st.shared.u32 	[%r13+16432], %r2791;
	bar.sync 	0;
	ld.shared.u32 	%r2792, [%r13];
	ld.shared.u32 	%r2793, [%r10+260];
	ld.shared.u32 	%r2794, [%r24+20280];
	add.s32 	%r2795, %r2794, %r2793;
	min.s32 	%r2796, %r2792, %r2795;
	st.shared.u32 	[%r13], %r2796;
	ld.shared.u32 	%r2797, [%r13+104];
	ld.shared.u32 	%r2798, [%r10+260];
	ld.shared.u32 	%r2799, [%r24+20384];
	add.s32 	%r2800, %r2799, %r2798;
	min.s32 	%r2801, %r2797, %r2800;
	st.shared.u32 	[%r13+104], %r2801;
	ld.shared.u32 	%r2802, [%r13+208];
	ld.shared.u32 	%r2803, [%r10+260];
	ld.shared.u32 	%r2804, [%r24+20488];
	add.s32 	%r2805, %r2804, %r2803;
	min.s32 	%r2806, %r2802, %r2805;
	st.shared.u32 	[%r13+208], %r2806;
	ld.shared.u32 	%r2807, [%r13+8112];
	ld.shared.u32 	%r2808, [%r10+8372];
	ld.shared.u32 	%r2809, [%r24+20280];
	add.s32 	%r2810, %r2809, %r2808;
	min.s32 	%r2811, %r2807, %r2810;
	st.shared.u32 	[%r13+8112], %r2811;
	ld.shared.u32 	%r2812, [%r13+8216];
	ld.shared.u32 	%r2813, [%r10+8372];
	ld.shared.u32 	%r2814, [%r24+20384];
	add.s32 	%r2815, %r2814, %r2813;
	min.s32 	%r2816, %r2812, %r2815;
	st.shared.u32 	[%r13+8216], %r2816;
	ld.shared.u32 	%r2817, [%r13+8320];
	ld.shared.u32 	%r2818, [%r10+8372];
	ld.shared.u32 	%r2819, [%r24+20488];
	add.s32 	%r2820, %r2819, %r2818;
	min.s32 	%r2821, %r2817, %r2820;
	st.shared.u32 	[%r13+8320], %r2821;
	ld.shared.u32 	%r2822, [%r13+16224];
	ld.shared.u32 	%r2823, [%r10+16484];
	ld.shared.u32 	%r2824, [%r24+20280];
	add.s32 	%r2825, %r2824, %r2823;
	min.s32 	%r2826, %r2822, %r2825;
	st.shared.u32 	[%r13+16224], %r2826;
	ld.shared.u32 	%r2827, [%r13+16328];
	ld.shared.u32 	%r2828, [%r10+16484];
	ld.shared.u32 	%r2829, [%r24+20384];
	add.s32 	%r2830, %r2829, %r2828;
	min.s32 	%r2831, %r2827, %r2830;
	st.shared.u32 	[%r13+16328], %r2831;
	ld.shared.u32 	%r2832, [%r13+16432];
	ld.shared.u32 	%r2833, [%r10+16484];
	ld.shared.u32 	%r2834, [%r24+20488];
	add.s32 	%r2835, %r2834, %r2833;
	min.s32 	%r2836, %r2832, %r2835;
	st.shared.u32 	[%r13+16432], %r2836;
	bar.sync 	0;
	ld.shared.u32 	%r2837, [%r13];
	ld.shared.u32 	%r2838, [%r10+264];
	ld.shared.u32 	%r2839, [%r24+20592];
	add.s32 	%r2840, %r2839, %r2838;
	min.s32 	%r2841, %r2837, %r2840;
	st.shared.u32 	[%r13], %r2841;
	ld.shared.u32 	%r2842, [%r13+104];
	ld.shared.u32 	%r2843, [%r10+264];
	ld.shared.u32 	%r2844, [%r24+20696];
	add.s32 	%r2845, %r2844, %r2843;
	min.s32 	%r2846, %r2842, %r2845;
	st.shared.u32 	[%r13+104], %r2846;
	ld.shared.u32 	%r2847, [%r13+208];
	ld.shared.u32 	%r2848, [%r10+264];
	ld.shared.u32 	%r2849, [%r24+20800];
	add.s32 	%r2850, %r2849, %r2848;
	min.s32 	%r2851, %r2847, %r2850;
	st.shared.u32 	[%r13+208], %r2851;
	ld.shared.u32 	%r2852, [%r13+8112];
	ld.shared.u32 	%r2853, [%r10+8376];
	ld.shared.u32 	%r2854, [%r24+20592];
	add.s32 	%r2855, %r2854, %r2853;
	min.s32 	%r2856, %r2852, %r2855;
	st.shared.u32 	[%r13+8112], %r2856;
	ld.shared.u32 	%r2857, [%r13+8216];
	ld.shared.u32 	%r2858, [%r10+8376];
	ld.shared.u32 	%r2859, [%r24+20696];
	add.s32 	%r2860, %r2859, %r2858;
	min.s32 	%r2861, %r2857, %r2860;
	st.shared.u32 	[%r13+8216], %r2861;
	ld.shared.u32 	%r2862, [%r13+8320];
	ld.shared.u32 	%r2863, [%r10+8376];
	ld.shared.u32 	%r2864, [%r24+20800];
	add.s32 	%r2865, %r2864, %r2863;
	min.s32 	%r2866, %r2862, %r2865;
	st.shared.u32 	[%r13+8320], %r2866;
	ld.shared.u32 	%r2867, [%r13+16224];
	ld.shared.u32 	%r2868, [%r10+16488];
	ld.shared.u32 	%r2869, [%r24+20592];
	add.s32 	%r2870, %r2869, %r2868;
	min.s32 	%r2871, %r2867, %r2870;
	st.shared.u32 	[%r13+16224], %r2871;
	ld.shared.u32 	%r2872, [%r13+16328];
	ld.shared.u32 	%r2873, [%r10+16488];
	ld.shared.u32 	%r2874, [%r24+20696];
	add.s32 	%r2875, %r2874, %r2873;
	min.s32 	%r2876, %r2872, %r2875;
	st.shared.u32 	[%r13+16328], %r2876;
	ld.shared.u32 	%r2877, [%r13+16432];
	ld.shared.u32 	%r2878, [%r10+16488];
	ld.shared.u32 	%r2879, [%r24+20800];
	add.s32 	%r2880, %r2879, %r2878;
	min.s32 	%r2881, %r2877, %r2880;
	st.shared.u32 	[%r13+16432], %r2881;
	bar.sync 	0;
	ld.shared.u32 	%r2882, [%r13];
	ld.shared.u32 	%r2883, [%r10+268];
	ld.shared.u32 	%r2884, [%r24+20904];
	add.s32 	%r2885, %r2884, %r2883;
	min.s32 	%r2886, %r2882, %r2885;
	st.shared.u32 	[%r13], %r2886;
	ld.shared.u32 	%r2887, [%r13+104];
	ld.shared.u32 	%r2888, [%r10+268];
	ld.shared.u32 	%r2889, [%r24+21008];
	add.s32 	%r2890, %r2889, %r2888;
	min.s32 	%r2891, %r2887, %r2890;
	st.shared.u32 	[%r13+104], %r2891;
	ld.shared.u32 	%r2892, [%r13+208];
	ld.shared.u32 	%r2893, [%r10+268];
	ld.shared.u32 	%r2894, [%r24+21112];
	add.s32 	%r2895, %r2894, %r2893;
	min.s32 	%r2896, %r2892, %r2895;
	st.shared.u32 	[%r13+208], %r2896;
	ld.shared.u32 	%r2897, [%r13+8112];
	ld.shared.u32 	%r2898, [%r10+8380];
	ld.shared.u32 	%r2899, [%r24+20904];
	add.s32 	%r2900, %r2899, %r2898;
	min.s32 	%r2901, %r2897, %r2900;
	st.shared.u32 	[%r13+8112], %r2901;
	ld.shared.u32 	%r2902, [%r13+8216];
	ld.shared.u32 	%r2903, [%r10+8380];
	ld.shared.u32 	%r2904, [%r24+21008];
	add.s32 	%r2905, %r2904, %r2903;
	min.s32 	%r2906, %r2902, %r2905;
	st.shared.u32 	[%r13+8216], %r2906;
	ld.shared.u32 	%r2907, [%r13+8320];
	ld.shared.u32 	%r2908, [%r10+8380];
	ld.shared.u32 	%r2909, [%r24+21112];
	add.s32 	%r2910, %r2909, %r2908;
	min.s32 	%r2911, %r2907, %r2910;
	st.shared.u32 	[%r13+8320], %r2911;
	ld.shared.u32 	%r2912, [%r13+16224];
	ld.shared.u32 	%r2913, [%r10+16492];
	ld.shared.u32 	%r2914, [%r24+20904];
	add.s32 	%r2915, %r2914, %r2913;
	min.s32 	%r2916, %r2912, %r2915;
	st.shared.u32 	[%r13+16224], %r2916;
	ld.shared.u32 	%r2917, [%r13+16328];
	ld.shared.u32 	%r2918, [%r10+16492];
	ld.shared.u32 	%r2919, [%r24+21008];
	add.s32 	%r2920, %r2919, %r2918;
	min.s32 	%r2921, %r2917, %r2920;
	st.shared.u32 	[%r13+16328], %r2921;
	ld.shared.u32 	%r2922, [%r13+16432];
	ld.shared.u32 	%r2923, [%r10+16492];
	ld.shared.u32 	%r2924, [%r24+21112];
	add.s32 	%r2925, %r2924, %r2923;
	min.s32 	%r2926, %r2922, %r2925;
	st.shared.u32 	[%r13+16432], %r2926;
	bar.sync 	0;
	ld.shared.u32 	%r2927, [%r13];
	ld.shared.u32 	%r2928, [%r10+272];
	ld.shared.u32 	%r2929, [%r24+21216];
	add.s32 	%r2930, %r2929, %r2928;
	min.s32 	%r2931, %r2927, %r2930;
	st.shared.u32 	[%r13], %r2931;
	ld.shared.u32 	%r2932, [%r13+104];
	ld.shared.u32 	%r2933, [%r10+272];
	ld.shared.u32 	%r2934, [%r24+21320];
	add.s32 	%r2935, %r2934, %r2933;
	min.s32 	%r2936, %r2932, %r2935;
	st.shared.u32 	[%r13+104], %r2936;
	ld.shared.u32 	%r2937, [%r13+208];
	ld.shared.u32 	%r2938, [%r10+272];
	ld.shared.u32 	%r2939, [%r24+21424];
	add.s32 	%r2940, %r2939, %r2938;
	min.s32 	%r2941, %r2937, %r2940;
	st.shared.u32 	[%r13+208], %r2941;
	ld.shared.u32 	%r2942, [%r13+8112];
	ld.shared.u32 	%r2943, [%r10+8384];
	ld.shared.u32 	%r2944, [%r24+21216];
	add.s32 	%r2945, %r2944, %r2943;
	min.s32 	%r2946, %r2942, %r2945;
	st.shared.u32 	[%r13+8112], %r2946;
	ld.shared.u32 	%r2947, [%r13+8216];
	ld.shared.u32 	%r2948, [%r10+8384];
	ld.shared.u32 	%r2949, [%r24+21320];
	add.s32 	%r2950, %r2949, %r2948;
	min.s32 	%r2951, %r2947, %r2950;
	st.shared.u32 	[%r13+8216], %r2951;
	ld.shared.u32 	%r2952, [%r13+8320];
	ld.shared.u32 	%r2953, [%r10+8384];
	ld.shared.u32 	%r2954, [%r24+21424];
	add.s32 	%r2955, %r2954, %r2953;
	min.s32 	%r2956, %r2952, %r2955;
	st.shared.u32 	[%r13+8320], %r2956;
	ld.shared.u32 	%r2957, [%r13+16224];
	ld.shared.u32 	%r2958, [%r10+16496];
	ld.shared.u32 	%r2959, [%r24+21216];
	add.s32 	%r2960, %r2959, %r2958;
	min.s32 	%r2961, %r2957, %r2960;
	st.shared.u32 	[%r13+16224], %r2961;
	ld.shared.u32 	%r2962, [%r13+16328];
	ld.shared.u32 	%r2963, [%r10+16496];
	ld.shared.u32 	%r2964, [%r24+21320];
	add.s32 	%r2965, %r2964, %r2963;
	min.s32 	%r2966, %r2962, %r2965;
	st.shared.u32 	[%r13+16328], %r2966;
	ld.shared.u32 	%r2967, [%r13+16432];
	ld.shared.u32 	%r2968, [%r10+16496];
	ld.shared.u32 	%r2969, [%r24+21424];
	add.s32 	%r2970, %r2969, %r2968;
	min.s32 	%r2971, %r2967, %r2970;
	st.shared.u32 	[%r13+16432], %r2971;
	bar.sync 	0;
	ld.shared.u32 	%r2972, [%r13];
	ld.shared.u32 	%r2973, [%r10+276];
	ld.shared.u32 	%r2974, [%r24+21528];
	add.s32 	%r2975, %r2974, %r2973;
	min.s32 	%r2976, %r2972, %r2975;
	st.shared.u32 	[%r13], %r2976;
	ld.shared.u32 	%r2977, [%r13+104];
	ld.shared.u32 	%r2978, [%r10+276];
	ld.shared.u32 	%r2979, [%r24+21632];
	add.s32 	%r2980, %r2979, %r2978;
	min.s32 	%r2981, %r2977, %r2980;
	st.shared.u32 	[%r13+104], %r2981;
	ld.shared.u32 	%r2982, [%r13+208];
	ld.shared.u32 	%r2983, [%r10+276];
	ld.shared.u32 	%r2984, [%r24+21736];
	add.s32 	%r2985, %r2984, %r2983;
	min.s32 	%r2986, %r2982, %r2985;
	st.shared.u32 	[%r13+208], %r2986;
	ld.shared.u32 	%r2987, [%r13+8112];
	ld.shared.u32 	%r2988, [%r10+8388];
	ld.shared.u32 	%r2989, [%r24+21528];
	add.s32 	%r2990, %r2989, %r2988;
	min.s32 	%r2991, %r2987, %r2990;
	st.shared.u32 	[%r13+8112], %r2991;
	ld.shared.u32 	%r2992, [%r13+8216];
	ld.shared.u32 	%r2993, [%r10+8388];
	ld.shared.u32 	%r2994, [%r24+21632];
	add.s32 	%r2995, %r2994, %r2993;
	min.s32 	%r2996, %r2992, %r2995;
	st.shared.u32 	[%r13+8216], %r2996;
	ld.shared.u32 	%r2997, [%r13+8320];
	ld.shared.u32 	%r2998, [%r10+8388];
	ld.shared.u32 	%r2999, [%r24+21736];
	add.s32 	%r3000, %r2999, %r2998;
	min.s32 	%r3001, %r2997, %r3000;
	st.shared.u32 	[%r13+8320], %r3001;
	ld.shared.u32 	%r3002, [%r13+16224];
	ld.shared.u32 	%r3003, [%r10+16500];
	ld.shared.u32 	%r3004, [%r24+21528];
	add.s32 	%r3005, %r3004, %r3003;
	min.s32 	%r3006, %r3002, %r3005;
	st.shared.u32 	[%r13+16224], %r3006;
	ld.shared.u32 	%r3007, [%r13+16328];
	ld.shared.u32 	%r3008, [%r10+16500];
	ld.shared.u32 	%r3009, [%r24+21632];
	add.s32 	%r3010, %r3009, %r3008;
	min.s32 	%r3011, %r3007, %r3010;
	st.shared.u32 	[%r13+16328], %r3011;
	ld.shared.u32 	%r3012, [%r13+16432];
	ld.shared.u32 	%r3013, [%r10+16500];
	ld.shared.u32 	%r3014, [%r24+21736];
	add.s32 	%r3015, %r3014, %r3013;
	min.s32 	%r3016, %r3012, %r3015;
	st.shared.u32 	[%r13+16432], %r3016;
	bar.sync 	0;
	ld.shared.u32 	%r3017, [%r13];
	ld.shared.u32 	%r3018, [%r10+280];
	ld.shared.u32 	%r3019, [%r24+21840];
	add.s32 	%r3020, %r3019, %r3018;
	min.s32 	%r3021, %r3017, %r3020;
	st.shared.u32 	[%r13], %r3021;
	ld.shared.u32 	%r3022, [%r13+104];
	ld.shared.u32 	%r3023, [%r10+280];
	ld.shared.u32 	%r3024, [%r24+21944];
	add.s32 	%r3025, %r3024, %r3023;
	min.s32 	%r3026, %r3022, %r3025;
	st.shared.u32 	[%r13+104], %r3026;
	ld.shared.u32 	%r3027, [%r13+208];
	ld.shared.u32 	%r3028, [%r10+280];
	ld.shared.u32 	%r3029, [%r24+22048];
	add.s32 	%r3030, %r3029, %r3028;
	min.s32 	%r3031, %r3027, %r3030;
	st.shared.u32 	[%r13+208], %r3031;
	ld.shared.u32 	%r3032, [%r13+8112];
	ld.shared.u32 	%r3033, [%r10+8392];
	ld.shared.u32 	%r3034, [%r24+21840];
	add.s32 	%r3035, %r3034, %r3033;
	min.s32 	%r3036, %r3032, %r3035;
	st.shared.u32 	[%r13+8112], %r3036;
	ld.shared.u32 	%r3037, [%r13+8216];
	ld.shared.u32 	%r3038, [%r10+8392];
	ld.shared.u32 	%r3039, [%r24+21944];
	add.s32 	%r3040, %r3039, %r3038;
	min.s32 	%r3041, %r3037, %r3040;
	st.shared.u32 	[%r13+8216], %r3041;
	ld.shared.u32 	%r3042, [%r13+8320];
	ld.shared.u32 	%r3043, [%r10+8392];
	ld.shared.u32 	%r3044, [%r24+22048];
	add.s32 	%r3045, %r3044, %r3043;
	min.s32 	%r3046, %r3042, %r3045;
	st.shared.u32 	[%r13+8320], %r3046;
	ld.shared.u32 	%r3047, [%r13+16224];
	ld.shared.u32 	%r3048, [%r10+16504];
	ld.shared.u32 	%r3049, [%r24+21840];
	add.s32 	%r3050, %r3049, %r3048;
	min.s32 	%r3051, %r3047, %r3050;
	st.shared.u32 	[%r13+16224], %r3051;
	ld.shared.u32 	%r3052, [%r13+16328];
	ld.shared.u32 	%r3053, [%r10+16504];
	ld.shared.u32 	%r3054, [%r24+21944];
	add.s32 	%r3055, %r3054, %r3053;
	min.s32 	%r3056, %r3052, %r3055;
	st.shared.u32 	[%r13+16328], %r3056;
	ld.shared.u32 	%r3057, [%r13+16432];
	ld.shared.u32 	%r3058, [%r10+16504];
	ld.shared.u32 	%r3059, [%r24+22048];
	add.s32 	%r3060, %r3059, %r3058;
	min.s32 	%r3061, %r3057, %r3060;
	st.shared.u32 	[%r13+16432], %r3061;
	bar.sync 	0;
	ld.shared.u32 	%r3062, [%r13];
	ld.shared.u32 	%r3063, [%r10+284];
	ld.shared.u32 	%r3064, [%r24+22152];
	add.s32 	%r3065, %r3064, %r3063;
	min.s32 	%r3066, %r3062, %r3065;
	st.shared.u32 	[%r13], %r3066;
	ld.shared.u32 	%r3067, [%r13+104];
	ld.shared.u32 	%r3068, [%r10+284];
	ld.shared.u32 	%r3069, [%r24+22256];
	add.s32 	%r3070, %r3069, %r3068;
	min.s32 	%r3071, %r3067, %r3070;
	st.shared.u32 	[%r13+104], %r3071;
	ld.shared.u32 	%r3072, [%r13+208];
	ld.shared.u32 	%r3073, [%r10+284];
	ld.shared.u32 	%r3074, [%r24+22360];
	add.s32 	%r3075, %r3074, %r3073;
	min.s32 	%r3076, %r3072, %r3075;
	st.shared.u32 	[%r13+208], %r3076;
	ld.shared.u32 	%r3077, [%r13+8112];
	ld.shared.u32 	%r3078, [%r10+8396];
	ld.shared.u32 	%r3079, [%r24+22152];
	add.s32 	%r3080, %r3079, %r3078;
	min.s32 	%r3081, %r3077, %r3080;
	st.shared.u32 	[%r13+8112], %r3081;
	ld.shared.u32 	%r3082, [%r13+8216];
	ld.shared.u32 	%r3083, [%r10+8396];
	ld.shared.u32 	%r3084, [%r24+22256];
	add.s32 	%r3085, %r3084, %r3083;
	min.s32 	%r3086, %r3082, %r3085;
	st.shared.u32 	[%r13+8216], %r3086;
	ld.shared.u32 	%r3087, [%r13+8320];
	ld.shared.u32 	%r3088, [%r10+8396];
	ld.shared.u32 	%r3089, [%r24+22360];
	add.s32 	%r3090, %r3089, %r3088;
	min.s32 	%r3091, %r3087, %r3090;
	st.shared.u32 	[%r13+8320], %r3091;
	ld.shared.u32 	%r3092, [%r13+16224];
	ld.shared.u32 	%r3093, [%r10+16508];
	ld.shared.u32 	%r3094, [%r24+22152];
	add.s32 	%r3095, %r3094, %r3093;
	min.s32 	%r3096, %r3092, %r3095;
	st.shared.u32 	[%r13+16224], %r3096;
	ld.shared.u32 	%r3097, [%r13+16328];
	ld.shared.u32 	%r3098, [%r10+16508];
	ld.shared.u32 	%r3099, [%r24+22256];
	add.s32 	%r3100, %r3099, %r3098;
	min.s32 	%r3101, %r3097, %r3100;
	st.shared.u32 	[%r13+16328], %r3101;
	ld.shared.u32 	%r3102, [%r13+16432];
	ld.shared.u32 	%r3103, [%r10+16508];
	ld.shared.u32 	%r3104, [%r24+22360];
	add.s32 	%r3105, %r3104, %r3103;
	min.s32 	%r3106, %r3102, %r3105;
	st.shared.u32 	[%r13+16432], %r3106;
	bar.sync 	0;
	ld.shared.u32 	%r3107, [%r13];
	ld.shared.u32 	%r3108, [%r10+288];
	ld.shared.u32 	%r3109, [%r24+22464];
	add.s32 	%r3110, %r3109, %r3108;
	min.s32 	%r3111, %r3107, %r3110;
	st.shared.u32 	[%r13], %r3111;
	ld.shared.u32 	%r3112, [%r13+104];
	ld.shared.u32 	%r3113, [%r10+288];
	ld.shared.u32 	%r3114, [%r24+22568];
	add.s32 	%r3115, %r3114, %r3113;
	min.s32 	%r3116, %r3112, %r3115;
	st.shared.u32 	[%r13+104], %r3116;
	ld.shared.u32 	%r3117, [%r13+208];
	ld.shared.u32 	%r3118, [%r10+288];
	ld.shared.u32 	%r3119, [%r24+22672];
	add.s32 	%r3120, %r3119, %r3118;
	min.s32 	%r3121, %r3117, %r3120;
	st.shared.u32 	[%r13+208], %r3121;
	ld.shared.u32 	%r3122, [%r13+8112];
	ld.shared.u32 	%r3123, [%r10+8400];
	ld.shared.u32 	%r3124, [%r24+22464];
	add.s32 	%r3125, %r3124, %r3123;
	min.s32 	%r3126, %r3122, %r3125;
	st.shared.u32 	[%r13+8112], %r3126;
	ld.shared.u32 	%r3127, [%r13+8216];
	ld.shared.u32 	%r3128, [%r10+8400];
	ld.shared.u32 	%r3129, [%r24+22568];
	add.s32 	%r3130, %r3129, %r3128;
	min.s32 	%r3131, %r3127, %r3130;
	st.shared.u32 	[%r13+8216], %r3131;
	ld.shared.u32 	%r3132, [%r13+8320];
	ld.shared.u32 	%r3133, [%r10+8400];
	ld.shared.u32 	%r3134, [%r24+22672];
	add.s32 	%r3135, %r3134, %r3133;
	min.s32 	%r3136, %r3132, %r3135;
	st.shared.u32 	[%r13+8320], %r3136;
	ld.shared.u32 	%r3137, [%r13+16224];
	ld.shared.u32 	%r3138, [%r10+16512];
	ld.shared.u32 	%r3139, [%r24+22464];
	add.s32 	%r3140, %r3139, %r3138;
	min.s32 	%r3141, %r3137, %r3140;
	st.shared.u32 	[%r13+16224], %r3141;
	ld.shared.u32 	%r3142, [%r13+16328];
	ld.shared.u32 	%r3143, [%r10+16512];
	ld.shared.u32 	%r3144, [%r24+22568];
	add.s32 	%r3145, %r3144, %r3143;
	min.s32 	%r3146, %r3142, %r3145;
	st.shared.u32 	[%r13+16328], %r3146;
	ld.shared.u32 	%r3147, [%r13+16432];
	ld.shared.u32 	%r3148, [%r10+16512];
	ld.shared.u32 	%r3149, [%r24+22672];
	add.s32 	%r3150, %r3149, %r3148;
	min.s32 	%r3151, %r3147, %r3150;
	st.shared.u32 	[%r13+16432], %r3151;
	bar.sync 	0;
	ld.shared.u32 	%r3152, [%r13];
	ld.shared.u32 	%r3153, [%r10+292];
	ld.shared.u32 	%r3154, [%r24+22776];
	add.s32 	%r3155, %r3154, %r3153;
	min.s32 	%r3156, %r3152, %r3155;
	st.shared.u32 	[%r13], %r3156;
	ld.shared.u32 	%r3157, [%r13+104];
	ld.shared.u32 	%r3158, [%r10+292];
	ld.shared.u32 	%r3159, [%r24+22880];
	add.s32 	%r3160, %r3159, %r3158;
	min.s32 	%r3161, %r3157, %r3160;
	st.shared.u32 	[%r13+104], %r3161;
	ld.shared.u32 	%r3162, [%r13+208];
	ld.shared.u32 	%r3163, [%r10+292];
	ld.shared.u32 	%r3164, [%r24+22984];
	add.s32 	%r3165, %r3164, %r3163;
	min.s32 	%r3166, %r3162, %r3165;
	st.shared.u32 	[%r13+208], %r3166;
	ld.shared.u32 	%r3167, [%r13+8112];
	ld.shared.u32 	%r3168, [%r10+8404];
	ld.shared.u32 	%r3169, [%r24+22776];
	add.s32 	%r3170, %r3169, %r3168;
	min.s32 	%r3171, %r3167, %r3170;
	st.shared.u32 	[%r13+8112], %r3171;
	ld.shared.u32 	%r3172, [%r13+8216];
	ld.shared.u32 	%r3173, [%r10+8404];
	ld.shared.u32 	%r3174, [%r24+22880];
	add.s32 	%r3175, %r3174, %r3173;
	min.s32 	%r3176, %r3172, %r3175;
	st.shared.u32 	[%r13+8216], %r3176;
	ld.shared.u32 	%r3177, [%r13+8320];
	ld.shared.u32 	%r3178, [%r10+8404];
	ld.shared.u32 	%r3179, [%r24+22984];
	add.s32 	%r3180, %r3179, %r3178;
	min.s32 	%r3181, %r3177, %r3180;
	st.shared.u32 	[%r13+8320], %r3181;
	ld.shared.u32 	%r3182, [%r13+16224];
	ld.shared.u32 	%r3183, [%r10+16516];
	ld.shared.u32 	%r3184, [%r24+22776];
	add.s32 	%r3185, %r3184, %r3183;
	min.s32 	%r3186, %r3182, %r3185;
	st.shared.u32 	[%r13+16224], %r3186;
	ld.shared.u32 	%r3187, [%r13+16328];
	ld.shared.u32 	%r3188, [%r10+16516];
	ld.shared.u32 	%r3189, [%r24+22880];
	add.s32 	%r3190, %r3189, %r3188;
	min.s32 	%r3191, %r3187, %r3190;
	st.shared.u32 	[%r13+16328], %r3191;
	ld.shared.u32 	%r3192, [%r13+16432];
	ld.shared.u32 	%r3193, [%r10+16516];
	ld.shared.u32 	%r3194, [%r24+22984];
	add.s32 	%r3195, %r3194, %r3193;
	min.s32 	%r3196, %r3192, %r3195;
	st.shared.u32 	[%r13+16432], %r3196;
	bar.sync 	0;
	ld.shared.u32 	%r3197, [%r13];
	ld.shared.u32 	%r3198, [%r10+296];
	ld.shared.u32 	%r3199, [%r24+23088];
	add.s32 	%r3200, %r3199, %r3198;
	min.s32 	%r3201, %r3197, %r3200;
	st.shared.u32 	[%r13], %r3201;
	ld.shared.u32 	%r3202, [%r13+104];
	ld.shared.u32 	%r3203, [%r10+296];
	ld.shared.u32 	%r3204, [%r24+23192];
	add.s32 	%r3205, %r3204, %r3203;
	min.s32 	%r3206, %r3202, %r3205;
	st.shared.u32 	[%r13+104], %r3206;
	ld.shared.u32 	%r3207, [%r13+208];
	ld.shared.u32 	%r3208, [%r10+296];
	ld.shared.u32 	%r3209, [%r24+23296];
	add.s32 	%r3210, %r3209, %r3208;
	min.s32 	%r3211, %r3207, %r3210;
	st.shared.u32 	[%r13+208], %r3211;
	ld.shared.u32 	%r3212, [%r13+8112];
	ld.shared.u32 	%r3213, [%r10+8408];
	ld.shared.u32 	%r3214, [%r24+23088];
	add.s32 	%r3215, %r3214, %r3213;
	min.s32 	%r3216, %r3212, %r3215;
	st.shared.u32 	[%r13+8112], %r3216;
	ld.shared.u32 	%r3217, [%r13+8216];
	ld.shared.u32 	%r3218, [%r10+8408];
	ld.shared.u32 	%r3219, [%r24+23192];
	add.s32 	%r3220, %r3219, %r3218;
	min.s32 	%r3221, %r3217, %r3220;
	st.shared.u32 	[%r13+8216], %r3221;
	ld.shared.u32 	%r3222, [%r13+8320];
	ld.shared.u32 	%r3223, [%r10+8408];
	ld.shared.u32 	%r3224, [%r24+23296];
	add.s32 	%r3225, %r3224, %r3223;
	min.s32 	%r3226, %r3222, %r3225;
	st.shared.u32 	[%r13+8320], %r3226;
	ld.shared.u32 	%r3227, [%r13+16224];
	ld.shared.u32 	%r3228, [%r10+16520];
	ld.shared.u32 	%r3229, [%r24+23088];
	add.s32 	%r3230, %r3229, %r3228;
	min.s32 	%r3231, %r3227, %r3230;
	st.shared.u32 	[%r13+16224], %r3231;
	ld.shared.u32 	%r3232, [%r13+16328];
	ld.shared.u32 	%r3233, [%r10+16520];
	ld.shared.u32 	%r3234, [%r24+23192];
	add.s32 	%r3235, %r3234, %r3233;
	min.s32 	%r3236, %r3232, %r3235;
	st.shared.u32 	[%r13+16328], %r3236;
	ld.shared.u32 	%r3237, [%r13+16432];
	ld.shared.u32 	%r3238, [%r10+16520];
	ld.shared.u32 	%r3239, [%r24+23296];
	add.s32 	%r3240, %r3239, %r3238;
	min.s32 	%r3241, %r3237, %r3240;
	st.shared.u32 	[%r13+16432], %r3241;
	bar.sync 	0;
	ld.shared.u32 	%r3242, [%r13];
	ld.shared.u32 	%r3243, [%r10+300];
	ld.shared.u32 	%r3244, [%r24+23400];
	add.s32 	%r3245, %r3244, %r3243;
	min.s32 	%r3246, %r3242, %r3245;
	st.shared.u32 	[%r13], %r3246;
	ld.shared.u32 	%r3247, [%r13+104];
	ld.shared.u32 	%r3248, [%r10+300];
	ld.shared.u32 	%r3249, [%r24+23504];
	add.s32 	%r3250, %r3249, %r3248;
	min.s32 	%r3251, %r3247, %r3250;
	st.shared.u32 	[%r13+104], %r3251;
	ld.shared.u32 	%r3252, [%r13+208];
	ld.shared.u32 	%r3253, [%r10+300];
	ld.shared.u32 	%r3254, [%r24+23608];
	add.s32 	%r3255, %r3254, %r3253;
	min.s32 	%r3256, %r3252, %r3255;
	st.shared.u32 	[%r13+208], %r3256;
	ld.shared.u32 	%r3257, [%r13+8112];
	ld.shared.u32 	%r3258, [%r10+8412];
	ld.shared.u32 	%r3259, [%r24+23400];
	add.s32 	%r3260, %r3259, %r3258;
	min.s32 	%r3261, %r3257, %r3260;
	st.shared.u32 	[%r13+8112], %r3261;
	ld.shared.u32 	%r3262, [%r13+8216];
	ld.shared.u32 	%r3263, [%r10+8412];
	ld.shared.u32 	%r3264, [%r24+23504];
	add.s32 	%r3265, %r3264, %r3263;
	min.s32 	%r3266, %r3262, %r3265;
	st.shared.u32 	[%r13+8216], %r3266;
	ld.shared.u32 	%r3267, [%r13+8320];
	ld.shared.u32 	%r3268, [%r10+8412];
	ld.shared.u32 	%r3269, [%r24+23608];
	add.s32 	%r3270, %r3269, %r3268;
	min.s32 	%r3271, %r3267, %r3270;
	st.shared.u32 	[%r13+8320], %r3271;
	ld.shared.u32 	%r3272, [%r13+16224];
	ld.shared.u32 	%r3273, [%r10+16524];
	ld.shared.u32 	%r3274, [%r24+23400];
	add.s32 	%r3275, %r3274, %r3273;
	min.s32 	%r3276, %r3272, %r3275;
	st.shared.u32 	[%r13+16224], %r3276;
	ld.shared.u32 	%r3277, [%r13+16328];
	ld.shared.u32 	%r3278, [%r10+16524];
	ld.shared.u32 	%r3279, [%r24+23504];
	add.s32 	%r3280, %r3279, %r3278;
	min.s32 	%r3281, %r3277, %r3280;
	st.shared.u32 	[%r13+16328], %r3281;
	ld.shared.u32 	%r3282, [%r13+16432];
	ld.shared.u32 	%r3283, [%r10+16524];
	ld.shared.u32 	%r3284, [%r24+23608];
	add.s32 	%r3285, %r3284, %r3283;
	min.s32 	%r3286, %r3282, %r3285;
	st.shared.u32 	[%r13+16432], %r3286;
	bar.sync 	0;
	ld.shared.u32 	%r3287, [%r13];
	ld.shared.u32 	%r3288, [%r10+304];
	ld.shared.u32 	%r3289, [%r24+23712];
	add.s32 	%r3290, %r3289, %r3288;
	min.s32 	%r3291, %r3287, %r3290;
	st.shared.u32 	[%r13], %r3291;
	ld.shared.u32 	%r3292, [%r13+104];
	ld.shared.u32 	%r3293, [%r10+304];
	ld.shared.u32 	%r3294, [%r24+23816];
	add.s32 	%r3295, %r3294, %r3293;
	min.s32 	%r3296, %r3292, %r3295;
	st.shared.u32 	[%r13+104], %r3296;
	ld.shared.u32 	%r3297, [%r13+208];
	ld.shared.u32 	%r3298, [%r10+304];
	ld.shared.u32 	%r3299, [%r24+23920];
	add.s32 	%r3300, %r3299, %r3298;
	min.s32 	%r3301, %r3297, %r3300;
	st.shared.u32 	[%r13+208], %r3301;
	ld.shared.u32 	%r3302, [%r13+8112];
	ld.shared.u32 	%r3303, [%r10+8416];
	ld.shared.u32 	%r3304, [%r24+23712];
	add.s32 	%r3305, %r3304, %r3303;
	min.s32 	%r3306, %r3302, %r3305;
	st.shared.u32 	[%r13+8112], %r3306;
	ld.shared.u32 	%r3307, [%r13+8216];
	ld.shared.u32 	%r3308, [%r10+8416];
	ld.shared.u32 	%r3309, [%r24+23816];
	add.s32 	%r3310, %r3309, %r3308;
	min.s32 	%r3311, %r3307, %r3310;
	st.shared.u32 	[%r13+8216], %r3311;
	ld.shared.u32 	%r3312, [%r13+8320];
	ld.shared.u32 	%r3313, [%r10+8416];
	ld.shared.u32 	%r3314, [%r24+23920];
	add.s32 	%r3315, %r3314, %r3313;
	min.s32 	%r3316, %r3312, %r3315;
	st.shared.u32 	[%r13+8320], %r3316;
	ld.shared.u32 	%r3317, [%r13+16224];
	ld.shared.u32 	%r3318, [%r10+16528];
	ld.shared.u32 	%r3319, [%r24+23712];
	add.s32 	%r3320, %r3319, %r3318;
	min.s32 	%r3321, %r3317, %r3320;
	st.shared.u32 	[%r13+16224], %r3321;
	ld.shared.u32 	%r3322, [%r13+16328];
	ld.shared.u32 	%r3323, [%r10+16528];
	ld.shared.u32 	%r3324, [%r24+23816];
	add.s32 	%r3325, %r3324, %r3323;
	min.s32 	%r3326, %r3322, %r3325;
	st.shared.u32 	[%r13+16328], %r3326;
	ld.shared.u32 	%r3327, [%r13+16432];
	ld.shared.u32 	%r3328, [%r10+16528];
	ld.shared.u32 	%r3329, [%r24+23920];
	add.s32 	%r3330, %r3329, %r3328;
	min.s32 	%r3331, %r3327, %r3330;
	st.shared.u32 	[%r13+16432], %r3331;
	bar.sync 	0;
	ld.shared.u32 	%r3332, [%r13];
	ld.shared.u32 	%r3333, [%r10+308];
	ld.shared.u32 	%r3334, [%r24+24024];
	add.s32 	%r3335, %r3334, %r3333;
	min.s32 	%r3336, %r3332, %r3335;
	st.shared.u32 	[%r13], %r3336;
	ld.shared.u32 	%r3337, [%r13+104];
	ld.shared.u32 	%r3338, [%r10+308];
	ld.shared.u32 	%r3339, [%r24+24128];
	add.s32 	%r3340, %r3339, %r3338;
	min.s32 	%r3341, %r3337, %r3340;
	st.shared.u32 	[%r13+104], %r3341;
	ld.shared.u32 	%r3342, [%r13+208];
	ld.shared.u32 	%r3343, [%r10+308];
	ld.shared.u32 	%r3344, [%r24+24232];
	add.s32 	%r3345, %r3344, %r3343;
	min.s32 	%r3346, %r3342, %r3345;
	st.shared.u32 	[%r13+208], %r3346;
	ld.shared.u32 	%r3347, [%r13+8112];
	ld.shared.u32 	%r3348, [%r10+8420];
	ld.shared.u32 	%r3349, [%r24+24024];
	add.s32 	%r3350, %r3349, %r3348;
	min.s32 	%r3351, %r3347, %r3350;
	st.shared.u32 	[%r13+8112], %r3351;
	ld.shared.u32 	%r3352, [%r13+8216];
	ld.shared.u32 	%r3353, [%r10+8420];
	ld.shared.u32 	%r3354, [%r24+24128];
	add.s32 	%r3355, %r3354, %r3353;
	min.s32 	%r3356, %r3352, %r3355;
	st.shared.u32 	[%r13+8216], %r3356;
	ld.shared.u32 	%r3357, [%r13+8320];
	ld.shared.u32 	%r3358, [%r10+8420];
	ld.shared.u32 	%r3359, [%r24+24232];
	add.s32 	%r3360, %r3359, %r3358;
	min.s32 	%r3361, %r3357, %r3360;
	st.shared.u32 	[%r13+8320], %r3361;
	ld.shared.u32 	%r3362, [%r13+16224];
	ld.shared.u32 	%r3363, [%r10+16532];
	ld.shared.u32 	%r3364, [%r24+24024];
	add.s32 	%r3365, %r3364, %r3363;
	min.s32 	%r3366, %r3362, %r3365;
	st.shared.u32 	[%r13+16224], %r3366;
	ld.shared.u32 	%r3367, [%r13+16328];
	ld.shared.u32 	%r3368, [%r10+16532];
	ld.shared.u32 	%r3369, [%r24+24128];
	add.s32 	%r3370, %r3369, %r3368;
	min.s32 	%r3371, %r3367, %r3370;
	st.shared.u32 	[%r13+16328], %r3371;
	ld.shared.u32 	%r3372, [%r13+16432];
	ld.shared.u32 	%r3373, [%r10+16532];
	ld.shared.u32 	%r3374, [%r24+24232];
	add.s32 	%r3375, %r3374, %r3373;
	min.s32 	%r3376, %r3372, %r3375;
	st.shared.u32 	[%r13+16432], %r3376;
	bar.sync 	0;
	ld.shared.u32 	%r3377, [%r13];
	st.global.u32 	[%rd4], %r3377;
	ld.shared.u32 	%r3378, [%r13+104];
	st.global.u32 	[%rd4+104], %r3378;
	ld.shared.u32 	%r3379, [%r13+208];
	st.global.u32 	[%rd4+208], %r3379;
	ld.shared.u32 	%r3380, [%r13+8112];
	st.global.u32 	[%rd4+8112], %r3380;
	ld.shared.u32 	%r3381, [%r13+8216];
	st.global.u32 	[%rd4+8216], %r3381;
	ld.shared.u32 	%r3382, [%r13+8320];
	st.global.u32 	[%rd4+8320], %r3382;
	ld.shared.u32 	%r3383, [%r13+16224];
	st.global.u32 	[%rd4+16224], %r3383;
	ld.shared.u32 	%r3384, [%r13+16328];
	st.global.u32 	[%rd4+16328], %r3384;
	ld.shared.u32 	%r3385, [%r13+16432];
	st.global.u32 	[%rd4+16432], %r3385;
	ret;

}
	// .globl	_Z11proc_2_globPiiiii
.visible .entry _Z11proc_2_globPiiiii(
	.param .u64 .ptr .align 1 _Z11proc_2_globPiiiii_param_0,
	.param .u32 _Z11proc_2_globPiiiii_param_1,
	.param .u32 _Z11proc_2_globPiiiii_param_2,
	.param .u32 _Z11proc_2_globPiiiii_param_3,
	.param .u32 _Z11proc_2_globPiiiii_param_4
)
{
	.reg .pred 	%p<4>;
	.reg .b32 	%r<6025>;
	.reg .b64 	%rd<13>;
	// demoted variable
	.shared .align 4 .b8 _ZZ11proc_2_globPiiiiiE6k_k_sm[24336];
	// demoted variable
	.shared .align 4 .b8 _ZZ11proc_2_globPiiiiiE2sm[24336];
	ld.param.u64 	%rd1, [_Z11proc_2_globPiiiii_param_0];
	ld.param.u32 	%r3, [_Z11proc_2_globPiiiii_param_2];
	ld.param.u32 	%r4, [_Z11proc_2_globPiiiii_param_3];
	ld.param.u32 	%r5, [_Z11proc_2_globPiiiii_param_4];
	cvta.to.global.u64 	%rd2, %rd1;
	mov.u32 	%r6, %tid.y;
	mov.u32 	%r7, %tid.x;
	mul.lo.s32 	%r1, %r5, %r3;
	add.s32 	%r8, %r1, %r3;
	mad.lo.s32 	%r9, %r8, %r4, %r7;
	mad.lo.s32 	%r10, %r6, 78, %r9;
	mov.u32 	%r11, _ZZ11proc_2_globPiiiiiE6k_k_sm;
	mad.lo.s32 	%r12, %r6, 312, %r11;
	mul.wide.s32 	%rd3, %r10, 4;
	add.s64 	%rd4, %rd2, %rd3;
	ld.global.u32 	%r13, [%rd4];
	shl.b32 	%r14, %r7, 2;
	add.s32 	%r15, %r12, %r14;
	st.shared.u32 	[%r15], %r13;
	ld.global.u32 	%r16, [%rd4+104];
	st.shared.u32 	[%r15+104], %r16;
	ld.global.u32 	%r17, [%rd4+208];
	st.shared.u32 	[%r15+208], %r17;
	ld.global.u32 	%r18, [%rd4+8112];
	st.shared.u32 	[%r15+8112], %r18;
	ld.global.u32 	%r19, [%rd4+8216];
	st.shared.u32 	[%r15+8216], %r19;
	ld.global.u32 	%r20, [%rd4+8320];
	st.shared.u32 	[%r15+8320], %r20;
	ld.global.u32 	%r21, [%rd4+16224];
	st.shared.u32 	[%r15+16224], %r21;
	ld.global.u32 	%r22, [%rd4+16328];
	st.shared.u32 	[%r15+16328], %r22;
	ld.global.u32 	%r23, [%rd4+16432];
	st.shared.u32 	[%r15+16432], %r23;
	mov.u32 	%r24, %ctaid.y;
	setp.eq.s32 	%p1, %r24, 0;
	@%p1 bra 	$L__BB1_2;
	ld.param.u32 	%r6022, [_Z11proc_2_globPiiiii_param_2];
	ld.param.u32 	%r6020, [_Z11proc_2_globPiiiii_param_1];
	ld.param.u64 	%rd11, [_Z11proc_2_globPiiiii_param_0];
	mul.lo.s32 	%r26, %r6, 312;
	add.s32 	%r28, %r11, %r26;
	mov.u32 	%r29, %ctaid.x;
	add.s32 	%r30, %r6020, %r29;
	setp.ge.s32 	%p2, %r30, %r6022;
	selp.u32 	%r31, 1, 0, %p2;
	add.s32 	%r32, %r30, %r31;
	add.s32 	%r33, %r1, %r32;
	mad.lo.s32 	%r35, %r33, %r4, %r7;
	mad.lo.s32 	%r36, %r6, 78, %r35;
	mov.u32 	%r37, _ZZ11proc_2_globPiiiiiE2sm;
	cvta.to.global.u64 	%rd5, %rd11;
	mul.wide.s32 	%rd6, %r36, 4;
	add.s64 	%rd7, %rd5, %rd6;
	ld.global.u32 	%r38, [%rd7];
	add.s32 	%r40, %r37, %r14;
	add.s32 	%r41, %r40, %r26;
	st.shared.u32 	[%r41], %r38;
	ld.global.u32 	%r42, [%rd7+104];
	st.shared.u32 	[%r41+104], %r42;
	ld.global.u32 	%r43, [%rd7+208];
	st.shared.u32 	[%r41+208], %r43;
	ld.global.u32 	%r44, [%rd7+8112];
	st.shared.u32 	[%r41+8112], %r44;
	ld.global.u32 	%r45, [%rd7+8216];
	st.shared.u32 	[%r41+8216], %r45;
	ld.global.u32 	%r46, [%rd7+8320];
	st.shared.u32 	[%r41+8320], %r46;
	ld.global.u32 	%r47, [%rd7+16224];
	st.shared.u32 	[%r41+16224], %r47;
	ld.global.u32 	%r48, [%rd7+16328];
	st.shared.u32 	[%r41+16328], %r48;
	ld.global.u32 	%r49, [%rd7+16432];
	st.shared.u32 	[%r41+16432], %r49;
	bar.sync 	0;
	ld.shared.u32 	%r50, [%r28];
	ld.shared.u32 	%r51, [%r41];
	ld.shared.u32 	%r52, [%r40];
	add.s32 	%r53, %r52, %r50;
	min.s32 	%r54, %r51, %r53;
	st.shared.u32 	[%r41], %r54;
	ld.shared.u32 	%r55, [%r41+104];
	ld.shared.u32 	%r56, [%r40+104];
	add.s32 	%r57, %r56, %r50;
	min.s32 	%r58, %r55, %r57;
	st.shared.u32 	[%r41+104], %r58;
	ld.shared.u32 	%r59, [%r41+208];
	ld.shared.u32 	%r60, [%r40+208];
	add.s32 	%r61, %r60, %r50;
	min.s32 	%r62, %r59, %r61;
	st.shared.u32 	[%r41+208], %r62;
	ld.shared.u32 	%r63, [%r28+8112];
	ld.shared.u32 	%r64, [%r41+8112];
	ld.shared.u32 	%r65, [%r40];
	add.s32 	%r66, %r65, %r63;
	min.s32 	%r67, %r64, %r66;
	st.shared.u32 	[%r41+8112], %r67;
	ld.shared.u32 	%r68, [%r41+8216];
	ld.shared.u32 	%r69, [%r40+104];
	add.s32 	%r70, %r69, %r63;
	min.s32 	%r71, %r68, %r70;
	st.shared.u32 	[%r41+8216], %r71;
	ld.shared.u32 	%r72, [%r41+8320];
	ld.shared.u32 	%r73, [%r40+208];
	add.s32 	%r74, %r73, %r63;
	min.s32 	%r75, %r72, %r74;
	st.shared.u32 	[%r41+8320], %r75;
	ld.shared.u32 	%r76, [%r28+16224];
	ld.shared.u32 	%r77, [%r41+16224];
	add.s32 	%r78, %r65, %r76;
	min.s32 	%r79, %r77, %r78;
	st.shared.u32 	[%r41+16224], %r79;
	ld.shared.u32 	%r80, [%r41+16328];
	add.s32 	%r81, %r69, %r76;
	min.s32 	%r82, %r80, %r81;
	st.shared.u32 	[%r41+16328], %r82;
	ld.shared.u32 	%r83, [%r41+16432];
	add.s32 	%r84, %r73, %r76;
	min.s32 	%r85, %r83, %r84;
	st.shared.u32 	[%r41+16432], %r85;
	bar.sync 	0;
	ld.shared.u32 	%r86, [%r28+4];
	ld.shared.u32 	%r87, [%r41];
	ld.shared.u32 	%r88, [%r40+312];
	add.s32 	%r89, %r88, %r86;
	min.s32 	%r90, %r87, %r89;
	st.shared.u32 	[%r41], %r90;
	ld.shared.u32 	%r91, [%r41+104];
	ld.shared.u32 	%r92, [%r40+416];
	add.s32 	%r93, %r92, %r86;
	min.s32 	%r94, %r91, %r93;
	st.shared.u32 	[%r41+104], %r94;
	ld.shared.u32 	%r95, [%r41+208];
	ld.shared.u32 	%r96, [%r40+520];
	add.s32 	%r97, %r96, %r86;
	min.s32 	%r98, %r95, %r97;
	st.shared.u32 	[%r41+208], %r98;
	ld.shared.u32 	%r99, [%r28+8116];
	ld.shared.u32 	%r100, [%r41+8112];
	ld.shared.u32 	%r101, [%r40+312];
	add.s32 	%r102, %r101, %r99;
	min.s32 	%r103, %r100, %r102;
	st.shared.u32 	[%r41+8112], %r103;
	ld.shared.u32 	%r104, [%r41+8216];
	ld.shared.u32 	%r105, [%r40+416];
	add.s32 	%r106, %r105, %r99;
	min.s32 	%r107, %r104, %r106;
	st.shared.u32 	[%r41+8216], %r107;
	ld.shared.u32 	%r108, [%r41+8320];
	ld.shared.u32 	%r109, [%r40+520];
	add.s32 	%r110, %r109, %r99;
	min.s32 	%r111, %r108, %r110;
	st.shared.u32 	[%r41+8320], %r111;
	ld.shared.u32 	%r112, [%r28+16228];
	ld.shared.u32 	%r113, [%r41+16224];
	add.s32 	%r114, %r101, %r112;
	min.s32 	%r115, %r113, %r114;
	st.shared.u32 	[%r41+16224], %r115;
	ld.shared.u32 	%r116, [%r41+16328];
	add.s32 	%r117, %r105, %r112;
	min.s32 	%r118, %r116, %r117;
	st.shared.u32 	[%r41+16328], %r118;
	ld.shared.u32 	%r119, [%r41+16432];
	add.s32 	%r120, %r109, %r112;
	min.s32 	%r121, %r119, %r120;
	st.shared.u32 	[%r41+16432], %r121;
	bar.sync 	0;
	ld.shared.u32 	%r122, [%r28+8];
	ld.shared.u32 	%r123, [%r41];
	ld.shared.u32 	%r124, [%r40+624];
	add.s32 	%r125, %r124, %r122;
	min.s32 	%r126, %r123, %r125;
	st.shared.u32 	[%r41], %r126;
	ld.shared.u32 	%r127, [%r41+104];
	ld.shared.u32 	%r128, [%r40+728];
	add.s32 	%r129, %r128, %r122;
	min.s32 	%r130, %r127, %r129;
	st.shared.u32 	[%r41+104], %r130;
	ld.shared.u32 	%r131, [%r41+208];
	ld.shared.u32 	%r132, [%r40+832];
	add.s32 	%r133, %r132, %r122;
	min.s32 	%r134, %r131, %r133;
	st.shared.u32 	[%r41+208], %r134;
	ld.shared.u32 	%r135, [%r28+8120];
	ld.shared.u32 	%r136, [%r41+8112];
	ld.shared.u32 	%r137, [%r40+624];
	add.s32 	%r138, %r137, %r135;
	min.s32 	%r139, %r136, %r138;
	st.shared.u32 	[%r41+8112], %r139;
	ld.shared.u32 	%r140, [%r41+8216];
	ld.shared.u32 	%r141, [%r40+728];
	add.s32 	%r142, %r141, %r135;
	min.s32 	%r143, %r140, %r142;
	st.shared.u32 	[%r41+8216], %r143;
	ld.shared.u32 	%r144, [%r41+8320];
	ld.shared.u32 	%r145, [%r40+832];
	add.s32 	%r146, %r145, %r135;
	min.s32 	%r147, %r144, %r146;
	st.shared.u32 	[%r41+8320], %r147;
	ld.shared.u32 	%r148, [%r28+16232];
	ld.shared.u32 	%r149, [%r41+16224];
	add.s32 	%r150, %r137, %r148;
	min.s32 	%r151, %r149, %r150;
	st.shared.u32 	[%r41+16224], %r151;
	ld.shared.u32 	%r152, [%r41+16328];
	add.s32 	%r153, %r141, %r148;
	min.s32 	%r154, %r152, %r153;
	st.shared.u32 	[%r41+16328], %r154;
	ld.shared.u32 	%r155, [%r41+16432];
	add.s32 	%r156, %r145, %r148;
	min.s32 	%r157, %r155, %r156;
	st.shared.u32 	[%r41+16432], %r157;
	bar.sync 	0;
	ld.shared.u32 	%r158, [%r28+12];
	ld.shared.u32 	%r159, [%r41];
	ld.shared.u32 	%r160, [%r40+936];
	add.s32 	%r161, %r160, %r158;
	min.s32 	%r162, %r159, %r161;
	st.shared.u32 	[%r41], %r162;
	ld.shared.u32 	%r163, [%r41+104];
	ld.shared.u32 	%r164, [%r40+1040];
	add.s32 	%r165, %r164, %r158;
	min.s32 	%r166, %r163, %r165;
	st.shared.u32 	[%r41+104], %r166;
	ld.shared.u32 	%r167, [%r41+208];
	ld.shared.u32 	%r168, [%r40+1144];
	add.s32 	%r169, %r168, %r158;
	min.s32 	%r170, %r167, %r169;
	st.shared.u32 	[%r41+208], %r170;
	ld.shared.u32 	%r171, [%r28+8124];
	ld.shared.u32 	%r172, [%r41+8112];
	ld.shared.u32 	%r173, [%r40+936];
	add.s32 	%r174, %r173, %r171;
	min.s32 	%r175, %r172, %r174;
	st.shared.u32 	[%r41+8112], %r175;
	ld.shared.u32 	%r176, [%r41+8216];
	ld.shared.u32 	%r177, [%r40+1040];
	add.s32 	%r178, %r177, %r171;
	min.s32 	%r179, %r176, %r178;
	st.shared.u32 	[%r41+8216], %r179;
	ld.shared.u32 	%r180, [%r41+8320];
	ld.shared.u32 	%r181, [%r40+1144];
	add.s32 	%r182, %r181, %r171;
	min.s32 	%r183, %r180, %r182;
	st.shared.u32 	[%r41+8320], %r183;
	ld.shared.u32 	%r184, [%r28+16236];
	ld.shared.u32 	%r185, [%r41+16224];
	add.s32 	%r186, %r173, %r184;
	min.s32 	%r187, %r185, %r186;
	st.shared.u32 	[%r41+16224], %r187;
	ld.shared.u32 	%r188, [%r41+16328];
	add.s32 	%r189, %r177, %r184;
	min.s32 	%r190, %r188, %r189;
	st.shared.u32 	[%r41+16328], %r190;
	ld.shared.u32 	%r191, [%r41+16432];
	add.s32 	%r192, %r181, %r184;
	min.s32 	%r193, %r191, %r192;
	st.shared.u32 	[%r41+16432], %r193;
	bar.sync 	0;
	ld.shared.u32 	%r194, [%r28+16];
	ld.shared.u32 	%r195, [%r41];
	ld.shared.u32 	%r196, [%r40+1248];
	add.s32 	%r197, %r196, %r194;
	min.s32 	%r198, %r195, %r197;
	st.shared.u32 	[%r41], %r198;
	ld.shared.u32 	%r199, [%r41+104];
	ld.shared.u32 	%r200, [%r40+1352];
	add.s32 	%r201, %r200, %r194;
	min.s32 	%r202, %r199, %r201;
	st.shared.u32 	[%r41+104], %r202;
	ld.shared.u32 	%r203, [%r41+208];
	ld.shared.u32 	%r204, [%r40+1456];
	add.s32 	%r205, %r204, %r194;
	min.s32 	%r206, %r203, %r205;
	st.shared.u32 	[%r41+208], %r206;
	ld.shared.u32 	%r207, [%r28+8128];
	ld.shared.u32 	%r208, [%r41+8112];
	ld.shared.u32 	%r209, [%r40+1248];
	add.s32 	%r210, %r209, %r207;
	min.s32 	%r211, %r208, %r210;
	st.shared.u32 	[%r41+8112], %r211;
	ld.shared.u32 	%r212, [%r41+8216];
	ld.shared.u32 	%r213, [%r40+1352];
	add.s32 	%r214, %r213, %r207;
	min.s32 	%r215, %r212, %r214;
	st.shared.u32 	[%r41+8216], %r215;
	ld.shared.u32 	%r216, [%r41+8320];
	ld.shared.u32 	%r217, [%r40+1456];
	add.s32 	%r218, %r217, %r207;
	min.s32 	%r219, %r216, %r218;
	st.shared.u32 	[%r41+8320], %r219;
	ld.shared.u32 	%r220, [%r28+16240];
	ld.shared.u32 	%r221, [%r41+16224];
	add.s32 	%r222, %r209, %r220;
	min.s32 	%r223, %r221, %r222;
	st.shared.u32 	[%r41+16224], %r223;
	ld.shared.u32 	%r224, [%r41+16328];
	add.s32 	%r225, %r213, %r220;
	min.s32 	%r226, %r224, %r225;
	st.shared.u32 	[%r41+16328], %r226;
	ld.shared.u32 	%r227, [%r41+16432];
	add.s32 	%r228, %r217, %r220;
	min.s32 	%r229, %r227, %r228;
	st.shared.u32 	[%r41+16432], %r229;
	bar.sync 	0;
	ld.shared.u32 	%r230, [%r28+20];
	ld.shared.u32 	%r231, [%r41];
	ld.shared.u32 	%r232, [%r40+1560];
	add.s32 	%r233, %r232, %r230;
	min.s32 	%r234, %r231, %r233;
	st.shared.u32 	[%r41], %r234;
	ld.shared.u32 	%r235, [%r41+104];
	ld.shared.u32 	%r236, [%r40+1664];
	add.s32 	%r237, %r236, %r230;
	min.s32 	%r238, %r235, %r237;
	st.shared.u32 	[%r41+104], %r238;
	ld.shared.u32 	%r239, [%r41+208];
	ld.shared.u32 	%r240, [%r40+1768];
	add.s32 	%r241, %r240, %r230;
	min.s32 	%r242, %r239, %r241;
	st.shared.u32 	[%r41+208], %r242;
	ld.shared.u32 	%r243, [%r28+8132];
	ld.shared.u32 	%r244, [%r41+8112];
	ld.shared.u32 	%r245, [%r40+1560];
	add.s32 	%r246, %r245, %r243;
	min.s32 	%r247, %r244, %r246;
	st.shared.u32 	[%r41+8112], %r247;
	ld.shared.u32 	%r248, [%r41+8216];
	ld.shared.u32 	%r249, [%r40+1664];
	add.s32 	%r250, %r249, %r243;
	min.s32 	%r251, %r248, %r250;
	st.shared.u32 	[%r41+8216], %r251;
	ld.shared.u32 	%r252, [%r41+8320];
	ld.shared.u32 	%r253, [%r40+1768];
	add.s32 	%r254, %r253, %r243;
	min.s32 	%r255, %r252, %r254;
	st.shared.u32 	[%r41+8320], %r255;
	ld.shared.u32 	%r256, [%r28+16244];
	ld.shared.u32 	%r257, [%r41+16224];
	add.s32 	%r258, %r245, %r256;
	min.s32 	%r259, %r257, %r258;
	st.shared.u32 	[%r41+16224], %r259;
	ld.shared.u32 	%r260, [%r41+16328];
	add.s32 	%r261, %r249, %r256;
	min.s32 	%r262, %r260, %r261;
	st.shared.u32 	[%r41+16328], %r262;
	ld.shared.u32 	%r263, [%r41+16432];
	add.s32 	%r264, %r253, %r256;
	min.s32 	%r265, %r263, %r264;
	st.shared.u32 	[%r41+16432], %r265;
	bar.sync 	0;
	ld.shared.u32 	%r266, [%r28+24];
	ld.shared.u32 	%r267, [%r41];
	ld.shared.u32 	%r268, [%r40+1872];
	add.s32 	%r269, %r268, %r266;
	min.s32 	%r270, %r267, %r269;
	st.shared.u32 	[%r41], %r270;
	ld.shared.u32 	%r271, [%r41+104];
	ld.shared.u32 	%r272, [%r40+1976];
	add.s32 	%r273, %r272, %r266;
	min.s32 	%r274, %r271, %r273;
	st.shared.u32 	[%r41+104], %r274;
	ld.shared.u32 	%r275, [%r41+208];
	ld.shared.u32 	%r276, [%r40+2080];
	add.s32 	%r277, %r276, %r266;
	min.s32 	%r278, %r275, %r277;
	st.shared.u32 	[%r41+208], %r278;
	ld.shared.u32 	%r279, [%r28+8136];
	ld.shared.u32 	%r280, [%r41+8112];
	ld.shared.u32 	%r281, [%r40+1872];
	add.s32 	%r282, %r281, %r279;
	min.s32 	%r283, %r280, %r282;
	st.shared.u32 	[%r41+8112], %r283;
	ld.shared.u32 	%r284, [%r41+8216];
	ld.shared.u32 	%r285, [%r40+1976];
	add.s32 	%r286, %r285, %r279;
	min.s32 	%r287, %r284, %r286;
	st.shared.u32 	[%r41+8216], %r287;
	ld.shared.u32 	%r288, [%r41+8320];
	ld.shared.u32 	%r289, [%r40+2080];
	add.s32 	%r290, %r289, %r279;
	min.s32 	%r291, %r288, %r290;
	st.shared.u32 	[%r41+8320], %r291;
	ld.shared.u32 	%r292, [%r28+16248];
	ld.shared.u32 	%r293, [%r41+16224];
	add.s32 	%r294, %r281, %r292;
	min.s32 	%r295, %r293, %r294;
	st.shared.u32 	[%r41+16224], %r295;
	ld.shared.u32 	%r296, [%r41+16328];
	add.s32 	%r297, %r285, %r292;
	min.s32 	%r298, %r296, %r297;
	st.shared.u32 	[%r41+16328], %r298;
	ld.shared.u32 	%r299, [%r41+16432];
	add.s32 	%r300, %r289, %r292;
	min.s32 	%r301, %r299, %r300;
	st.shared.u32 	[%r41+16432], %r301;
	bar.sync 	0;
	ld.shared.u32 	%r302, [%r28+28];
	ld.shared.u32 	%r303, [%r41];
	ld.shared.u32 	%r304, [%r40+2184];
	add.s32 	%r305, %r304, %r302;
	min.s32 	%r306, %r303, %r305;
	st.shared.u32 	[%r41], %r306;
	ld.shared.u32 	%r307, [%r41+104];
	ld.shared.u32 	%r308, [%r40+2288];
	add.s32 	%r309, %r308, %r302;
	min.s32 	%r310, %r307, %r309;
	st.shared.u32 	[%r41+104], %r310;
	ld.shared.u32 	%r311, [%r41+208];
	ld.shared.u32 	%r312, [%r40+2392];
	add.s32 	%r313, %r312, %r302;
	min.s32 	%r314, %r311, %r313;
	st.shared.u32 	[%r41+208], %r314;
	ld.shared.u32 	%r315, [%r28+8140];
	ld.shared.u32 	%r316, [%r41+8112];
	ld.shared.u32 	%r317, [%r40+2184];
	add.s32 	%r318, %r317, %r315;
	min.s32 	%r319, %r316, %r318;
	st.shared.u32 	[%r41+8112], %r319;
	ld.shared.u32 	%r320, [%r41+8216];
	ld.shared.u32 	%r321, [%r40+2288];
	add.s32 	%r322, %r321, %r315;
	min.s32 	%r323, %r320, %r322;
	st.shared.u32 	[%r41+8216], %r323;
	ld.shared.u32 	%r324, [%r41+8320];
	ld.shared.u32 	%r325, [%r40+2392];
	add.s32 	%r326, %r325, %r315;
	min.s32 	%r327, %r324, %r326;
	st.shared.u32 	[%r41+8320], %r327;
	ld.shared.u32 	%r328, [%r28+16252];
	ld.shared.u32 	%r329, [%r41+16224];
	add.s32 	%r330, %r317, %r328;
	min.s32 	%r331, %r329, %r330;
	st.shared.u32 	[%r41+16224], %r331;
	ld.shared.u32 	%r332, [%r41+16328];
	add.s32 	%r333, %r321, %r328;
	min.s32 	%r334, %r332, %r333;
	st.shared.u32 	[%r41+16328], %r334;
	ld.shared.u32 	%r335, [%r41+16432];
	add.s32 	%r336, %r325, %r328;
	min.s32 	%r337, %r335, %r336;
	st.shared.u32 	[%r41+16432], %r337;
	bar.sync 	0;
	ld.shared.u32 	%r338, [%r28+32];
	ld.shared.u32 	%r339, [%r41];
	ld.shared.u32 	%r340, [%r40+2496];
	add.s32 	%r341, %r340, %r338;
	min.s32 	%r342, %r339, %r341;
	st.shared.u32 	[%r41], %r342;
	ld.shared.u32 	%r343, [%r41+104];
	ld.shared.u32 	%r344, [%r40+2600];
	add.s32 	%r345, %r344, %r338;
	min.s32 	%r346, %r343, %r345;
	st.shared.u32 	[%r41+104], %r346;
	ld.shared.u32 	%r347, [%r41+208];
	ld.shared.u32 	%r348, [%r40+2704];
	add.s32 	%r349, %r348, %r338;
	min.s32 	%r350, %r347, %r349;
	st.shared.u32 	[%r41+208], %r350;
	ld.shared.u32 	%r351, [%r28+8144];
	ld.shared.u32 	%r352, [%r41+8112];
	ld.shared.u32 	%r353, [%r40+2496];
	add.s32 	%r354, %r353, %r351;
	min.s32 	%r355, %r352, %r354;
	st.shared.u32 	[%r41+8112], %r355;
	ld.shared.u32 	%r356, [%r41+8216];
	ld.shared.u32 	%r357, [%r40+2600];
	add.s32 	%r358, %r357, %r351;
	min.s32 	%r359, %r356, %r358;
	st.shared.u32 	[%r41+8216], %r359;
	ld.shared.u32 	%r360, [%r41+8320];
	ld.shared.u32 	%r361, [%r40+2704];
	add.s32 	%r362, %r361, %r351;
	min.s32 	%r363, %r360, %r362;
	st.shared.u32 	[%r41+8320], %r363;
	ld.shared.u32 	%r364, [%r28+16256];
	ld.shared.u32 	%r365, [%r41+16224];
	add.s32 	%r366, %r353, %r364;
	min.s32 	%r367, %r365, %r366;
	st.shared.u32 	[%r41+16224], %r367;
	ld.shared.u32 	%r368, [%r41+16328];
	add.s32 	%r369, %r357, %r364;
	min.s32 	%r370, %r368, %r369;
	st.shared.u32 	[%r41+16328], %r370;
	ld.shared.u32 	%r371, [%r41+16432];
	add.s32 	%r372, %r361, %r364;
	min.s32 	%r373, %r371, %r372;
	st.shared.u32 	[%r41+16432], %r373;
	bar.sync 	0;
	ld.shared.u32 	%r374, [%r28+36];
	ld.shared.u32 	%r375, [%r41];
	ld.shared.u32 	%r376, [%r40+2808];
	add.s32 	%r377, %r376, %r374;
	min.s32 	%r378, %r375, %r377;
	st.shared.u32 	[%r41], %r378;
	ld.shared.u32 	%r379, [%r41+104];
	ld.shared.u32 	%r380, [%r40+2912];
	add.s32 	%r381, %r380, %r374;
	min.s32 	%r382, %r379, %r381;
	st.shared.u32 	[%r41+104], %r382;
	ld.shared.u32 	%r383, [%r41+208];
	ld.shared.u32 	%r384, [%r40+3016];
	add.s32 	%r385, %r384, %r374;
	min.s32 	%r386, %r383, %r385;
	st.shared.u32 	[%r41+208], %r386;
	ld.shared.u32 	%r387, [%r28+8148];
	ld.shared.u32 	%r388, [%r41+8112];
	ld.shared.u32 	%r389, [%r40+2808];
	add.s32 	%r390, %r389, %r387;
	min.s32 	%r391, %r388, %r390;
	st.shared.u32 	[%r41+8112], %r391;
	ld.shared.u32 	%r392, [%r41+8216];
	ld.shared.u32 	%r393, [%r40+2912];
	add.s32 	%r394, %r393, %r387;
	min.s32 	%r395, %r392, %r394;
	st.shared.u32 	[%r41+8216], %r395;
	ld.shared.u32 	%r396, [%r41+8320];
	ld.shared.u32 	%r397, [%r40+3016];
	add.s32 	%r398, %r397, %r387;
	min.s32 	%r399, %r396, %r398;
	st.shared.u32 	[%r41+8320], %r399;
	ld.shared.u32 	%r400, [%r28+16260];
	ld.shared.u32 	%r401, [%r41+16224];
	add.s32 	%r402, %r389, %r400;
	min.s32 	%r403, %r401, %r402;
	st.shared.u32 	[%r41+16224], %r403;
	ld.shared.u32 	%r404, [%r41+16328];
	add.s32 	%r405, %r393, %r400;
	min.s32 	%r406, %r404, %r405;
	st.shared.u32 	[%r41+16328], %r406;
	ld.shared.u32 	%r407, [%r41+16432];
	add.s32 	%r408, %r397, %r400;
	min.s32 	%r409, %r407, %r408;
	st.shared.u32 	[%r41+16432], %r409;
	bar.sync 	0;
	ld.shared.u32 	%r410, [%r28+40];
	ld.shared.u32 	%r411, [%r41];
	ld.shared.u32 	%r412, [%r40+3120];
	add.s32 	%r413, %r412, %r410;
	min.s32 	%r414, %r411, %r413;
	st.shared.u32 	[%r41], %r414;
	ld.shared.u32 	%r415, [%r41+104];
	ld.shared.u32 	%r416, [%r40+3224];
	add.s32 	%r417, %r416, %r410;
	min.s32 	%r418, %r415, %r417;
	st.shared.u32 	[%r41+104], %r418;
	ld.shared.u32 	%r419, [%r41+208];
	ld.shared.u32 	%r420, [%r40+3328];
	add.s32 	%r421, %r420, %r410;
	min.s32 	%r422, %r419, %r421;
	st.shared.u32 	[%r41+208], %r422;
	ld.shared.u32 	%r423, [%r28+8152];
	ld.shared.u32 	%r424, [%r41+8112];
	ld.shared.u32 	%r425, [%r40+3120];
	add.s32 	%r426, %r425, %r423;
	min.s32 	%r427, %r424, %r426;
	st.shared.u32 	[%r41+8112], %r427;
	ld.shared.u32 	%r428, [%r41+8216];
	ld.shared.u32 	%r429, [%r40+3224];
	add.s32 	%r430, %r429, %r423;
	min.s32 	%r431, %r428, %r430;
	st.shared.u32 	[%r41+8216], %r431;
	ld.shared.u32 	%r432, [%r41+8320];
	ld.shared.u32 	%r433, [%r40+3328];
	add.s32 	%r434, %r433, %r423;
	min.s32 	%r435, %r432, %r434;
	st.shared.u32 	[%r41+8320], %r435;
	ld.shared.u32 	%r436, [%r28+16264];
	ld.shared.u32 	%r437, [%r41+16224];
	add.s32 	%r438, %r425, %r436;
	min.s32 	%r439, %r437, %r438;
	st.shared.u32 	[%r41+16224], %r439;
	ld.shared.u32 	%r440, [%r41+16328];
	add.s32 	%r441, %r429, %r436;
	min.s32 	%r442, %r440, %r441;
	st.shared.u32 	[%r41+16328], %r442;
	ld.shared.u32 	%r443, [%r41+16432];
	add.s32 	%r444, %r433, %r436;
	min.s32 	%r445, %r443, %r444;
	st.shared.u32 	[%r41+16432], %r445;
	bar.sync 	0;
	ld.shared.u32 	%r446, [%r28+44];
	ld.shared.u32 	%r447, [%r41];
	ld.shared.u32 	%r448, [%r40+3432];
	add.s32 	%r449, %r448, %r446;
	min.s32 	%r450, %r447, %r449;
	st.shared.u32 	[%r41], %r450;
	ld.shared.u32 	%r451, [%r41+104];
	ld.shared.u32 	%r452, [%r40+3536];
	add.s32 	%r453, %r452, %r446;
	min.s32 	%r454, %r451, %r453;
	st.shared.u32 	[%r41+104], %r454;
	ld.shared.u32 	%r455, [%r41+208];
	ld.shared.u32 	%r456, [%r40+3640];
	add.s32 	%r457, %r456, %r446;
	min.s32 	%r458, %r455, %r457;
	st.shared.u32 	[%r41+208], %r458;
	ld.shared.u32 	%r459, [%r28+8156];
	ld.shared.u32 	%r460, [%r41+8112];
	ld.shared.u32 	%r461, [%r40+3432];
	add.s32 	%r462, %r461, %r459;
	min.s32 	%r463, %r460, %r462;
	st.shared.u32 	[%r41+8112], %r463;
	ld.shared.u32 	%r464, [%r41+8216];
	ld.shared.u32 	%r465, [%r40+3536];
	add.s32 	%r466, %r465, %r459;
	min.s32 	%r467, %r464, %r466;
	st.shared.u32 	[%r41+8216], %r467;
	ld.shared.u32 	%r468, [%r41+8320];
	ld.shared.u32 	%r469, [%r40+3640];
	add.s32 	%r470, %r469, %r459;
	min.s32 	%r471, %r468, %r470;
	st.shared.u32 	[%r41+8320], %r471;
	ld.shared.u32 	%r472, [%r28+16268];
	ld.shared.u32 	%r473, [%r41+16224];
	add.s32 	%r474, %r461, %r472;
	min.s32 	%r475, %r473, %r474;
	st.shared.u32 	[%r41+16224], %r475;
	ld.shared.u32 	%r476, [%r41+16328];
	add.s32 	%r477, %r465, %r472;
	min.s32 	%r478, %r476, %r477;
	st.shared.u32 	[%r41+16328], %r478;
	ld.shared.u32 	%r479, [%r41+16432];
	add.s32 	%r480, %r469, %r472;
	min.s32 	%r481, %r479, %r480;
	st.shared.u32 	[%r41+16432], %r481;
	bar.sync 	0;
	ld.shared.u32 	%r482, [%r28+48];
	ld.shared.u32 	%r483, [%r41];
	ld.shared.u32 	%r484, [%r40+3744];
	add.s32 	%r485, %r484, %r482;
	min.s32 	%r486, %r483, %r485;
	st.shared.u32 	[%r41], %r486;
	ld.shared.u32 	%r487, [%r41+104];
	ld.shared.u32 	%r488, [%r40+3848];
	add.s32 	%r489, %r488, %r482;
	min.s32 	%r490, %r487, %r489;
	st.shared.u32 	[%r41+104], %r490;
	ld.shared.u32 	%r491, [%r41+208];
	ld.shared.u32 	%r492, [%r40+3952];
	add.s32 	%r493, %r492, %r482;
	min.s32 	%r494, %r491, %r493;
	st.shared.u32 	[%r41+208], %r494;
	ld.shared.u32 	%r495, [%r28+8160];
	ld.shared.u32 	%r496, [%r41+8112];
	ld.shared.u32 	%r497, [%r40+3744];
	add.s32 	%r498, %r497, %r495;
	min.s32 	%r499, %r496, %r498;
	st.shared.u32 	[%r41+8112], %r499;
	ld.shared.u32 	%r500, [%r41+8216];
	ld.shared.u32 	%r501, [%r40+3848];
	add.s32 	%r502, %r501, %r495;
	min.s32 	%r503, %r500, %r502;
	st.shared.u32 	[%r41+8216], %r503;
	ld.shared.u32 	%r504, [%r41+8320];
	ld.shared.u32 	%r505, [%r40+3952];
	add.s32 	%r506, %r505, %r495;
	min.s32 	%r507, %r504, %r506;
	st.shared.u32 	[%r41+8320], %r507;
	ld.shared.u32 	%r508, [%r28+16272];
	ld.shared.u32 	%r509, [%r41+16224];
	add.s32 	%r510, %r497, %r508;
	min.s32 	%r511, %r509, %r510;
	st.shared.u32 	[%r41+16224], %r511;
	ld.shared.u32 	%r512, [%r41+16328];
	add.s32 	%r513, %r501, %r508;
	min.s32 	%r514, %r512, %r513;
	st.shared.u32 	[%r41+16328], %r514;
	ld.shared.u32 	%r515, [%r41+16432];
	add.s32 	%r516, %r505, %r508;
	min.s32 	%r517, %r515, %r516;
	st.shared.u32 	[%r41+16432], %r517;
	bar.sync 	0;
	ld.shared.u32 	%r518, [%r28+52];
	ld.shared.u32 	%r519, [%r41];
	ld.shared.u32 	%r520, [%r40+4056];
	add.s32 	%r521, %r520, %r518;
	min.s32 	%r522, %r519, %r521;
	st.shared.u32 	[%r41], %r522;
	ld.shared.u32 	%r523, [%r41+104];
	ld.shared.u32 	%r524, [%r40+4160];
	add.s32 	%r525, %r524, %r518;
	min.s32 	%r526, %r523, %r525;
	st.shared.u32 	[%r41+104], %r526;
	ld.shared.u32 	%r527, [%r41+208];
	ld.shared.u32 	%r528, [%r40+4264];
	add.s32 	%r529, %r528, %r518;
	min.s32 	%r530, %r527, %r529;
	st.shared.u32 	[%r41+208], %r530;
	ld.shared.u32 	%r531, [%r28+8164];
	ld.shared.u32 	%r532, [%r41+8112];
	ld.shared.u32 	%r533, [%r40+4056];
	add.s32 	%r534, %r533, %r531;
	min.s32 	%r535, %r532, %r534;
	st.shared.u32 	[%r41+8112], %r535;
	ld.shared.u32 	%r536, [%r41+8216];
	ld.shared.u32 	%r537, [%r40+4160];
	add.s32 	%r538, %r537, %r531;
	min.s32 	%r539, %r536, %r538;
	st.shared.u32 	[%r41+8216], %r539;
	ld.shared.u32 	%r540, [%r41+8320];
	ld.shared.u32 	%r541, [%r40+4264];
	add.s32 	%r542, %r541, %r531;
	min.s32 	%r543, %r540, %r542;
	st.shared.u32 	[%r41+8320], %r543;
	ld.shared.u32 	%r544, [%r28+16276];
	ld.shared.u32 	%r545, [%r41+16224];
	add.s32 	%r546, %r533, %r544;
	min.s32 	%r547, %r545, %r546;
	st.shared.u32 	[%r41+16224], %r547;
	ld.shared.u32 	%r548, [%r41+16328];
	add.s32 	%r549, %r537, %r544;
	min.s32 	%r550, %r548, %r549;
	st.shared.u32 	[%r41+16328], %r550;
	ld.shared.u32 	%r551, [%r41+16432];
	add.s32 	%r552, %r541, %r544;
	min.s32 	%r553, %r551, %r552;
	st.shared.u32 	[%r41+16432], %r553;
	bar.sync 	0;
	ld.shared.u32 	%r554, [%r28+56];
	ld.shared.u32 	%r555, [%r41];
	ld.shared.u32 	%r556, [%r40+4368];
	add.s32 	%r557, %r556, %r554;
	min.s32 	%r558, %r555, %r557;
	st.shared.u32 	[%r41], %r558;
	ld.shared.u32 	%r559, [%r41+104];
	ld.shared.u32 	%r560, [%r40+4472];
	add.s32 	%r561, %r560, %r554;
	min.s32 	%r562, %r559, %r561;
	st.shared.u32 	[%r41+104], %r562;
	ld.shared.u32 	%r563, [%r41+208];
	ld.shared.u32 	%r564, [%r40+4576];
	add.s32 	%r565, %r564, %r554;
	min.s32 	%r566, %r563, %r565;
	st.shared.u32 	[%r41+208], %r566;
	ld.shared.u32 	%r567, [%r28+8168];
	ld.shared.u32 	%r568, [%r41+8112];
	ld.shared.u32 	%r569, [%r40+4368];
	add.s32 	%r570, %r569, %r567;
	min.s32 	%r571, %r568, %r570;
	st.shared.u32 	[%r41+8112], %r571;
	ld.shared.u32 	%r572, [%r41+8216];
	ld.shared.u32 	%r573, [%r40+4472];
	add.s32 	%r574, %r573, %r567;
	min.s32 	%r575, %r572, %r574;
	st.shared.u32 	[%r41+8216], %r575;
	ld.shared.u32 	%r576, [%r41+8320];
	ld.shared.u32 	%r577, [%r40+4576];
	add.s32 	%r578, %r577, %r567;
	min.s32 	%r579, %r576, %r578;
	st.shared.u32 	[%r41+8320], %r579;
	ld.shared.u32 	%r580, [%r28+16280];
	ld.shared.u32 	%r581, [%r41+16224];
	add.s32 	%r582, %r569, %r580;
	min.s32 	%r583, %r581, %r582;
	st.shared.u32 	[%r41+16224], %r583;
	ld.shared.u32 	%r584, [%r41+16328];
	add.s32 	%r585, %r573, %r580;
	min.s32 	%r586, %r584, %r585;
	st.shared.u32 	[%r41+16328], %r586;
	ld.shared.u32 	%r587, [%r41+16432];
	add.s32 	%r588, %r577, %r580;
	min.s32 	%r589, %r587, %r588;
	st.shared.u32 	[%r41+16432], %r589;
	bar.sync 	0;
	ld.shared.u32 	%r590, [%r28+60];
	ld.shared.u32 	%r591, [%r41];
	ld.shared.u32 	%r592, [%r40+4680];
	add.s32 	%r593, %r592, %r590;
	min.s32 	%r594, %r591, %r593;
	st.shared.u32 	[%r41], %r594;
	ld.shared.u32 	%r595, [%r41+104];
	ld.shared.u32 	%r596, [%r40+4784];
	add.s32 	%r597, %r596, %r590;
	min.s32 	%r598, %r595, %r597;
	st.shared.u32 	[%r41+104], %r598;
	ld.shared.u32 	%r599, [%r41+208];
	ld.shared.u32 	%r600, [%r40+4888];
	add.s32 	%r601, %r600, %r590;
	min.s32 	%r602, %r599, %r601;
	st.shared.u32 	[%r41+208], %r602;
	ld.shared.u32 	%r603, [%r28+8172];
	ld.shared.u32 	%r604, [%r41+8112];
	ld.shared.u32 	%r605, [%r40+4680];
	add.s32 	%r606, %r605, %r603;
	min.s32 	%r607, %r604, %r606;
	st.shared.u32 	[%r41+8112], %r607;
	ld.shared.u32 	%r608, [%r41+8216];
	ld.shared.u32 	%r609, [%r40+4784];
	add.s32 	%r610, %r609, %r603;
	min.s32 	%r611, %r608, %r610;
	st.shared.u32 	[%r41+8216], %r611;
	ld.shared.u32 	%r612, [%r41+8320];
	ld.shared.u32 	%r613, [%r40+4888];
	add.s32 	%r614, %r613, %r603;
	min.s32 	%r615, %r612, %r614;
	st.shared.u32 	[%r41+8320], %r615;
	ld.shared.u32 	%r616, [%r28+16284];
	ld.shared.u32 	%r617, [%r41+16224];
	add.s32 	%r618, %r605, %r616;
	min.s32 	%r619, %r617, %r618;
	st.shared.u32 	[%r41+16224], %r619;
	ld.shared.u32 	%r620, [%r41+16328];
	add.s32 	%r621, %r609, %r616;
	min.s32 	%r622, %r620, %r621;
	st.shared.u32 	[%r41+16328], %r622;
	ld.shared.u32 	%r623, [%r41+16432];
	add.s32 	%r624, %r613, %r616;
	min.s32 	%r625, %r623, %r624;
	st.shared.u32 	[%r41+16432], %r625;
	bar.sync 	0;
	ld.shared.u32 	%r626, [%r28+64];
	ld.shared.u32 	%r627, [%r41];
	ld.shared.u32 	%r628, [%r40+4992];
	add.s32 	%r629, %r628, %r626;
	min.s32 	%r630, %r627, %r629;
	st.shared.u32 	[%r41], %r630;
	ld.shared.u32 	%r631, [%r41+104];
	ld.shared.u32 	%r632, [%r40+5096];
	add.s32 	%r633, %r632, %r626;
	min.s32 	%r634, %r631, %r633;
	st.shared.u32 	[%r41+104], %r634;
	ld.shared.u32 	%r635, [%r41+208];
	ld.shared.u32 	%r636, [%r40+5200];
	add.s32 	%r637, %r636, %r626;
	min.s32 	%r638, %r635, %r637;
	st.shared.u32 	[%r41+208], %r638;
	ld.shared.u32 	%r639, [%r28+8176];
	ld.shared.u32 	%r640, [%r41+8112];
	ld.shared.u32 	%r641, [%r40+4992];
	add.s32 	%r642, %r641, %r639;
	min.s32 	%r643, %r640, %r642;
	st.shared.u32 	[%r41+8112], %r643;
	ld.shared.u32 	%r644, [%r41+8216];
	ld.shared.u32 	%r645, [%r40+5096];
	add.s32 	%r646, %r645, %r639;
	min.s32 	%r647, %r644, %r646;
	st.shared.u32 	[%r41+8216], %r647;
	ld.shared.u32 	%r648, [%r41+8320];
	ld.shared.u32 	%r649, [%r40+5200];
	add.s32 	%r650, %r649, %r639;
	min.s32 	%r651, %r648, %r650;
	st.shared.u32 	[%r41+8320], %r651;
	ld.shared.u32 	%r652, [%r28+16288];
	ld.shared.u32 	%r653, [%r41+16224];
	add.s32 	%r654, %r641, %r652;
	min.s32 	%r655, %r653, %r654;
	st.shared.u32 	[%r41+16224], %r655;
	ld.shared.u32 	%r656, [%r41+16328];
	add.s32 	%r657, %r645, %r652;
	min.s32 	%r658, %r656, %r657;
	st.shared.u32 	[%r41+16328], %r658;
	ld.shared.u32 	%r659, [%r41+16432];
	add.s32 	%r660, %r649, %r652;
	min.s32 	%r661, %r659, %r660;
	st.shared.u32 	[%r41+16432], %r661;
	bar.sync 	0;
	ld.shared.u32 	%r662, [%r28+68];
	ld.shared.u32 	%r663, [%r41];
	ld.shared.u32 	%r664, [%r40+5304];
	add.s32 	%r665, %r664, %r662;
	min.s32 	%r666, %r663, %r665;
	st.shared.u32 	[%r41], %r666;
	ld.shared.u32 	%r667, [%r41+104];
	ld.shared.u32 	%r668, [%r40+5408];
	add.s32 	%r669, %r668, %r662;
	min.s32 	%r670, %r667, %r669;
	st.shared.u32 	[%r41+104], %r670;
	ld.shared.u32 	%r671, [%r41+208];
	ld.shared.u32 	%r672, [%r40+5512];
	add.s32 	%r673, %r672, %r662;
	min.s32 	%r674, %r671, %r673;
	st.shared.u32 	[%r41+208], %r674;
	ld.shared.u32 	%r675, [%r28+8180];
	ld.shared.u32 	%r676, [%r41+8112];
	ld.shared.u32 	%r677, [%r40+5304];
	add.s32 	%r678, %r677, %r675;
	min.s32 	%r679, %r676, %r678;
	st.shared.u32 	[%r41+8112], %r679;
	ld.shared.u32 	%r680, [%r41+8216];
	ld.shared.u32 	%r681, [%r40+5408];
	add.s32 	%r682, %r681, %r675;
	min.s32 	%r683, %r680, %r682;
	st.shared.u32 	[%r41+8216], %r683;
	ld.shared.u32 	%r684, [%r41+8320];
	ld.shared.u32 	%r685, [%r40+5512];
	add.s32 	%r686, %r685, %r675;
	min.s32 	%r687, %r684, %r686;
	st.shared.u32 	[%r41+8320], %r687;
	ld.shared.u32 	%r688, [%r28+16292];
	ld.shared.u32 	%r689, [%r41+16224];
	add.s32 	%r690, %r677, %r688;
	min.s32 	%r691, %r689, %r690;
	st.shared.u32 	[%r41+16224], %r691;
	ld.shared.u32 	%r692, [%r41+16328];
	add.s32 	%r693, %r681, %r688;
	min.s32 	%r694, %r692, %r693;
	st.shared.u32 	[%r41+16328], %r694;
	ld.shared.u32 	%r695, [%r41+16432];
	add.s32 	%r696, %r685, %r688;
	min.s32 	%r697, %r695, %r696;
	st.shared.u32 	[%r41+16432], %r697;
	bar.sync 	0;
	ld.shared.u32 	%r698, [%r28+72];
	ld.shared.u32 	%r699, [%r41];
	ld.shared.u32 	%r700, [%r40+5616];
	add.s32 	%r701, %r700, %r698;
	min.s32 	%r702, %r699, %r701;
	st.shared.u32 	[%r41], %r702;
	ld.shared.u32 	%r703, [%r41+104];
	ld.shared.u32 	%r704, [%r40+5720];
	add.s32 	%r705, %r704, %r698;
	min.s32 	%r706, %r703, %r705;
	st.shared.u32 	[%r41+104], %r706;
	ld.shared.u32 	%r707, [%r41+208];
	ld.shared.u32 	%r708, [%r40+5824];
	add.s32 	%r709, %r708, %r698;
	min.s32 	%r710, %r707, %r709;
	st.shared.u32 	[%r41+208], %r710;
	ld.shared.u32 	%r711, [%r28+8184];
	ld.shared.u32 	%r712, [%r41+8112];
	ld.shared.u32 	%r713, [%r40+5616];
	add.s32 	%r714, %r713, %r711;
	min.s32 	%r715, %r712, %r714;
	st.shared.u32 	[%r41+8112], %r715;
	ld.shared.u32 	%r716, [%r41+8216];
	ld.shared.u32 	%r717, [%r40+5720];
	add.s32 	%r718, %r717, %r711;
	min.s32 	%r719, %r716, %r718;
	st.shared.u32 	[%r41+8216], %r719;
	ld.shared.u32 	%r720, [%r41+8320];
	ld.shared.u32 	%r721, [%r40+5824];
	add.s32 	%r722, %r721, %r711;
	min.s32 	%r723, %r720, %r722;
	st.shared.u32 	[%r41+8320], %r723;
	ld.shared.u32 	%r724, [%r28+16296];
	ld.shared.u32 	%r725, [%r41+16224];
	add.s32 	%r726, %r713, %r724;
	min.s32 	%r727, %r725, %r726;
	st.shared.u32 	[%r41+16224], %r727;
	ld.shared.u32 	%r728, [%r41+16328];
	add.s32 	%r729, %r717, %r724;
	min.s32 	%r730, %r728, %r729;
	st.shared.u32 	[%r41+16328], %r730;
	ld.shared.u32 	%r731, [%r41+16432];
	add.s32 	%r732, %r721, %r724;
	min.s32 	%r733, %r731, %r732;
	st.shared.u32 	[%r41+16432], %r733;
	bar.sync 	0;
	ld.shared.u32 	%r734, [%r28+76];
	ld.shared.u32 	%r735, [%r41];
	ld.shared.u32 	%r736, [%r40+5928];
	add.s32 	%r737, %r736, %r734;
	min.s32 	%r738, %r735, %r737;
	st.shared.u32 	[%r41], %r738;
	ld.shared.u32 	%r739, [%r41+104];
	ld.shared.u32 	%r740, [%r40+6032];
	add.s32 	%r741, %r740, %r734;
	min.s32 	%r742, %r739, %r741;
	st.shared.u32 	[%r41+104], %r742;
	ld.shared.u32 	%r743, [%r41+208];
	ld.shared.u32 	%r744, [%r40+6136];
	add.s32 	%r745, %r744, %r734;
	min.s32 	%r746, %r743, %r745;
	st.shared.u32 	[%r41+208], %r746;
	ld.shared.u32 	%r747, [%r28+8188];
	ld.shared.u32 	%r748, [%r41+8112];
	ld.shared.u32 	%r749, [%r40+5928];
	add.s32 	%r750, %r749, %r747;
	min.s32 	%r751, %r748, %r750;
	st.shared.u32 	[%r41+8112], %r751;
	ld.shared.u32 	%r752, [%r41+8216];
	ld.shared.u32 	%r753, [%r40+6032];
	add.s32 	%r754, %r753, %r747;
	min.s32 	%r755, %r752, %r754;
	st.shared.u32 	[%r41+8216], %r755;
	ld.shared.u32 	%r756, [%r41+8320];
	ld.shared.u32 	%r757, [%r40+6136];
	add.s32 	%r758, %r757, %r747;
	min.s32 	%r759, %r756, %r758;
	st.shared.u32 	[%r41+8320], %r759;
	ld.shared.u32 	%r760, [%r28+16300];
	ld.shared.u32 	%r761, [%r41+16224];
	add.s32 	%r762, %r749, %r760;
	min.s32 	%r763, %r761, %r762;
	st.shared.u32 	[%r41+16224], %r763;
	ld.shared.u32 	%r764, [%r41+16328];
	add.s32 	%r765, %r753, %r760;
	min.s32 	%r766, %r764, %r765;
	st.shared.u32 	[%r41+16328], %r766;
	ld.shared.u32 	%r767, [%r41+16432];
	add.s32 	%r768, %r757, %r760;
	min.s32 	%r769, %r767, %r768;
	st.shared.u32 	[%r41+16432], %r769;
	bar.sync 	0;
	ld.shared.u32 	%r770, [%r28+80];
	ld.shared.u32 	%r771, [%r41];
	ld.shared.u32 	%r772, [%r40+6240];
	add.s32 	%r773, %r772, %r770;
	min.s32 	%r774, %r771, %r773;
	st.shared.u32 	[%r41], %r774;
	ld.shared.u32 	%r775, [%r41+104];
	ld.shared.u32 	%r776, [%r40+6344];
	add.s32 	%r777, %r776, %r770;
	min.s32 	%r778, %r775, %r777;
	st.shared.u32 	[%r41+104], %r778;
	ld.shared.u32 	%r779, [%r41+208];
	ld.shared.u32 	%r780, [%r40+6448];
	add.s32 	%r781, %r780, %r770;
	min.s32 	%r782, %r779, %r781;
	st.shared.u32 	[%r41+208], %r782;
	ld.shared.u32 	%r783, [%r28+8192];
	ld.shared.u32 	%r784, [%r41+8112];
	ld.shared.u32 	%r785, [%r40+6240];
	add.s32 	%r786, %r785, %r783;
	min.s32 	%r787, %r784, %r786;
	st.shared.u32 	[%r41+8112], %r787;
	ld.shared.u32 	%r788, [%r41+8216];
	ld.shared.u32 	%r789, [%r40+6344];
	add.s32 	%r790, %r789, %r783;
	min.s32 	%r791, %r788, %r790;
	st.shared.u32 	[%r41+8216], %r791;
	ld.shared.u32 	%r792, [%r41+8320];
	ld.shared.u32 	%r793, [%r40+6448];
	add.s32 	%r794, %r793, %r783;
	min.s32 	%r795, %r792, %r794;
	st.shared.u32 	[%r41+8320], %r795;
	ld.shared.u32 	%r796, [%r28+16304];
	ld.shared.u32 	%r797, [%r41+16224];
	add.s32 	%r798, %r785, %r796;
	min.s32 	%r799, %r797, %r798;
	st.shared.u32 	[%r41+16224], %r799;
	ld.shared.u32 	%r800, [%r41+16328];
	add.s32 	%r801, %r789, %r796;
	min.s32 	%r802, %r800, %r801;
	st.shared.u32 	[%r41+16328], %r802;
	ld.shared.u32 	%r803, [%r41+16432];
	add.s32 	%r804, %r793, %r796;
	min.s32 	%r805, %r803, %r804;
	st.shared.u32 	[%r41+16432], %r805;
	bar.sync 	0;
	ld.shared.u32 	%r806, [%r28+84];
	ld.shared.u32 	%r807, [%r41];
	ld.shared.u32 	%r808, [%r40+6552];
	add.s32 	%r809, %r808, %r806;
	min.s32 	%r810, %r807, %r809;
	st.shared.u32 	[%r41], %r810;
	ld.shared.u32 	%r811, [%r41+104];
	ld.shared.u32 	%r812, [%r40+6656];
	add.s32 	%r813, %r812, %r806;
	min.s32 	%r814, %r811, %r813;
	st.shared.u32 	[%r41+104], %r814;
	ld.shared.u32 	%r815, [%r41+208];
	ld.shared.u32 	%r816, [%r40+6760];
	add.s32 	%r817, %r816, %r806;
	min.s32 	%r818, %r815, %r817;
	st.shared.u32 	[%r41+208], %r818;
	ld.shared.u32 	%r819, [%r28+8196];
	ld.shared.u32 	%r820, [%r41+8112];
	ld.shared.u32 	%r821, [%r40+6552];
	add.s32 	%r822, %r821, %r819;
	min.s32 	%r823, %r820, %r822;
	st.shared.u32 	[%r41+8112], %r823;
	ld.shared.u32 	%r824, [%r41+8216];
	ld.shared.u32 	%r825, [%r40+6656];
	add.s32 	%r826, %r825, %r819;
	min.s32 	%r827, %r824, %r826;
	st.shared.u32 	[%r41+8216], %r827;
	ld.shared.u32 	%r828, [%r41+8320];
	ld.shared.u32 	%r829, [%r40+6760];
	add.s32 	%r830, %r829, %r819;
	min.s32 	%r831, %r828, %r830;
	st.shared.u32 	[%r41+8320], %r831;
	ld.shared.u32 	%r832, [%r28+16308];
	ld.shared.u32 	%r833, [%r41+16224];
	add.s32 	%r834, %r821, %r832;
	min.s32 	%r835, %r833, %r834;
	st.shared.u32 	[%r41+16224], %r835;
	ld.shared.u32 	%r836, [%r41+16328];
	add.s32 	%r837, %r825, %r832;
	min.s32 	%r838, %r836, %r837;
	st.shared.u32 	[%r41+16328], %r838;
	ld.shared.u32 	%r839, [%r41+16432];
	add.s32 	%r840, %r829, %r832;
	min.s32 	%r841, %r839, %r840;
	st.shared.u32 	[%r41+16432], %r841;
	bar.sync 	0;
	ld.shared.u32 	%r842, [%r28+88];
	ld.shared.u32 	%r843, [%r41];
	ld.shared.u32 	%r844, [%r40+6864];
	add.s32 	%r845, %r844, %r842;
	min.s32 	%r846, %r843, %r845;
	st.shared.u32 	[%r41], %r846;
	ld.shared.u32 	%r847, [%r41+104];
	ld.shared.u32 	%r848, [%r40+6968];
	add.s32 	%r849, %r848, %r842;
	min.s32 	%r850, %r847, %r849;
	st.shared.u32 	[%r41+104], %r850;
	ld.shared.u32 	%r851, [%r41+208];
	ld.shared.u32 	%r852, [%r40+7072];
	add.s32 	%r853, %r852, %r842;
	min.s32 	%r854, %r851, %r853;
	st.shared.u32 	[%r41+208], %r854;
	ld.shared.u32 	%r855, [%r28+8200];
	ld.shared.u32 	%r856, [%r41+8112];
	ld.shared.u32 	%r857, [%r40+6864];
	add.s32 	%r858, %r857, %r855;
	min.s32 	%r859, %r856, %r858;
	st.shared.u32 	[%r41+8112], %r859;
	ld.shared.u32 	%r860, [%r41+8216];
	ld.shared.u32 	%r861, [%r40+6968];
	add.s32 	%r862, %r861, %r855;
	min.s32 	%r863, %r860, %r862;
	st.shared.u32 	[%r41+8216], %r863;
	ld.shared.u32 	%r864, [%r41+8320];
	ld.shared.u32 	%r865, [%r40+7072];
	add.s32 	%r866, %r865, %r855;
	min.s32 	%r867, %r864, %r866;
	st.shared.u32 	[%r41+8320], %r867;
	ld.shared.u32 	%r868, [%r28+16312];
	ld.shared.u32 	%r869, [%r41+16224];
	add.s32 	%r870, %r857, %r868;
	min.s32 	%r871, %r869, %r870;
	st.shared.u32 	[%r41+16224], %r871;
	ld.shared.u32 	%r872, [%r41+16328];
	add.s32 	%r873, %r861, %r868;
	min.s32 	%r874, %r872, %r873;
	st.shared.u32 	[%r41+16328], %r874;
	ld.shared.u32 	%r875, [%r41+16432];
	add.s32 	%r876, %r865, %r868;
	min.s32 	%r877, %r875, %r876;
	st.shared.u32 	[%r41+16432], %r877;
	bar.sync 	0;
	ld.shared.u32 	%r878, [%r28+92];
	ld.shared.u32 	%r879, [%r41];
	ld.shared.u32 	%r880, [%r40+7176];
	add.s32 	%r881, %r880, %r878;
	min.s32 	%r882, %r879, %r881;
	st.shared.u32 	[%r41], %r882;
	ld.shared.u32 	%r883, [%r41+104];
	ld.shared.u32 	%r884, [%r40+7280];
	add.s32 	%r885, %r884, %r878;
	min.s32 	%r886, %r883, %r885;
	st.shared.u32 	[%r41+104], %r886;
	ld.shared.u32 	%r887, [%r41+208];
	ld.shared.u32 	%r888, [%r40+7384];
	add.s32 	%r889, %r888, %r878;
	min.s32 	%r890, %r887, %r889;
	st.shared.u32 	[%r41+208], %r890;
	ld.shared.u32 	%r891, [%r28+8204];
	ld.shared.u32 	%r892, [%r41+8112];
	ld.shared.u32 	%r893, [%r40+7176];
	add.s32 	%r894, %r893, %r891;
	min.s32 	%r895, %r892, %r894;
	st.shared.u32 	[%r41+8112], %r895;
	ld.shared.u32 	%r896, [%r41+8216];
	ld.shared.u32 	%r897, [%r40+7280];
	add.s32 	%r898, %r897, %r891;
	min.s32 	%r899, %r896, %r898;
	st.shared.u32 	[%r41+8216], %r899;
	ld.shared.u32 	%r900, [%r41+8320];
	ld.shared.u32 	%r901, [%r40+7384];
	add.s32 	%r902, %r901, %r891;
	min.s32 	%r903, %r900, %r902;
	st.shared.u32 	[%r41+8320], %r903;
	ld.shared.u32 	%r904, [%r28+16316];
	ld.shared.u32 	%r905, [%r41+16224];
	add.s32 	%r906, %r893, %r904;
	min.s32 	%r907, %r905, %r906;
	st.shared.u32 	[%r41+16224], %r907;
	ld.shared.u32 	%r908, [%r41+16328];
	add.s32 	%r909, %r897, %r904;
	min.s32 	%r910, %r908, %r909;
	st.shared.u32 	[%r41+16328], %r910;
	ld.shared.u32 	%r911, [%r41+16432];
	add.s32 	%r912, %r901, %r904;
	min.s32 	%r913, %r911, %r912;
	st.shared.u32 	[%r41+16432], %r913;
	bar.sync 	0;
	ld.shared.u32 	%r914, [%r28+96];
	ld.shared.u32 	%r915, [%r41];
	ld.shared.u32 	%r916, [%r40+7488];
	add.s32 	%r917, %r916, %r914;
	min.s32 	%r918, %r915, %r917;
	st.shared.u32 	[%r41], %r918;
	ld.shared.u32 	%r919, [%r41+104];
	ld.shared.u32 	%r920, [%r40+7592];
	add.s32 	%r921, %r920, %r914;
	min.s32 	%r922, %r919, %r921;
	st.shared.u32 	[%r41+104], %r922;
	ld.shared.u32 	%r923, [%r41+208];
	ld.shared.u32 	%r924, [%r40+7696];
	add.s32 	%r925, %r924, %r914;
	min.s32 	%r926, %r923, %r925;
	st.shared.u32 	[%r41+208], %r926;
	ld.shared.u32 	%r927, [%r28+8208];
	ld.shared.u32 	%r928, [%r41+8112];
	ld.shared.u32 	%r929, [%r40+7488];
	add.s32 	%r930, %r929, %r927;
	min.s32 	%r931, %r928, %r930;
	st.shared.u32 	[%r41+8112], %r931;
	ld.shared.u32 	%r932, [%r41+8216];
	ld.shared.u32 	%r933, [%r40+7592];
	add.s32 	%r934, %r933, %r927;
	min.s32 	%r935, %r932, %r934;
	st.shared.u32 	[%r41+8216], %r935;
	ld.shared.u32 	%r936, [%r41+8320];
	ld.shared.u32 	%r937, [%r40+7696];
	add.s32 	%r938, %r937, %r927;
	min.s32 	%r939, %r936, %r938;
	st.shared.u32 	[%r41+8320], %r939;
	ld.shared.u32 	%r940, [%r28+16320];
	ld.shared.u32 	%r941, [%r41+16224];
	add.s32 	%r942, %r929, %r940;
	min.s32 	%r943, %r941, %r942;
	st.shared.u32 	[%r41+16224], %r943;
	ld.shared.u32 	%r944, [%r41+16328];
	add.s32 	%r945, %r933, %r940;
	min.s32 	%r946, %r944, %r945;
	st.shared.u32 	[%r41+16328], %r946;
	ld.shared.u32 	%r947, [%r41+16432];
	add.s32 	%r948, %r937, %r940;
	min.s32 	%r949, %r947, %r948;
	st.shared.u32 	[%r41+16432], %r949;
	bar.sync 	0;
	ld.shared.u32 	%r950, [%r28+100];
	ld.shared.u32 	%r951, [%r41];
	ld.shared.u32 	%r952, [%r40+7800];
	add.s32 	%r953, %r952, %r950;
	min.s32 	%r954, %r951, %r953;
	st.shared.u32 	[%r41], %r954;
	ld.shared.u32 	%r955, [%r41+104];
	ld.shared.u32 	%r956, [%r40+7904];
	add.s32 	%r957, %r956, %r950;
	min.s32 	%r958, %r955, %r957;
	st.shared.u32 	[%r41+104], %r958;
	ld.shared.u32 	%r959, [%r41+208];
	ld.shared.u32 	%r960, [%r40+8008];
	add.s32 	%r961, %r960, %r950;
	min.s32 	%r962, %r959, %r961;
	st.shared.u32 	[%r41+208], %r962;
	ld.shared.u32 	%r963, [%r28+8212];
	ld.shared.u32 	%r964, [%r41+8112];
	ld.shared.u32 	%r965, [%r40+7800];
	add.s32 	%r966, %r965, %r963;
	min.s32 	%r967, %r964, %r966;
	st.shared.u32 	[%r41+8112], %r967;
	ld.shared.u32 	%r968, [%r41+8216];
	ld.shared.u32 	%r969, [%r40+7904];
	add.s32 	%r970, %r969, %r963;
	min.s32 	%r971, %r968, %r970;
	st.shared.u32 	[%r41+8216], %r971;
	ld.shared.u32 	%r972, [%r41+8320];
	ld.shared.u32 	%r973, [%r40+8008];
	add.s32 	%r974, %r973, %r963;
	min.s32 	%r975, %r972, %r974;
	st.shared.u32 	[%r41+8320], %r975;
	ld.shared.u32 	%r976, [%r28+16324];
	ld.shared.u32 	%r977, [%r41+16224];
	add.s32 	%r978, %r965, %r976;
	min.s32 	%r979, %r977, %r978;
	st.shared.u32 	[%r41+16224], %r979;
	ld.shared.u32 	%r980, [%r41+16328];
	add.s32 	%r981, %r969, %r976;
	min.s32 	%r982, %r980, %r981;
	st.shared.u32 	[%r41+16328], %r982;
	ld.shared.u32 	%r983, [%r41+16432];
	add.s32 	%r984, %r973, %r976;
	min.s32 	%r985, %r983, %r984;
	st.shared.u32 	[%r41+16432], %r985;
	bar.sync 	0;
	ld.shared.u32 	%r986, [%r28+104];
	ld.shared.u32 	%r987, [%r41];
	ld.shared.u32 	%r988, [%r40+8112];
	add.s32 	%r989, %r988, %r986;
	min.s32 	%r990, %r987, %r989;
	st.shared.u32 	[%r41], %r990;
	ld.shared.u32 	%r991, [%r41+104];
	ld.shared.u32 	%r992, [%r40+8216];
	add.s32 	%r993, %r992, %r986;
	min.s32 	%r994, %r991, %r993;
	st.shared.u32 	[%r41+104], %r994;
	ld.shared.u32 	%r995, [%r41+208];
	ld.shared.u32 	%r996, [%r40+8320];
	add.s32 	%r997, %r996, %r986;
	min.s32 	%r998, %r995, %r997;
	st.shared.u32 	[%r41+208], %r998;
	ld.shared.u32 	%r999, [%r28+8216];
	ld.shared.u32 	%r1000, [%r41+8112];
	ld.shared.u32 	%r1001, [%r40+8112];
	add.s32 	%r1002, %r1001, %r999;
	min.s32 	%r1003, %r1000, %r1002;
	st.shared.u32 	[%r41+8112], %r1003;
	ld.shared.u32 	%r1004, [%r41+8216];
	ld.shared.u32 	%r1005, [%r40+8216];
	add.s32 	%r1006, %r1005, %r999;
	min.s32 	%r1007, %r1004, %r1006;
	st.shared.u32 	[%r41+8216], %r1007;
	ld.shared.u32 	%r1008, [%r41+8320];
	ld.shared.u32 	%r1009, [%r40+8320];
	add.s32 	%r1010, %r1009, %r999;
	min.s32 	%r1011, %r1008, %r1010;
	st.shared.u32 	[%r41+8320], %r1011;
	ld.shared.u32 	%r1012, [%r28+16328];
	ld.shared.u32 	%r1013, [%r41+16224];
	ld.shared.u32 	%r1014, [%r40+8112];
	add.s32 	%r1015, %r1014, %r1012;
	min.s32 	%r1016, %r1013, %r1015;
	st.shared.u32 	[%r41+16224], %r1016;
	ld.shared.u32 	%r1017, [%r41+16328];
	ld.shared.u32 	%r1018, [%r40+8216];
	add.s32 	%r1019, %r1018, %r1012;
	min.s32 	%r1020, %r1017, %r1019;
	st.shared.u32 	[%r41+16328], %r1020;
	ld.shared.u32 	%r1021, [%r41+16432];
	ld.shared.u32 	%r1022, [%r40+8320];
	add.s32 	%r1023, %r1022, %r1012;
	min.s32 	%r1024, %r1021, %r1023;
	st.shared.u32 	[%r41+16432], %r1024;
	bar.sync 	0;
	ld.shared.u32 	%r1025, [%r28+108];
	ld.shared.u32 	%r1026, [%r41];
	ld.shared.u32 	%r1027, [%r40+8424];
	add.s32 	%r1028, %r1027, %r1025;
	min.s32 	%r1029, %r1026, %r1028;
	st.shared.u32 	[%r41], %r1029;
	ld.shared.u32 	%r1030, [%r41+104];
	ld.shared.u32 	%r1031, [%r40+8528];
	add.s32 	%r1032, %r1031, %r1025;
	min.s32 	%r1033, %r1030, %r1032;
	st.shared.u32 	[%r41+104], %r1033;
	ld.shared.u32 	%r1034, [%r41+208];
	ld.shared.u32 	%r1035, [%r40+8632];
	add.s32 	%r1036, %r1035, %r1025;
	min.s32 	%r1037, %r1034, %r1036;
	st.shared.u32 	[%r41+208], %r1037;
	ld.shared.u32 	%r1038, [%r28+8220];
	ld.shared.u32 	%r1039, [%r41+8112];
	ld.shared.u32 	%r1040, [%r40+8424];
	add.s32 	%r1041, %r1040, %r1038;
	min.s32 	%r1042, %r1039, %r1041;
	st.shared.u32 	[%r41+8112], %r1042;
	ld.shared.u32 	%r1043, [%r41+8216];
	ld.shared.u32 	%r1044, [%r40+8528];
	add.s32 	%r1045, %r1044, %r1038;
	min.s32 	%r1046, %r1043, %r1045;
	st.shared.u32 	[%r41+8216], %r1046;
	ld.shared.u32 	%r1047, [%r41+8320];
	ld.shared.u32 	%r1048, [%r40+8632];
	add.s32 	%r1049, %r1048, %r1038;
	min.s32 	%r1050, %r1047, %r1049;
	st.shared.u32 	[%r41+8320], %r1050;
	ld.shared.u32 	%r1051, [%r28+16332];
	ld.shared.u32 	%r1052, [%r41+16224];
	ld.shared.u32 	%r1053, [%r40+8424];
	add.s32 	%r1054, %r1053, %r1051;
	min.s32 	%r1055, %r1052, %r1054;
	st.shared.u32 	[%r41+16224], %r1055;
	ld.shared.u32 	%r1056, [%r41+16328];
	ld.shared.u32 	%r1057, [%r40+8528];
	add.s32 	%r1058, %r1057, %r1051;
	min.s32 	%r1059, %r1056, %r1058;
	st.shared.u32 	[%r41+16328], %r1059;
	ld.shared.u32 	%r1060, [%r41+16432];
	ld.shared.u32 	%r1061, [%r40+8632];
	add.s32 	%r1062, %r1061, %r1051;
	min.s32 	%r1063, %r1060, %r1062;
	st.shared.u32 	[%r41+16432], %r1063;
	bar.sync 	0;
	ld.shared.u32 	%r1064, [%r28+112];
	ld.shared.u32 	%r1065, [%r41];
	ld.shared.u32 	%r1066, [%r40+8736];
	add.s32 	%r1067, %r1066, %r1064;
	min.s32 	%r1068, %r1065, %r1067;
	st.shared.u32 	[%r41], %r1068;
	ld.shared.u32 	%r1069, [%r41+104];
	ld.shared.u32 	%r1070, [%r40+8840];
	add.s32 	%r1071, %r1070, %r1064;
	min.s32 	%r1072, %r1069, %r1071;
	st.shared.u32 	[%r41+104], %r1072;
	ld.shared.u32 	%r1073, [%r41+208];
	ld.shared.u32 	%r1074, [%r40+8944];
	add.s32 	%r1075, %r1074, %r1064;
	min.s32 	%r1076, %r1073, %r1075;
	st.shared.u32 	[%r41+208], %r1076;
	ld.shared.u32 	%r1077, [%r28+8224];
	ld.shared.u32 	%r1078, [%r41+8112];
	ld.shared.u32 	%r1079, [%r40+8736];
	add.s32 	%r1080, %r1079, %r1077;
	min.s32 	%r1081, %r1078, %r1080;
	st.shared.u32 	[%r41+8112], %r1081;
	ld.shared.u32 	%r1082, [%r41+8216];
	ld.shared.u32 	%r1083, [%r40+8840];
	add.s32 	%r1084, %r1083, %r1077;
	min.s32 	%r1085, %r1082, %r1084;
	st.shared.u32 	[%r41+8216], %r1085;
	ld.shared.u32 	%r1086, [%r41+8320];
	ld.shared.u32 	%r1087, [%r40+8944];
	add.s32 	%r1088, %r1087, %r1077;
	min.s32 	%r1089, %r1086, %r1088;
	st.shared.u32 	[%r41+8320], %r1089;
	ld.shared.u32 	%r1090, [%r28+16336];
	ld.shared.u32 	%r1091, [%r41+16224];
	ld.shared.u32 	%r1092, [%r40+8736];
	add.s32 	%r1093, %r1092, %r1090;
	min.s32 	%r1094, %r1091, %r1093;
	st.shared.u32 	[%r41+16224], %r1094;
	ld.shared.u32 	%r1095, [%r41+16328];
	ld.shared.u32 	%r1096, [%r40+8840];
	add.s32 	%r1097, %r1096, %r1090;
	min.s32 	%r1098, %r1095, %r1097;
	st.shared.u32 	[%r41+16328], %r1098;
	ld.shared.u32 	%r1099, [%r41+16432];
	ld.shared.u32 	%r1100, [%r40+8944];
	add.s32 	%r1101, %r1100, %r1090;
	min.s32 	%r1102, %r1099, %r1101;
	st.shared.u32 	[%r41+16432], %r1102;
	bar.sync 	0;
	ld.shared.u32 	%r1103, [%r28+116];
	ld.shared.u32 	%r1104, [%r41];
	ld.shared.u32 	%r1105, [%r40+9048];
	add.s32 	%r1106, %r1105, %r1103;
	min.s32 	%r1107, %r1104, %r1106;
	st.shared.u32 	[%r41], %r1107;
	ld.shared.u32 	%r1108, [%r41+104];
	ld.shared.u32 	%r1109, [%r40+9152];
	add.s32 	%r1110, %r1109, %r1103;
	min.s32 	%r1111, %r1108, %r1110;
	st.shared.u32 	[%r41+104], %r1111;
	ld.shared.u32 	%r1112, [%r41+208];
	ld.shared.u32 	%r1113, [%r40+9256];
	add.s32 	%r1114, %r1113, %r1103;
	min.s32 	%r1115, %r1112, %r1114;
	st.shared.u32 	[%r41+208], %r1115;
	ld.shared.u32 	%r1116, [%r28+8228];
	ld.shared.u32 	%r1117, [%r41+8112];
	ld.shared.u32 	%r1118, [%r40+9048];
	add.s32 	%r1119, %r1118, %r1116;
	min.s32 	%r1120, %r1117, %r1119;
	st.shared.u32 	[%r41+8112], %r1120;
	ld.shared.u32 	%r1121, [%r41+8216];
	ld.shared.u32 	%r1122, [%r40+9152];
	add.s32 	%r1123, %r1122, %r1116;
	min.s32 	%r1124, %r1121, %r1123;
	st.shared.u32 	[%r41+8216], %r1124;
	ld.shared.u32 	%r1125, [%r41+8320];
	ld.shared.u32 	%r1126, [%r40+9256];
	add.s32 	%r1127, %r1126, %r1116;
	min.s32 	%r1128, %r1125, %r1127;
	st.shared.u32 	[%r41+8320], %r1128;
	ld.shared.u32 	%r1129, [%r28+16340];
	ld.shared.u32 	%r1130, [%r41+16224];
	ld.shared.u32 	%r1131, [%r40+9048];
	add.s32 	%r1132, %r1131, %r1129;
	min.s32 	%r1133, %r1130, %r1132;
	st.shared.u32 	[%r41+16224], %r1133;
	ld.shared.u32 	%r1134, [%r41+16328];
	ld.shared.u32 	%r1135, [%r40+9152];
	add.s32 	%r1136, %r1135, %r1129;
	min.s32 	%r1137, %r1134, %r1136;
	st.shared.u32 	[%r41+16328], %r1137;
	ld.shared.u32 	%r1138, [%r41+16432];
	ld.shared.u32 	%r1139, [%r40+9256];
	add.s32 	%r1140, %r1139, %r1129;
	min.s32 	%r1141, %r1138, %r1140;
	st.shared.u32 	[%r41+16432], %r1141;
	bar.sync 	0;
	ld.shared.u32 	%r1142, [%r28+120];
	ld.shared.u32 	%r1143, [%r41];
	ld.shared.u32 	%r1144, [%r40+9360];
	add.s32 	%r1145, %r1144, %r1142;
	min.s32 	%r1146, %r1143, %r1145;
	st.shared.u32 	[%r41], %r1146;
	ld.shared.u32 	%r1147, [%r41+104];
	ld.shared.u32 	%r1148, [%r40+9464];
	add.s32 	%r1149, %r1148, %r1142;
	min.s32 	%r1150, %r1147, %r1149;
	st.shared.u32 	[%r41+104], %r1150;
	ld.shared.u32 	%r1151, [%r41+208];
	ld.shared.u32 	%r1152, [%r40+9568];
	add.s32 	%r1153, %r1152, %r1142;
	min.s32 	%r1154, %r1151, %r1153;
	st.shared.u32 	[%r41+208], %r1154;
	ld.shared.u32 	%r1155, [%r28+8232];
	ld.shared.u32 	%r1156, [%r41+8112];
	ld.shared.u32 	%r1157, [%r40+9360];
	add.s32 	%r1158, %r1157, %r1155;
	min.s32 	%r1159, %r1156, %r1158;
	st.shared.u32 	[%r41+8112], %r1159;
	ld.shared.u32 	%r1160, [%r41+8216];
	ld.shared.u32 	%r1161, [%r40+9464];
	add.s32 	%r1162, %r1161, %r1155;
	min.s32 	%r1163, %r1160, %r1162;
	st.shared.u32 	[%r41+8216], %r1163;
	ld.shared.u32 	%r1164, [%r41+8320];
	ld.shared.u32 	%r1165, [%r40+9568];
	add.s32 	%r1166, %r1165, %r1155;
	min.s32 	%r1167, %r1164, %r1166;
	st.shared.u32 	[%r41+8320], %r1167;
	ld.shared.u32 	%r1168, [%r28+16344];
	ld.shared.u32 	%r1169, [%r41+16224];
	ld.shared.u32 	%r1170, [%r40+9360];
	add.s32 	%r1171, %r1170, %r1168;
	min.s32 	%r1172, %r1169, %r1171;
	st.shared.u32 	[%r41+16224], %r1172;
	ld.shared.u32 	%r1173, [%r41+16328];
	ld.shared.u32 	%r1174, [%r40+9464];
	add.s32 	%r1175, %r1174, %r1168;
	min.s32 	%r1176, %r1173, %r1175;
	st.shared.u32 	[%r41+16328], %r1176;
	ld.shared.u32 	%r1177, [%r41+16432];
	ld.shared.u32 	%r1178, [%r40+9568];
	add.s32 	%r1179, %r1178, %r1168;
	min.s32 	%r1180, %r1177, %r1179;
	st.shared.u32 	[%r41+16432], %r1180;
	bar.sync 	0;
	ld.shared.u32 	%r1181, [%r28+124];
	ld.shared.u32 	%r1182, [%r41];
	ld.shared.u32 	%r1183, [%r40+9672];
	add.s32 	%r1184, %r1183, %r1181;
	min.s32 	%r1185, %r1182, %r1184;
	st.shared.u32 	[%r41], %r1185;
	ld.shared.u32 	%r1186, [%r41+104];
	ld.shared.u32 	%r1187, [%r40+9776];
	add.s32 	%r1188, %r1187, %r1181;
	min.s32 	%r1189, %r1186, %r1188;
	st.shared.u32 	[%r41+104], %r1189;
	ld.shared.u32 	%r1190, [%r41+208];
	ld.shared.u32 	%r1191, [%r40+9880];
	add.s32 	%r1192, %r1191, %r1181;
	min.s32 	%r1193, %r1190, %r1192;
	st.shared.u32 	[%r41+208], %r1193;
	ld.shared.u32 	%r1194, [%r28+8236];
	ld.shared.u32 	%r1195, [%r41+8112];
	ld.shared.u32 	%r1196, [%r40+9672];
	add.s32 	%r1197, %r1196, %r1194;
	min.s32 	%r1198, %r1195, %r1197;
	st.shared.u32 	[%r41+8112], %r1198;
	ld.shared.u32 	%r1199, [%r41+8216];
	ld.shared.u32 	%r1200, [%r40+9776];
	add.s32 	%r1201, %r1200, %r1194;
	min.s32 	%r1202, %r1199, %r1201;
	st.shared.u32 	[%r41+8216], %r1202;
	ld.shared.u32 	%r1203, [%r41+8320];
	ld.shared.u32 	%r1204, [%r40+9880];
	add.s32 	%r1205, %r1204, %r1194;
	min.s32 	%r1206, %r1203, %r1205;
	st.shared.u32 	[%r41+8320], %r1206;
	ld.shared.u32 	%r1207, [%r28+16348];
	ld.shared.u32 	%r1208, [%r41+16224];
	ld.shared.u32 	%r1209, [%r40+9672];
	add.s32 	%r1210, %r1209, %r1207;
	min.s32 	%r1211, %r1208, %r1210;
	st.shared.u32 	[%r41+16224], %r1211;
	ld.shared.u32 	%r1212, [%r41+16328];
	ld.shared.u32 	%r1213, [%r40+9776];
	add.s32 	%r1214, %r1213, %r1207;
	min.s32 	%r1215, %r1212, %r1214;
	st.shared.u32 	[%r41+16328], %r1215;
	ld.shared.u32 	%r1216, [%r41+16432];
	ld.shared.u32 	%r1217, [%r40+9880];
	add.s32 	%r1218, %r1217, %r1207;
	min.s32 	%r1219, %r1216, %r1218;
	st.shared.u32 	[%r41+16432], %r1219;
	bar.sync 	0;
	ld.shared.u32 	%r1220, [%r28+128];
	ld.shared.u32 	%r1221, [%r41];
	ld.shared.u32 	%r1222, [%r40+9984];
	add.s32 	%r1223, %r1222, %r1220;
	min.s32 	%r1224, %r1221, %r1223;
	st.shared.u32 	[%r41], %r1224;
	ld.shared.u32 	%r1225, [%r41+104];
	ld.shared.u32 	%r1226, [%r40+10088];
	add.s32 	%r1227, %r1226, %r1220;
	min.s32 	%r1228, %r1225, %r1227;
	st.shared.u32 	[%r41+104], %r1228;
	ld.shared.u32 	%r1229, [%r41+208];
	ld.shared.u32 	%r1230, [%r40+10192];
	add.s32 	%r1231, %r1230, %r1220;
	min.s32 	%r1232, %r1229, %r1231;
	st.shared.u32 	[%r41+208], %r1232;
	ld.shared.u32 	%r1233, [%r28+8240];
	ld.shared.u32 	%r1234, [%r41+8112];
	ld.shared.u32 	%r1235, [%r40+9984];
	add.s32 	%r1236, %r1235, %r1233;
	min.s32 	%r1237, %r1234, %r1236;
	st.shared.u32 	[%r41+8112], %r1237;
	ld.shared.u32 	%r1238, [%r41+8216];
	ld.shared.u32 	%r1239, [%r40+10088];
	add.s32 	%r1240, %r1239, %r1233;
	min.s32 	%r1241, %r1238, %r1240;
	st.shared.u32 	[%r41+8216], %r1241;
	ld.shared.u32 	%r1242, [%r41+8320];
	ld.shared.u32 	%r1243, [%r40+10192];
	add.s32 	%r1244, %r1243, %r1233;
	min.s32 	%r1245, %r1242, %r1244;
	st.shared.u32 	[%r41+8320], %r1245;
	ld.shared.u32 	%r1246, [%r28+16352];
	ld.shared.u32 	%r1247, [%r41+16224];
	ld.shared.u32 	%r1248, [%r40+9984];
	add.s32 	%r1249, %r1248, %r1246;
	min.s32 	%r1250, %r1247, %r1249;
	st.shared.u32 	[%r41+16224], %r1250;
	ld.shared.u32 	%r1251, [%r41+16328];
	ld.shared.u32 	%r1252, [%r40+10088];
	add.s32 	%r1253, %r1252, %r1246;
	min.s32 	%r1254, %r1251, %r1253;
	st.shared.u32 	[%r41+16328], %r1254;
	ld.shared.u32 	%r1255, [%r41+16432];
	ld.shared.u32 	%r1256, [%r40+10192];
	add.s32 	%r1257, %r1256, %r1246;
	min.s32 	%r1258, %r1255, %r1257;
	st.shared.u32 	[%r41+16432], %r1258;
	bar.sync 	0;
	ld.shared.u32 	%r1259, [%r28+132];
	ld.shared.u32 	%r1260, [%r41];
	ld.shared.u32 	%r1261, [%r40+10296];
	add.s32 	%r1262, %r1261, %r1259;
	min.s32 	%r1263, %r1260, %r1262;
	st.shared.u32 	[%r41], %r1263;
	ld.shared.u32 	%r1264, [%r41+104];
	ld.shared.u32 	%r1265, [%r40+10400];
	add.s32 	%r1266, %r1265, %r1259;
	min.s32 	%r1267, %r1264, %r1266;
	st.shared.u32 	[%r41+104], %r1267;
	ld.shared.u32 	%r1268, [%r41+208];
	ld.shared.u32 	%r1269, [%r40+10504];
	add.s32 	%r1270, %r1269, %r1259;
	min.s32 	%r1271, %r1268, %r1270;
	st.shared.u32 	[%r41+208], %r1271;
	ld.shared.u32 	%r1272, [%r28+8244];
	ld.shared.u32 	%r1273, [%r41+8112];
	ld.shared.u32 	%r1274, [%r40+10296];
	add.s32 	%r1275, %r1274, %r1272;
	min.s32 	%r1276, %r1273, %r1275;
	st.shared.u32 	[%r41+8112], %r1276;
	ld.shared.u32 	%r1277, [%r41+8216];
	ld.shared.u32 	%r1278, [%r40+10400];
	add.s32 	%r1279, %r1278, %r1272;
	min.s32 	%r1280, %r1277, %r1279;
	st.shared.u32 	[%r41+8216], %r1280;
	ld.shared.u32 	%r1281, [%r41+8320];
	ld.shared.u32 	%r1282, [%r40+10504];
	add.s32 	%r1283, %r1282, %r1272;
	min.s32 	%r1284, %r1281, %r1283;
	st.shared.u32 	[%r41+8320], %r1284;
	ld.shared.u32 	%r1285, [%r28+16356];
	ld.shared.u32 	%r1286, [%r41+16224];
	ld.shared.u32 	%r1287, [%r40+10296];
	add.s32 	%r1288, %r1287, %r1285;
	min.s32 	%r1289, %r1286, %r1288;
	st.shared.u32 	[%r41+16224], %r1289;
	ld.shared.u32 	%r1290, [%r41+16328];
	ld.shared.u32 	%r1291, [%r40+10400];
	add.s32 	%r1292, %r1291, %r1285;
	min.s32 	%r1293, %r1290, %r1292;
	st.shared.u32 	[%r41+16328], %r1293;
	ld.shared.u32 	%r1294, [%r41+16432];
	ld.shared.u32 	%r1295, [%r40+10504];
	add.s32 	%r1296, %r1295, %r1285;
	min.s32 	%r1297, %r1294, %r1296;
	st.shared.u32 	[%r41+16432], %r1297;
	bar.sync 	0;
	ld.shared.u32 	%r1298, [%r28+136];
	ld.shared.u32 	%r1299, [%r41];
	ld.shared.u32 	%r1300, [%r40+10608];
	add.s32 	%r1301, %r1300, %r1298;
	min.s32 	%r1302, %r1299, %r1301;
	st.shared.u32 	[%r41], %r1302;
	ld.shared.u32 	%r1303, [%r41+104];
	ld.shared.u32 	%r1304, [%r40+10712];
	add.s32 	%r1305, %r1304, %r1298;
	min.s32 	%r1306, %r1303, %r1305;
	st.shared.u32 	[%r41+104], %r1306;
	ld.shared.u32 	%r1307, [%r41+208];
	ld.shared.u32 	%r1308, [%r40+10816];
	add.s32 	%r1309, %r1308, %r1298;
	min.s32 	%r1310, %r1307, %r1309;
	st.shared.u32 	[%r41+208], %r1310;
	ld.shared.u32 	%r1311, [%r28+8248];
	ld.shared.u32 	%r1312, [%r41+8112];
	ld.shared.u32 	%r1313, [%r40+10608];
	add.s32 	%r1314, %r1313, %r1311;
	min.s32 	%r1315, %r1312, %r1314;
	st.shared.u32 	[%r41+8112], %r1315;
	ld.shared.u32 	%r1316, [%r41+8216];
	ld.shared.u32 	%r1317, [%r40+10712];
	add.s32 	%r1318, %r1317, %r1311;
	min.s32 	%r1319, %r1316, %r1318;
	st.shared.u32 	[%r41+8216], %r1319;
	ld.shared.u32 	%r1320, [%r41+8320];
	ld.shared.u32 	%r1321, [%r40+10816];
	add.s32 	%r1322, %r1321, %r1311;
	min.s32 	%r1323, %r1320, %r1322;
	st.shared.u32 	[%r41+8320], %r1323;
	ld.shared.u32 	%r1324, [%r28+16360];
	ld.shared.u32 	%r1325, [%r41+16224];
	ld.shared.u32 	%r1326, [%r40+10608];
	add.s32 	%r1327, %r1326, %r1324;
	min.s32 	%r1328, %r1325, %r1327;
	st.shared.u32 	[%r41+16224], %r1328;
	ld.shared.u32 	%r1329, [%r41+16328];
	ld.shared.u32 	%r1330, [%r40+10712];
	add.s32 	%r1331, %r1330, %r1324;
	min.s32 	%r1332, %r1329, %r1331;
	st.shared.u32 	[%r41+16328], %r1332;
	ld.shared.u32 	%r1333, [%r41+16432];
	ld.shared.u32 	%r1334, [%r40+10816];
	add.s32 	%r1335, %r1334, %r1324;
	min.s32 	%r1336, %r1333, %r1335;
	st.shared.u32 	[%r41+16432], %r1336;
	bar.sync 	0;
	ld.shared.u32 	%r1337, [%r28+140];
	ld.shared.u32 	%r1338, [%r41];
	ld.shared.u32 	%r1339, [%r40+10920];
	add.s32 	%r1340, %r1339, %r1337;
	min.s32 	%r1341, %r1338, %r1340;
	st.shared.u32 	[%r41], %r1341;
	ld.shared.u32 	%r1342, [%r41+104];
	ld.shared.u32 	%r1343, [%r40+11024];
	add.s32 	%r1344, %r1343, %r1337;
	min.s32 	%r1345, %r1342, %r1344;
	st.shared.u32 	[%r41+104], %r1345;
	ld.shared.u32 	%r1346, [%r41+208];
	ld.shared.u32 	%r1347, [%r40+11128];
	add.s32 	%r1348, %r1347, %r1337;
	min.s32 	%r1349, %r1346, %r1348;
	st.shared.u32 	[%r41+208], %r1349;
	ld.shared.u32 	%r1350, [%r28+8252];
	ld.shared.u32 	%r1351, [%r41+8112];
	ld.shared.u32 	%r1352, [%r40+10920];
	add.s32 	%r1353, %r1352, %r1350;
	min.s32 	%r1354, %r1351, %r1353;
	st.shared.u32 	[%r41+8112], %r1354;
	ld.shared.u32 	%r1355, [%r41+8216];
	ld.shared.u32 	%r1356, [%r40+11024];
	add.s32 	%r1357, %r1356, %r1350;
	min.s32 	%r1358, %r1355, %r1357;
	st.shared.u32 	[%r41+8216], %r1358;
	ld.shared.u32 	%r1359, [%r41+8320];
	ld.shared.u32 	%r1360, [%r40+11128];
	add.s32 	%r1361, %r1360, %r1350;
	min.s32 	%r1362, %r1359, %r1361;
	st.shared.u32 	[%r41+8320], %r1362;
	ld.shared.u32 	%r1363, [%r28+16364];
	ld.shared.u32 	%r1364, [%r41+16224];
	ld.shared.u32 	%r1365, [%r40+10920];
	add.s32 	%r1366, %r1365, %r1363;
	min.s32 	%r1367, %r1364, %r1366;
	st.shared.u32 	[%r41+16224], %r1367;
	ld.shared.u32 	%r1368, [%r41+16328];
	ld.shared.u32 	%r1369, [%r40+11024];
	add.s32 	%r1370, %r1369, %r1363;
	min.s32 	%r1371, %r1368, %r1370;
	st.shared.u32 	[%r41+16328], %r1371;
	ld.shared.u32 	%r1372, [%r41+16432];
	ld.shared.u32 	%r1373, [%r40+11128];
	add.s32 	%r1374, %r1373, %r1363;
	min.s32 	%r1375, %r1372, %r1374;
	st.shared.u32 	[%r41+16432], %r1375;
	bar.sync 	0;
	ld.shared.u32 	%r1376, [%r28+144];
	ld.shared.u32 	%r1377, [%r41];
	ld.shared.u32 	%r1378, [%r40+11232];
	add.s32 	%r1379, %r1378, %r1376;
	min.s32 	%r1380, %r1377, %r1379;
	st.shared.u32 	[%r41], %r1380;
	ld.shared.u32 	%r1381, [%r41+104];
	ld.shared.u32 	%r1382, [%r40+11336];
	add.s32 	%r1383, %r1382, %r1376;
	min.s32 	%r1384, %r1381, %r1383;
	st.shared.u32 	[%r41+104], %r1384;
	ld.shared.u32 	%r1385, [%r41+208];
	ld.shared.u32 	%r1386, [%r40+11440];
	add.s32 	%r1387, %r1386, %r1376;
	min.s32 	%r1388, %r1385, %r1387;
	st.shared.u32 	[%r41+208], %r1388;
	ld.shared.u32 	%r1389, [%r28+8256];
	ld.shared.u32 	%r1390, [%r41+8112];
	ld.shared.u32 	%r1391, [%r40+11232];
	add.s32 	%r1392, %r1391, %r1389;
	min.s32 	%r1393, %r1390, %r1392;
	st.shared.u32 	[%r41+8112], %r1393;
	ld.shared.u32 	%r1394, [%r41+8216];
	ld.shared.u32 	%r1395, [%r40+11336];
	add.s32 	%r1396, %r1395, %r1389;
	min.s32 	%r1397, %r1394, %r1396;
	st.shared.u32 	[%r41+8216], %r1397;
	ld.shared.u32 	%r1398, [%r41+8320];
	ld.shared.u32 	%r1399, [%r40+11440];
	add.s32 	%r1400, %r1399, %r1389;
	min.s32 	%r1401, %r1398, %r1400;
	st.shared.u32 	[%r41+8320], %r1401;
	ld.shared.u32 	%r1402, [%r28+16368];
	ld.shared.u32 	%r1403, [%r41+16224];
	ld.shared.u32 	%r1404, [%r40+11232];
	add.s32 	%r1405, %r1404, %r1402;
	min.s32 	%r1406, %r1403, %r1405;
	st.shared.u32 	[%r41+16224], %r1406;
	ld.shared.u32 	%r1407, [%r41+16328];
	ld.shared.u32 	%r1408, [%r40+11336];
	add.s32 	%r1409, %r1408, %r1402;
	min.s32 	%r1410, %r1407, %r1409;
	st.shared.u32 	[%r41+16328], %r1410;
	ld.shared.u32 	%r1411, [%r41+16432];
	ld.shared.u32 	%r1412, [%r40+11440];
	add.s32 	%r1413, %r1412, %r1402;
	min.s32 	%r1414, %r1411, %r1413;
	st.shared.u32 	[%r41+16432], %r1414;
	bar.sync 	0;
	ld.shared.u32 	%r1415, [%r28+148];
	ld.shared.u32 	%r1416, [%r41];
	ld.shared.u32 	%r1417, [%r40+11544];
	add.s32 	%r1418, %r1417, %r1415;
	min.s32 	%r1419, %r1416, %r1418;
	st.shared.u32 	[%r41], %r1419;
	ld.shared.u32 	%r1420, [%r41+104];
	ld.shared.u32 	%r1421, [%r40+11648];
	add.s32 	%r1422, %r1421, %r1415;
	min.s32 	%r1423, %r1420, %r1422;
	st.shared.u32 	[%r41+104], %r1423;
	ld.shared.u32 	%r1424, [%r41+208];
	ld.shared.u32 	%r1425, [%r40+11752];
	add.s32 	%r1426, %r1425, %r1415;
	min.s32 	%r1427, %r1424, %r1426;
	st.shared.u32 	[%r41+208], %r1427;
	ld.shared.u32 	%r1428, [%r28+8260];
	ld.shared.u32 	%r1429, [%r41+8112];
	ld.shared.u32 	%r1430, [%r40+11544];
	add.s32 	%r1431, %r1430, %r1428;
	min.s32 	%r1432, %r1429, %r1431;
	st.shared.u32 	[%r41+8112], %r1432;
	ld.shared.u32 	%r1433, [%r41+8216];
	ld.shared.u32 	%r1434, [%r40+11648];
	add.s32 	%r1435, %r1434, %r1428;
	min.s32 	%r1436, %r1433, %r1435;
	st.shared.u32 	[%r41+8216], %r1436;
	ld.shared.u32 	%r1437, [%r41+8320];
	ld.shared.u32 	%r1438, [%r40+11752];
	add.s32 	%r1439, %r1438, %r1428;
	min.s32 	%r1440, %r1437, %r1439;
	st.shared.u32 	[%r41+8320], %r1440;
	ld.shared.u32 	%r1441, [%r28+16372];
	ld.shared.u32 	%r1442, [%r41+16224];
	ld.shared.u32 	%r1443, [%r40+11544];
	add.s32 	%r1444, %r1443, %r1441;
	min.s32 	%r1445, %r1442, %r1444;
	st.shared.u32 	[%r41+16224], %r1445;
	ld.shared.u32 	%r1446, [%r41+16328];
	ld.shared.u32 	%r1447, [%r40+11648];
	add.s32 	%r1448, %r1447, %r1441;
	min.s32 	%r1449, %r1446, %r1448;
	st.shared.u32 	[%r41+16328], %r1449;
	ld.shared.u32 	%r1450, [%r41+16432];
	ld.shared.u32 	%r1451, [%r40+11752];
	add.s32 	%r1452, %r1451, %r1441;
	min.s32 	%r1453, %r1450, %r1452;
	st.shared.u32 	[%r41+16432], %r1453;
	bar.sync 	0;
	ld.shared.u32 	%r1454, [%r28+152];
	ld.shared.u32 	%r1455, [%r41];
	ld.shared.u32 	%r1456, [%r40+11856];
	add.s32 	%r1457, %r1456, %r1454;
	min.s32 	%r1458, %r1455, %r1457;
	st.shared.u32 	[%r41], %r1458;
	ld.shared.u32 	%r1459, [%r41+104];
	ld.shared.u32 	%r1460, [%r40+11960];
	add.s32 	%r1461, %r1460, %r1454;
	min.s32 	%r1462, %r1459, %r1461;
	st.shared.u32 	[%r41+104], %r1462;
	ld.shared.u32 	%r1463, [%r41+208];
	ld.shared.u32 	%r1464, [%r40+12064];
	add.s32 	%r1465, %r1464, %r1454;
	min.s32 	%r1466, %r1463, %r1465;
	st.shared.u32 	[%r41+208], %r1466;
	ld.shared.u32 	%r1467, [%r28+8264];
	ld.shared.u32 	%r1468, [%r41+8112];
	ld.shared.u32 	%r1469, [%r40+11856];
	add.s32 	%r1470, %r1469, %r1467;
	min.s32 	%r1471, %r1468, %r1470;
	st.shared.u32 	[%r41+8112], %r1471;
	ld.shared.u32 	%r1472, [%r41+8216];
	ld.shared.u32 	%r1473, [%r40+11960];
	add.s32 	%r1474, %r1473, %r1467;
	min.s32 	%r1475, %r1472, %r1474;
	st.shared.u32 	[%r41+8216], %r1475;
	ld.shared.u32 	%r1476, [%r41+8320];
	ld.shared.u32 	%r1477, [%r40+12064];
	add.s32 	%r1478, %r1477, %r1467;
	min.s32 	%r1479, %r1476, %r1478;
	st.shared.u32 	[%r41+8320], %r1479;
	ld.shared.u32 	%r1480, [%r28+16376];
	ld.shared.u32 	%r1481, [%r41+16224];
	ld.shared.u32 	%r1482, [%r40+11856];
	add.s32 	%r1483, %r1482, %r1480;
	min.s32 	%r1484, %r1481, %r1483;
	st.shared.u32 	[%r41+16224], %r1484;
	ld.shared.u32 	%r1485, [%r41+16328];
	ld.shared.u32 	%r1486, [%r40+11960];
	add.s32 	%r1487, %r1486, %r1480;
	min.s32 	%r1488, %r1485, %r1487;
	st.shared.u32 	[%r41+16328], %r1488;
	ld.shared.u32 	%r1489, [%r41+16432];
	ld.shared.u32 	%r1490, [%r40+12064];
	add.s32 	%r1491, %r1490, %r1480;
	min.s32 	%r1492, %r1489, %r1491;
	st.shared.u32 	[%r41+16432], %r1492;
	bar.sync 	0;
	ld.shared.u32 	%r1493, [%r28+156];
	ld.shared.u32 	%r1494, [%r41];
	ld.shared.u32 	%r1495, [%r40+12168];
	add.s32 	%r1496, %r1495, %r1493;
	min.s32 	%r1497, %r1494, %r1496;
	st.shared.u32 	[%r41], %r1497;
	ld.shared.u32 	%r1498, [%r41+104];
	ld.shared.u32 	%r1499, [%r40+12272];
	add.s32 	%r1500, %r1499, %r1493;
	min.s32 	%r1501, %r1498, %r1500;
	st.shared.u32 	[%r41+104], %r1501;
	ld.shared.u32 	%r1502, [%r41+208];
	ld.shared.u32 	%r1503, [%r40+12376];
	add.s32 	%r1504, %r1503, %r1493;
	min.s32 	%r1505, %r1502, %r1504;
	st.shared.u32 	[%r41+208], %r1505;
	ld.shared.u32 	%r1506, [%r28+8268];
	ld.shared.u32 	%r1507, [%r41+8112];
	ld.shared.u32 	%r1508, [%r40+12168];
	add.s32 	%r1509, %r1508, %r1506;
	min.s32 	%r1510, %r1507, %r1509;
	st.shared.u32 	[%r41+8112], %r1510;
	ld.shared.u32 	%r1511, [%r41+8216];
	ld.shared.u32 	%r1512, [%r40+12272];
	add.s32 	%r1513, %r1512, %r1506;
	min.s32 	%r1514, %r1511, %r1513;
	st.shared.u32 	[%r41+8216], %r1514;
	ld.shared.u32 	%r1515, [%r41+8320];
	ld.shared.u32 	%r1516, [%r40+12376];
	add.s32 	%r1517, %r1516, %r1506;
	min.s32 	%r1518, %r1515, %r1517;
	st.shared.u32 	[%r41+8320], %r1518;
	ld.shared.u32 	%r1519, [%r28+16380];
	ld.shared.u32 	%r1520, [%r41+16224];
	ld.shared.u32 	%r1521, [%r40+12168];
	add.s32 	%r1522, %r1521, %r1519;
	min.s32 	%r1523, %r1520, %r1522;
	st.shared.u32 	[%r41+16224], %r1523;
	ld.shared.u32 	%r1524, [%r41+16328];
	ld.shared.u32 	%r1525, [%r40+12272];
	add.s32 	%r1526, %r1525, %r1519;
	min.s32 	%r1527, %r1524, %r1526;
	st.shared.u32 	[%r41+16328], %r1527;
	ld.shared.u32 	%r1528, [%r41+16432];
	ld.shared.u32 	%r1529, [%r40+12376];
	add.s32 	%r1530, %r1529, %r1519;
	min.s32 	%r1531, %r1528, %r1530;
	st.shared.u32 	[%r41+16432], %r1531;
	bar.sync 	0;
	ld.shared.u32 	%r1532, [%r28+160];
	ld.shared.u32 	%r1533, [%r41];
	ld.shared.u32 	%r1534, [%r40+12480];
	add.s32 	%r1535, %r1534, %r1532;
	min.s32 	%r1536, %r1533, %r1535;
	st.shared.u32 	[%r41], %r1536;
	ld.shared.u32 	%r1537, [%r41+104];
	ld.shared.u32 	%r1538, [%r40+12584];
	add.s32 	%r1539, %r1538, %r1532;
	min.s32 	%r1540, %r1537, %r1539;
	st.shared.u32 	[%r41+104], %r1540;
	ld.shared.u32 	%r1541, [%r41+208];
	ld.shared.u32 	%r1542, [%r40+12688];
	add.s32 	%r1543, %r1542, %r1532;
	min.s32 	%r1544, %r1541, %r1543;
	st.shared.u32 	[%r41+208], %r1544;
	ld.shared.u32 	%r1545, [%r28+8272];
	ld.shared.u32 	%r1546, [%r41+8112];
	ld.shared.u32 	%r1547, [%r40+12480];
	add.s32 	%r1548, %r1547, %r1545;
	min.s32 	%r1549, %r1546, %r1548;
	st.shared.u32 	[%r41+8112], %r1549;
	ld.shared.u32 	%r1550, [%r41+8216];
	ld.shared.u32 	%r1551, [%r40+12584];
	add.s32 	%r1552, %r1551, %r1545;
	min.s32 	%r1553, %r1550, %r1552;
	st.shared.u32 	[%r41+8216], %r1553;
	ld.shared.u32 	%r1554, [%r41+8320];
	ld.shared.u32 	%r1555, [%r40+12688];
	add.s32 	%r1556, %r1555, %r1545;
	min.s32 	%r1557, %r1554, %r1556;
	st.shared.u32 	[%r41+8320], %r1557;
	ld.shared.u32 	%r1558, [%r28+16384];
	ld.shared.u32 	%r1559, [%r41+16224];
	ld.shared.u32 	%r1560, [%r40+12480];
	add.s32 	%r1561, %r1560, %r1558;
	min.s32 	%r1562, %r1559, %r1561;
	st.shared.u32 	[%r41+16224], %r1562;
	ld.shared.u32 	%r1563, [%r41+16328];
	ld.shared.u32 	%r1564, [%r40+12584];
	add.s32 	%r1565, %r1564, %r1558;
	min.s32 	%r1566, %r1563, %r1565;
	st.shared.u32 	[%r41+16328], %r1566;
	ld.shared.u32 	%r1567, [%r41+16432];
	ld.shared.u32 	%r1568, [%r40+12688];
	add.s32 	%r1569, %r1568, %r1558;
	min.s32 	%r1570, %r1567, %r1569;
	st.shared.u32 	[%r41+16432], %r1570;
	bar.sync 	0;
	ld.shared.u32 	%r1571, [%r28+164];
	ld.shared.u32 	%r1572, [%r41];
	ld.shared.u32 	%r1573, [%r40+12792];
	add.s32 	%r1574, %r1573, %r1571;
	min.s32 	%r1575, %r1572, %r1574;
	st.shared.u32 	[%r41], %r1575;
	ld.shared.u32 	%r1576, [%r41+104];
	ld.shared.u32 	%r1577, [%r40+12896];
	add.s32 	%r1578, %r1577, %r1571;
	min.s32 	%r1579, %r1576, %r1578;
	st.shared.u32 	[%r41+104], %r1579;
	ld.shared.u32 	%r1580, [%r41+208];
	ld.shared.u32 	%r1581, [%r40+13000];
	add.s32 	%r1582, %r1581, %r1571;
	min.s32 	%r1583, %r1580, %r1582;
	st.shared.u32 	[%r41+208], %r1583;
	ld.shared.u32 	%r1584, [%r28+8276];
	ld.shared.u32 	%r1585, [%r41+8112];
	ld.shared.u32 	%r1586, [%r40+12792];
	add.s32 	%r1587, %r1586, %r1584;
	min.s32 	%r1588, %r1585, %r1587;
	st.shared.u32 	[%r41+8112], %r1588;
	ld.shared.u32 	%r1589, [%r41+8216];
	ld.shared.u32 	%r1590, [%r40+12896];
	add.s32 	%r1591, %r1590, %r1584;
	min.s32 	%r1592, %r1589, %r1591;
	st.shared.u32 	[%r41+8216], %r1592;
	ld.shared.u32 	%r1593, [%r41+8320];
	ld.shared.u32 	%r1594, [%r40+13000];
	add.s32 	%r1595, %r1594, %r1584;
	min.s32 	%r1596, %r1593, %r1595;
	st.shared.u32 	[%r41+8320], %r1596;
	ld.shared.u32 	%r1597, [%r28+16388];
	ld.shared.u32 	%r1598, [%r41+16224];
	ld.shared.u32 	%r1599, [%r40+12792];
	add.s32 	%r1600, %r1599, %r1597;
	min.s32 	%r1601, %r1598, %r1600;
	st.shared.u32 	[%r41+16224], %r1601;
	ld.shared.u32 	%r1602, [%r41+16328];
	ld.shared.u32 	%r1603, [%r40+12896];
	add.s32 	%r1604, %r1603, %r1597;
	min.s32 	%r1605, %r1602, %r1604;
	st.shared.u32 	[%r41+16328], %r1605;
	ld.shared.u32 	%r1606, [%r41+16432];
	ld.shared.u32 	%r1607, [%r40+13000];
	add.s32 	%r1608, %r1607, %r1597;
	min.s32 	%r1609, %r1606, %r1608;
	st.shared.u32 	[%r41+16432], %r1609;
	bar.sync 	0;
	ld.shared.u32 	%r1610, [%r28+168];
	ld.shared.u32 	%r1611, [%r41];
	ld.shared.u32 	%r1612, [%r40+13104];
	add.s32 	%r1613, %r1612, %r1610;
	min.s32 	%r1614, %r1611, %r1613;
	st.shared.u32 	[%r41], %r1614;
	ld.shared.u32 	%r1615, [%r41+104];
	ld.shared.u32 	%r1616, [%r40+13208];
	add.s32 	%r1617, %r1616, %r1610;
	min.s32 	%r1618, %r1615, %r1617;
	st.shared.u32 	[%r41+104], %r1618;
	ld.shared.u32 	%r1619, [%r41+208];
	ld.shared.u32 	%r1620, [%r40+13312];
	add.s32 	%r1621, %r1620, %r1610;
	min.s32 	%r1622, %r1619, %r1621;
	st.shared.u32 	[%r41+208], %r1622;
	ld.shared.u32 	%r1623, [%r28+8280];
	ld.shared.u32 	%r1624, [%r41+8112];
	ld.shared.u32 	%r1625, [%r40+13104];
	add.s32 	%r1626, %r1625, %r1623;
	min.s32 	%r1627, %r1624, %r1626;
	st.shared.u32 	[%r41+8112], %r1627;
	ld.shared.u32 	%r1628, [%r41+8216];
	ld.shared.u32 	%r1629, [%r40+13208];
	add.s32 	%r1630, %r1629, %r1623;
	min.s32 	%r1631, %r1628, %r1630;
	st.shared.u32 	[%r41+8216], %r1631;
	ld.shared.u32 	%r1632, [%r41+8320];
	ld.shared.u32 	%r1633, [%r40+13312];
	add.s32 	%r1634, %r1633, %r1623;
	min.s32 	%r1635, %r1632, %r1634;
	st.shared.u32 	[%r41+8320], %r1635;
	ld.shared.u32 	%r1636, [%r28+16392];
	ld.shared.u32 	%r1637, [%r41+16224];
	ld.shared.u32 	%r1638, [%r40+13104];
	add.s32 	%r1639, %r1638, %r1636;
	min.s32 	%r1640, %r1637, %r1639;
	st.shared.u32 	[%r41+16224], %r1640;
	ld.shared.u32 	%r1641, [%r41+16328];
	ld.shared.u32 	%r1642, [%r40+13208];
	add.s32 	%r1643, %r1642, %r1636;
	min.s32 	%r1644, %r1641, %r1643;
	st.shared.u32 	[%r41+16328], %r1644;
	ld.shared.u32 	%r1645, [%r41+16432];
	ld.shared.u32 	%r1646, [%r40+13312];
	add.s32 	%r1647, %r1646, %r1636;
	min.s32 	%r1648, %r1645, %r1647;
	st.shared.u32 	[%r41+16432], %r1648;
	bar.sync 	0;
	ld.shared.u32 	%r1649, [%r28+172];
	ld.shared.u32 	%r1650, [%r41];
	ld.shared.u32 	%r1651, [%r40+13416];
	add.s32 	%r1652, %r1651, %r1649;
	min.s32 	%r1653, %r1650, %r1652;
	st.shared.u32 	[%r41], %r1653;
	ld.shared.u32 	%r1654, [%r41+104];
	ld.shared.u32 	%r1655, [%r40+13520];
	add.s32 	%r1656, %r1655, %r1649;
	min.s32 	%r1657, %r1654, %r1656;
	st.shared.u32 	[%r41+104], %r1657;
	ld.shared.u32 	%r1658, [%r41+208];
	ld.shared.u32 	%r1659, [%r40+13624];
	add.s32 	%r1660, %r1659, %r1649;
	min.s32 	%r1661, %r1658, %r1660;
	st.shared.u32 	[%r41+208], %r1661;
	ld.shared.u32 	%r1662, [%r28+8284];
	ld.shared.u32 	%r1663, [%r41+8112];
	ld.shared.u32 	%r1664, [%r40+13416];
	add.s32 	%r1665, %r1664, %r1662;
	min.s32 	%r1666, %r1663, %r1665;
	st.shared.u32 	[%r41+8112], %r1666;
	ld.shared.u32 	%r1667, [%r41+8216];
	ld.shared.u32 	%r1668, [%r40+13520];
	add.s32 	%r1669, %r1668, %r1662;
	min.s32 	%r1670, %r1667, %r1669;
	st.shared.u32 	[%r41+8216], %r1670;
	ld.shared.u32 	%r1671, [%r41+8320];
	ld.shared.u32 	%r1672, [%r40+13624];
	add.s32 	%r1673, %r1672, %r1662;
	min.s32 	%r1674, %r1671, %r1673;
	st.shared.u32 	[%r41+8320], %r1674;
	ld.shared.u32 	%r1675, [%r28+16396];
	ld.shared.u32 	%r1676, [%r41+16224];
	ld.shared.u32 	%r1677, [%r40+13416];
	add.s32 	%r1678, %r1677, %r1675;
	min.s32 	%r1679, %r1676, %r1678;
	st.shared.u32 	[%r41+16224], %r1679;
	ld.shared.u32 	%r1680, [%r41+16328];
	ld.shared.u32 	%r1681, [%r40+13520];
	add.s32 	%r1682, %r1681, %r1675;
	min.s32 	%r1683, %r1680, %r1682;
	st.shared.u32 	[%r41+16328], %r1683;
	ld.shared.u32 	%r1684, [%r41+16432];
	ld.shared.u32 	%r1685, [%r40+13624];
	add.s32 	%r1686, %r1685, %r1675;
	min.s32 	%r1687, %r1684, %r1686;
	st.shared.u32 	[%r41+16432], %r1687;
	bar.sync 	0;
	ld.shared.u32 	%r1688, [%r28+176];
	ld.shared.u32 	%r1689, [%r41];
	ld.shared.u32 	%r1690, [%r40+13728];
	add.s32 	%r1691, %r1690, %r1688;
	min.s32 	%r1692, %r1689, %r1691;
	st.shared.u32 	[%r41], %r1692;
	ld.shared.u32 	%r1693, [%r41+104];
	ld.shared.u32 	%r1694, [%r40+13832];
	add.s32 	%r1695, %r1694, %r1688;
	min.s32 	%r1696, %r1693, %r1695;
	st.shared.u32 	[%r41+104], %r1696;
	ld.shared.u32 	%r1697, [%r41+208];
	ld.shared.u32 	%r1698, [%r40+13936];
	add.s32 	%r1699, %r1698, %r1688;
	min.s32 	%r1700, %r1697, %r1699;
	st.shared.u32 	[%r41+208], %r1700;
	ld.shared.u32 	%r1701, [%r28+8288];
	ld.shared.u32 	%r1702, [%r41+8112];
	ld.shared.u32 	%r1703, [%r40+13728];
	add.s32 	%r1704, %r1703, %r1701;
	min.s32 	%r1705, %r1702, %r1704;
	st.shared.u32 	[%r41+8112], %r1705;
	ld.shared.u32 	%r1706, [%r41+8216];
	ld.shared.u32 	%r1707, [%r40+13832];
	add.s32 	%r1708, %r1707, %r1701;
	min.s32 	%r1709, %r1706, %r1708;
	st.shared.u32 	[%r41+8216], %r1709;
	ld.shared.u32 	%r1710, [%r41+8320];
	ld.shared.u32 	%r1711, [%r40+13936];
	add.s32 	%r1712, %r1711, %r1701;
	min.s32 	%r1713, %r1710, %r1712;
	st.shared.u32 	[%r41+8320], %r1713;
	ld.shared.u32 	%r1714, [%r28+16400];
	ld.shared.u32 	%r1715, [%r41+16224];
	ld.shared.u32 	%r1716, [%r40+13728];
	add.s32 	%r1717, %r1716, %r1714;
	min.s32 	%r1718, %r1715, %r1717;
	st.shared.u32 	[%r41+16224], %r1718;
	ld.shared.u32 	%r1719, [%r41+16328];
	ld.shared.u32 	%r1720, [%r40+13832];
	add.s32 	%r1721, %r1720, %r1714;
	min.s32 	%r1722, %r1719, %r1721;
	st.shared.u32 	[%r41+16328], %r1722;
	ld.shared.u32 	%r1723, [%r41+16432];
	ld.shared.u32 	%r1724, [%r40+13936];
	add.s32 	%r1725, %r1724, %r1714;
	min.s32 	%r1726, %r1723, %r1725;
	st.shared.u32 	[%r41+16432], %r1726;
	bar.sync 	0;
	ld.shared.u32 	%r1727, [%r28+180];
	ld.shared.u32 	%r1728, [%r41];
	ld.shared.u32 	%r1729, [%r40+14040];
	add.s32 	%r1730, %r1729, %r1727;
	min.s32 	%r1731, %r1728, %r1730;
	st.shared.u32 	[%r41], %r1731;
	ld.shared.u32 	%r1732, [%r41+104];
	ld.shared.u32 	%r1733, [%r40+14144];
	add.s32 	%r1734, %r1733, %r1727;
	min.s32 	%r1735, %r1732, %r1734;
	st.shared.u32 	[%r41+104], %r1735;
	ld.shared.u32 	%r1736, [%r41+208];
	ld.shared.u32 	%r1737, [%r40+14248];
	add.s32 	%r1738, %r1737, %r1727;
	min.s32 	%r1739, %r1736, %r1738;
	st.shared.u32 	[%r41+208], %r1739;
	ld.shared.u32 	%r1740, [%r28+8292];
	ld.shared.u32 	%r1741, [%r41+8112];
	ld.shared.u32 	%r1742, [%r40+14040];
	add.s32 	%r1743, %r1742, %r1740;
	min.s32 	%r1744, %r1741, %r1743;
	st.shared.u32 	[%r41+8112], %r1744;
	ld.shared.u32 	%r1745, [%r41+8216];
	ld.shared.u32 	%r1746, [%r40+14144];
	add.s32 	%r1747, %r1746, %r1740;
	min.s32 	%r1748, %r1745, %r1747;
	st.shared.u32 	[%r41+8216], %r1748;
	ld.shared.u32 	%r1749, [%r41+8320];
	ld.shared.u32 	%r1750, [%r40+14248];
	add.s32 	%r1751, %r1750, %r1740;
	min.s32 	%r1752, %r1749, %r1751;
	st.shared.u32 	[%r41+8320], %r1752;
	ld.shared.u32 	%r1753, [%r28+16404];
	ld.shared.u32 	%r1754, [%r41+16224];
	ld.shared.u32 	%r1755, [%r40+14040];
	add.s32 	%r1756, %r1755, %r1753;
	min.s32 	%r1757, %r1754, %r1756;
	st.shared.u32 	[%r41+16224], %r1757;
	ld.shared.u32 	%r1758, [%r41+16328];
	ld.shared.u32 	%r1759, [%r40+14144];
	add.s32 	%r1760, %r1759, %r1753;
	min.s32 	%r1761, %r1758, %r1760;
	st.shared.u32 	[%r41+16328], %r1761;
	ld.shared.u32 	%r1762, [%r41+16432];
	ld.shared.u32 	%r1763, [%r40+14248];
	add.s32 	%r1764, %r1763, %r1753;
	min.s32 	%r1765, %r1762, %r1764;
	st.shared.u32 	[%r41+16432], %r1765;
	bar.sync 	0;
	ld.shared.u32 	%r1766, [%r28+184];
	ld.shared.u32 	%r1767, [%r41];
	ld.shared.u32 	%r1768, [%r40+14352];
	add.s32 	%r1769, %r1768, %r1766;
	min.s32 	%r1770, %r1767, %r1769;
	st.shared.u32 	[%r41], %r1770;
	ld.shared.u32 	%r1771, [%r41+104];
	ld.shared.u32 	%r1772, [%r40+14456];
	add.s32 	%r1773, %r1772, %r1766;
	min.s32 	%r1774, %r1771, %r1773;
	st.shared.u32 	[%r41+104], %r1774;
	ld.shared.u32 	%r1775, [%r41+208];
	ld.shared.u32 	%r1776, [%r40+14560];
	add.s32 	%r1777, %r1776, %r1766;
	min.s32 	%r1778, %r1775, %r1777;
	st.shared.u32 	[%r41+208], %r1778;
	ld.shared.u32 	%r1779, [%r28+8296];
	ld.shared.u32 	%r1780, [%r41+8112];
	ld.shared.u32 	%r1781, [%r40+14352];
	add.s32 	%r1782, %r1781, %r1779;
	min.s32 	%r1783, %r1780, %r1782;
	st.shared.u32 	[%r41+8112], %r1783;
	ld.shared.u32 	%r1784, [%r41+8216];
	ld.shared.u32 	%r1785, [%r40+14456];
	add.s32 	%r1786, %r1785, %r1779;
	min.s32 	%r1787, %r1784, %r1786;
	st.shared.u32 	[%r41+8216], %r1787;
	ld.shared.u32 	%r1788, [%r41+8320];
	ld.shared.u32 	%r1789, [%r40+14560];
	add.s32 	%r1790, %r1789, %r1779;
	min.s32 	%r1791, %r1788, %r1790;
	st.shared.u32 	[%r41+8320], %r1791;
	ld.shared.u32 	%r1792, [%r28+16408];
	ld.shared.u32 	%r1793, [%r41+16224];
	ld.shared.u32 	%r1794, [%r40+14352];
	add.s32 	%r1795, %r1794, %r1792;
	min.s32 	%r1796, %r1793, %r1795;
	st.shared.u32 	[%r41+16224], %r1796;
	ld.shared.u32 	%r1797, [%r41+16328];
	ld.shared.u32 	%r1798, [%r40+14456];
	add.s32 	%r1799, %r1798, %r1792;
	min.s32 	%r1800, %r1797, %r1799;
	st.shared.u32 	[%r41+16328], %r1800;
	ld.shared.u32 	%r1801, [%r41+16432];
	ld.shared.u32 	%r1802, [%r40+14560];
	add.s32 	%r1803, %r1802, %r1792;
	min.s32 	%r1804, %r1801, %r1803;
	st.shared.u32 	[%r41+16432], %r1804;
	bar.sync 	0;
	ld.shared.u32 	%r1805, [%r28+188];
	ld.shared.u32 	%r1806, [%r41];
	ld.shared.u32 	%r1807, [%r40+14664];
	add.s32 	%r1808, %r1807, %r1805;
	min.s32 	%r1809, %r1806, %r1808;
	st.shared.u32 	[%r41], %r1809;
	ld.shared.u32 	%r1810, [%r41+104];
	ld.shared.u32 	%r1811, [%r40+14768];
	add.s32 	%r1812, %r1811, %r1805;
	min.s32 	%r1813, %r1810, %r1812;
	st.shared.u32 	[%r41+104], %r1813;
	ld.shared.u32 	%r1814, [%r41+208];
	ld.shared.u32 	%r1815, [%r40+14872];
	add.s32 	%r1816, %r1815, %r1805;
	min.s32 	%r1817, %r1814, %r1816;
	st.shared.u32 	[%r41+208], %r1817;
	ld.shared.u32 	%r1818, [%r28+8300];
	ld.shared.u32 	%r1819, [%r41+8112];
	ld.shared.u32 	%r1820, [%r40+14664];
	add.s32 	%r1821, %r1820, %r1818;
	min.s32 	%r1822, %r1819, %r1821;
	st.shared.u32 	[%r41+8112], %r1822;
	ld.shared.u32 	%r1823, [%r41+8216];
	ld.shared.u32 	%r1824, [%r40+14768];
	add.s32 	%r1825, %r1824, %r1818;
	min.s32 	%r1826, %r1823, %r1825;
	st.shared.u32 	[%r41+8216], %r1826;
	ld.shared.u32 	%r1827, [%r41+8320];
	ld.shared.u32 	%r1828, [%r40+14872];
	add.s32 	%r1829, %r1828, %r1818;
	min.s32 	%r1830, %r1827, %r1829;
	st.shared.u32 	[%r41+8320], %r1830;
	ld.shared.u32 	%r1831, [%r28+16412];
	ld.shared.u32 	%r1832, [%r41+16224];
	ld.shared.u32 	%r1833, [%r40+14664];
	add.s32 	%r1834, %r1833, %r1831;
	min.s32 	%r1835, %r1832, %r1834;
	st.shared.u32 	[%r41+16224], %r1835;
	ld.shared.u32 	%r1836, [%r41+16328];
	ld.shared.u32 	%r1837, [%r40+14768];
	add.s32 	%r1838, %r1837, %r1831;
	min.s32 	%r1839, %r1836, %r1838;
	st.shared.u32 	[%r41+16328], %r1839;
	ld.shared.u32 	%r1840, [%r41+16432];
	ld.shared.u32 	%r1841, [%r40+14872];
	add.s32 	%r1842, %r1841, %r1831;
	min.s32 	%r1843, %r1840, %r1842;
	st.shared.u32 	[%r41+16432], %r1843;
	bar.sync 	0;
	ld.shared.u32 	%r1844, [%r28+192];
	ld.shared.u32 	%r1845, [%r41];
	ld.shared.u32 	%r1846, [%r40+14976];
	add.s32 	%r1847, %r1846, %r1844;
	min.s32 	%r1848, %r1845, %r1847;
	st.shared.u32 	[%r41], %r1848;
	ld.shared.u32 	%r1849, [%r41+104];
	ld.shared.u32 	%r1850, [%r40+15080];
	add.s32 	%r1851, %r1850, %r1844;
	min.s32 	%r1852, %r1849, %r1851;
	st.shared.u32 	[%r41+104], %r1852;
	ld.shared.u32 	%r1853, [%r41+208];
	ld.shared.u32 	%r1854, [%r40+15184];
	add.s32 	%r1855, %r1854, %r1844;
	min.s32 	%r1856, %r1853, %r1855;
	st.shared.u32 	[%r41+208], %r1856;
	ld.shared.u32 	%r1857, [%r28+8304];
	ld.shared.u32 	%r1858, [%r41+8112];
	ld.shared.u32 	%r1859, [%r40+14976];
	add.s32 	%r1860, %r1859, %r1857;
	min.s32 	%r1861, %r1858, %r1860;
	st.shared.u32 	[%r41+8112], %r1861;
	ld.shared.u32 	%r1862, [%r41+8216];
	ld.shared.u32 	%r1863, [%r40+15080];
	add.s32 	%r1864, %r1863, %r1857;
	min.s32 	%r1865, %r1862, %r1864;
	st.shared.u32 	[%r41+8216], %r1865;
	ld.shared.u32 	%r1866, [%r41+8320];
	ld.shared.u32 	%r1867, [%r40+15184];
	add.s32 	%r1868, %r1867, %r1857;
	min.s32 	%r1869, %r1866, %r1868;
	st.shared.u32 	[%r41+8320], %r1869;
	ld.shared.u32 	%r1870, [%r28+16416];
	ld.shared.u32 	%r1871, [%r41+16224];
	ld.shared.u32 	%r1872, [%r40+14976];
	add.s32 	%r1873, %r1872, %r1870;
	min.s32 	%r1874, %r1871, %r1873;
	st.shared.u32 	[%r41+16224], %r1874;
	ld.shared.u32 	%r1875, [%r41+16328];
	ld.shared.u32 	%r1876, [%r40+15080];
	add.s32 	%r1877, %r1876, %r1870;
	min.s32 	%r1878, %r1875, %r1877;
	st.shared.u32 	[%r41+16328], %r1878;
	ld.shared.u32 	%r1879, [%r41+16432];
	ld.shared.u32 	%r1880, [%r40+15184];
	add.s32 	%r1881, %r1880, %r1870;
	min.s32 	%r1882, %r1879, %r1881;
	st.shared.u32 	[%r41+16432], %r1882;
	bar.sync 	0;
	ld.shared.u32 	%r1883, [%r28+196];
	ld.shared.u32 	%r1884, [%r41];
	ld.shared.u32 	%r1885, [%r40+15288];
	add.s32 	%r1886, %r1885, %r1883;
	min.s32 	%r1887, %r1884, %r1886;
	st.shared.u32 	[%r41], %r1887;
	ld.shared.u32 	%r1888, [%r41+104];
	ld.shared.u32 	%r1889, [%r40+15392];
	add.s32 	%r1890, %r1889, %r1883;
	min.s32 	%r1891, %r1888, %r1890;
	st.shared.u32 	[%r41+104], %r1891;
	ld.shared.u32 	%r1892, [%r41+208];
	ld.shared.u32 	%r1893, [%r40+15496];
	add.s32 	%r1894, %r1893, %r1883;
	min.s32 	%r1895, %r1892, %r1894;
	st.shared.u32 	[%r41+208], %r1895;
	ld.shared.u32 	%r1896, [%r28+8308];
	ld.shared.u32 	%r1897, [%r41+8112];
	ld.shared.u32 	%r1898, [%r40+15288];
	add.s32 	%r1899, %r1898, %r1896;
	min.s32 	%r1900, %r1897, %r1899;
	st.shared.u32 	[%r41+8112], %r1900;
	ld.shared.u32 	%r1901, [%r41+8216];
	ld.shared.u32 	%r1902, [%r40+15392];
	add.s32 	%r1903, %r1902, %r1896;
	min.s32 	%r1904, %r1901, %r1903;
	st.shared.u32 	[%r41+8216], %r1904;
	ld.shared.u32 	%r1905, [%r41+8320];
	ld.shared.u32 	%r1906, [%r40+15496];
	add.s32 	%r1907, %r1906, %r1896;
	min.s32 	%r1908, %r1905, %r1907;
	st.shared.u32 	[%r41+8320], %r1908;
	ld.shared.u32 	%r1909, [%r28+16420];
	ld.shared.u32 	%r1910, [%r41+16224];
	ld.shared.u32 	%r1911, [%r40+15288];
	add.s32 	%r1912, %r1911, %r1909;
	min.s32 	%r1913, %r1910, %r1912;
	st.shared.u32 	[%r41+16224], %r1913;
	ld.shared.u32 	%r1914, [%r41+16328];
	ld.shared.u32 	%r1915, [%r40+15392];
	add.s32 	%r1916, %r1915, %r1909;
	min.s32 	%r1917, %r1914, %r1916;
	st.shared.u32 	[%r41+16328], %r1917;
	ld.shared.u32 	%r1918, [%r41+16432];
	ld.shared.u32 	%r1919, [%r40+15496];
	add.s32 	%r1920, %r1919, %r1909;
	min.s32 	%r1921, %r1918, %r1920;
	st.shared.u32 	[%r41+16432], %r1921;
	bar.sync 	0;
	ld.shared.u32 	%r1922, [%r28+200];
	ld.shared.u32 	%r1923, [%r41];
	ld.shared.u32 	%r1924, [%r40+15600];
	add.s32 	%r1925, %r1924, %r1922;
	min.s32 	%r1926, %r1923, %r1925;
	st.shared.u32 	[%r41], %r1926;
	ld.shared.u32 	%r1927, [%r41+104];
	ld.shared.u32 	%r1928, [%r40+15704];
	add.s32 	%r1929, %r1928, %r1922;
	min.s32 	%r1930, %r1927, %r1929;
	st.shared.u32 	[%r41+104], %r1930;
	ld.shared.u32 	%r1931, [%r41+208];
	ld.shared.u32 	%r1932, [%r40+15808];
	add.s32 	%r1933, %r1932, %r1922;
	min.s32 	%r1934, %r1931, %r1933;
	st.shared.u32 	[%r41+208], %r1934;
	ld.shared.u32 	%r1935, [%r28+8312];
	ld.shared.u32 	%r1936, [%r41+8112];
	ld.shared.u32 	%r1937, [%r40+15600];
	add.s32 	%r1938, %r1937, %r1935;
	min.s32 	%r1939, %r1936, %r1938;
	st.shared.u32 	[%r41+8112], %r1939;
	ld.shared.u32 	%r1940, [%r41+8216];
	ld.shared.u32 	%r1941, [%r40+15704];
	add.s32 	%r1942, %r1941, %r1935;
	min.s32 	%r1943, %r1940, %r1942;
	st.shared.u32 	[%r41+8216], %r1943;
	ld.shared.u32 	%r1944, [%r41+8320];
	ld.shared.u32 	%r1945, [%r40+15808];
	add.s32 	%r1946, %r1945, %r1935;
	min.s32 	%r1947, %r1944, %r1946;
	st.shared.u32 	[%r41+8320], %r1947;
	ld.shared.u32 	%r1948, [%r28+16424];
	ld.shared.u32 	%r1949, [%r41+16224];
	ld.shared.u32 	%r1950, [%r40+15600];
	add.s32 	%r1951, %r1950, %r1948;
	min.s32 	%r1952, %r1949, %r1951;
	st.shared.u32 	[%r41+16224], %r1952;
	ld.shared.u32 	%r1953, [%r41+16328];
	ld.shared.u32 	%r1954, [%r40+15704];
	add.s32 	%r1955, %r1954, %r1948;
	min.s32 	%r1956, %r1953, %r1955;
	st.shared.u32 	[%r41+16328], %r1956;
	ld.shared.u32 	%r1957, [%r41+16432];
	ld.shared.u32 	%r1958, [%r40+15808];
	add.s32 	%r1959, %r1958, %r1948;
	min.s32 	%r1960, %r1957, %r1959;
	st.shared.u32 	[%r41+16432], %r1960;
	bar.sync 	0;
	ld.shared.u32 	%r1961, [%r28+204];
	ld.shared.u32 	%r1962, [%r41];
	ld.shared.u32 	%r1963, [%r40+15912];
	add.s32 	%r1964, %r1963, %r1961;
	min.s32 	%r1965, %r1962, %r1964;
	st.shared.u32 	[%r41], %r1965;
	ld.shared.u32 	%r1966, [%r41+104];
	ld.shared.u32 	%r1967, [%r40+16016];
	add.s32 	%r1968, %r1967, %r1961;
	min.s32 	%r1969, %r1966, %r1968;
	st.shared.u32 	[%r41+104], %r1969;
	ld.shared.u32 	%r1970, [%r41+208];
	ld.shared.u32 	%r1971, [%r40+16120];
	add.s32 	%r1972, %r1971, %r1961;
	min.s32 	%r1973, %r1970, %r1972;
	st.shared.u32 	[%r41+208], %r1973;
	ld.shared.u32 	%r1974, [%r28+8316];
	ld.shared.u32 	%r1975, [%r41+8112];
	ld.shared.u32 	%r1976, [%r40+15912];
	add.s32 	%r1977, %r1976, %r1974;
	min.s32 	%r1978, %r1975, %r1977;
	st.shared.u32 	[%r41+8112], %r1978;
	ld.shared.u32 	%r1979, [%r41+8216];
	ld.shared.u32 	%r1980, [%r40+16016];
	add.s32 	%r1981, %r1980, %r1974;
	min.s32 	%r1982, %r1979, %r1981;
	st.shared.u32 	[%r41+8216], %r1982;
	ld.shared.u32 	%r1983, [%r41+8320];
	ld.shared.u32 	%r1984, [%r40+16120];
	add.s32 	%r1985, %r1984, %r1974;
	min.s32 	%r1986, %r1983, %r1985;
	st.shared.u32 	[%r41+8320], %r1986;
	ld.shared.u32 	%r1987, [%r28+16428];
	ld.shared.u32 	%r1988, [%r41+16224];
	ld.shared.u32 	%r1989, [%r40+15912];
	add.s32 	%r1990, %r1989, %r1987;
	min.s32 	%r1991, %r1988, %r1990;
	st.shared.u32 	[%r41+16224], %r1991;
	ld.shared.u32 	%r1992, [%r41+16328];
	ld.shared.u32 	%r1993, [%r40+16016];
	add.s32 	%r1994, %r1993, %r1987;
	min.s32 	%r1995, %r1992, %r1994;
	st.shared.u32 	[%r41+16328], %r1995;
	ld.shared.u32 	%r1996, [%r41+16432];
	ld.shared.u32 	%r1997, [%r40+16120];
	add.s32 	%r1998, %r1997, %r1987;
	min.s32 	%r1999, %r1996, %r1998;
	st.shared.u32 	[%r41+16432], %r1999;
	bar.sync 	0;
	ld.shared.u32 	%r2000, [%r28+208];
	ld.shared.u32 	%r2001, [%r41];
	ld.shared.u32 	%r2002, [%r40+16224];
	add.s32 	%r2003, %r2002, %r2000;
	min.s32 	%r2004, %r2001, %r2003;
	st.shared.u32 	[%r41], %r2004;
	ld.shared.u32 	%r2005, [%r41+104];
	ld.shared.u32 	%r2006, [%r40+16328];
	add.s32 	%r2007, %r2006, %r2000;
	min.s32 	%r2008, %r2005, %r2007;
	st.shared.u32 	[%r41+104], %r2008;
	ld.shared.u32 	%r2009, [%r41+208];
	ld.shared.u32 	%r2010, [%r40+16432];
	add.s32 	%r2011, %r2010, %r2000;
	min.s32 	%r2012, %r2009, %r2011;
	st.shared.u32 	[%r41+208], %r2012;
	ld.shared.u32 	%r2013, [%r28+8320];
	ld.shared.u32 	%r2014, [%r41+8112];
	ld.shared.u32 	%r2015, [%r40+16224];
	add.s32 	%r2016, %r2015, %r2013;
	min.s32 	%r2017, %r2014, %r2016;
	st.shared.u32 	[%r41+8112], %r2017;
	ld.shared.u32 	%r2018, [%r41+8216];
	ld.shared.u32 	%r2019, [%r40+16328];
	add.s32 	%r2020, %r2019, %r2013;
	min.s32 	%r2021, %r2018, %r2020;
	st.shared.u32 	[%r41+8216], %r2021;
	ld.shared.u32 	%r2022, [%r41+8320];
	ld.shared.u32 	%r2023, [%r40+16432];
	add.s32 	%r2024, %r2023, %r2013;
	min.s32 	%r2025, %r2022, %r2024;
	st.shared.u32 	[%r41+8320], %r2025;
	ld.shared.u32 	%r2026, [%r28+16432];
	ld.shared.u32 	%r2027, [%r41+16224];
	ld.shared.u32 	%r2028, [%r40+16224];
	add.s32 	%r2029, %r2028, %r2026;
	min.s32 	%r2030, %r2027, %r2029;
	st.shared.u32 	[%r41+16224], %r2030;
	ld.shared.u32 	%r2031, [%r41+16328];
	ld.shared.u32 	%r2032, [%r40+16328];
	add.s32 	%r2033, %r2032, %r2026;
	min.s32 	%r2034, %r2031, %r2033;
	st.shared.u32 	[%r41+16328], %r2034;
	ld.shared.u32 	%r2035, [%r41+16432];
	ld.shared.u32 	%r2036, [%r40+16432];
	add.s32 	%r2037, %r2036, %r2026;
	min.s32 	%r2038, %r2035, %r2037;
	st.shared.u32 	[%r41+16432], %r2038;
	bar.sync 	0;
	ld.shared.u32 	%r2039, [%r28+212];
	ld.shared.u32 	%r2040, [%r41];
	ld.shared.u32 	%r2041, [%r40+16536];
	add.s32 	%r2042, %r2041, %r2039;
	min.s32 	%r2043, %r2040, %r2042;
	st.shared.u32 	[%r41], %r2043;
	ld.shared.u32 	%r2044, [%r41+104];
	ld.shared.u32 	%r2045, [%r40+16640];
	add.s32 	%r2046, %r2045, %r2039;
	min.s32 	%r2047, %r2044, %r2046;
	st.shared.u32 	[%r41+104], %r2047;
	ld.shared.u32 	%r2048, [%r41+208];
	ld.shared.u32 	%r2049, [%r40+16744];
	add.s32 	%r2050, %r2049, %r2039;
	min.s32 	%r2051, %r2048, %r2050;
	st.shared.u32 	[%r41+208], %r2051;
	ld.shared.u32 	%r2052, [%r28+8324];
	ld.shared.u32 	%r2053, [%r41+8112];
	ld.shared.u32 	%r2054, [%r40+16536];
	add.s32 	%r2055, %r2054, %r2052;
	min.s32 	%r2056, %r2053, %r2055;
	st.shared.u32 	[%r41+8112], %r2056;
	ld.shared.u32 	%r2057, [%r41+8216];
	ld.shared.u32 	%r2058, [%r40+16640];
	add.s32 	%r2059, %r2058, %r2052;
	min.s32 	%r2060, %r2057, %r2059;
	st.shared.u32 	[%r41+8216], %r2060;
	ld.shared.u32 	%r2061, [%r41+8320];
	ld.shared.u32 	%r2062, [%r40+16744];
	add.s32 	%r2063, %r2062, %r2052;
	min.s32 	%r2064, %r2061, %r2063;
	st.shared.u32 	[%r41+8320], %r2064;
	ld.shared.u32 	%r2065, [%r28+16436];
	ld.shared.u32 	%r2066, [%r41+16224];
	ld.shared.u32 	%r2067, [%r40+16536];
	add.s32 	%r2068, %r2067, %r2065;
	min.s32 	%r2069, %r2066, %r2068;
	st.shared.u32 	[%r41+16224], %r2069;
	ld.shared.u32 	%r2070, [%r41+16328];
	ld.shared.u32 	%r2071, [%r40+16640];
	add.s32 	%r2072, %r2071, %r2065;
	min.s32 	%r2073, %r2070, %r2072;
	st.shared.u32 	[%r41+16328], %r2073;
	ld.shared.u32 	%r2074, [%r41+16432];
	ld.shared.u32 	%r2075, [%r40+16744];
	add.s32 	%r2076, %r2075, %r2065;
	min.s32 	%r2077, %r2074, %r2076;
	st.shared.u32 	[%r41+16432], %r2077;
	bar.sync 	0;
	ld.shared.u32 	%r2078, [%r28+216];
	ld.shared.u32 	%r2079, [%r41];
	ld.shared.u32 	%r2080, [%r40+16848];
	add.s32 	%r2081, %r2080, %r2078;
	min.s32 	%r2082, %r2079, %r2081;
	st.shared.u32 	[%r41], %r2082;
	ld.shared.u32 	%r2083, [%r41+104];
	ld.shared.u32 	%r2084, [%r40+16952];
	add.s32 	%r2085, %r2084, %r2078;
	min.s32 	%r2086, %r2083, %r2085;
	st.shared.u32 	[%r41+104], %r2086;
	ld.shared.u32 	%r2087, [%r41+208];
	ld.shared.u32 	%r2088, [%r40+17056];
	add.s32 	%r2089, %r2088, %r2078;
	min.s32 	%r2090, %r2087, %r2089;
	st.shared.u32 	[%r41+208], %r2090;
	ld.shared.u32 	%r2091, [%r28+8328];
	ld.shared.u32 	%r2092, [%r41+8112];
	ld.shared.u32 	%r2093, [%r40+16848];
	add.s32 	%r2094, %r2093, %r2091;
	min.s32 	%r2095, %r2092, %r2094;
	st.shared.u32 	[%r41+8112], %r2095;
	ld.shared.u32 	%r2096, [%r41+8216];
	ld.shared.u32 	%r2097, [%r40+16952];
	add.s32 	%r2098, %r2097, %r2091;
	min.s32 	%r2099, %r2096, %r2098;
	st.shared.u32 	[%r41+8216], %r2099;
	ld.shared.u32 	%r2100, [%r41+8320];
	ld.shared.u32 	%r2101, [%r40+17056];
	add.s32 	%r2102, %r2101, %r2091;
	min.s32 	%r2103, %r2100, %r2102;
	st.shared.u32 	[%r41+8320], %r2103;
	ld.shared.u32 	%r2104, [%r28+16440];
	ld.shared.u32 	%r2105, [%r41+16224];
	ld.shared.u32 	%r2106, [%r40+16848];
	add.s32 	%r2107, %r2106, %r2104;
	min.s32 	%r2108, %r2105, %r2107;
	st.shared.u32 	[%r41+16224], %r2108;
	ld.shared.u32 	%r2109, [%r41+16328];
	ld.shared.u32 	%r2110, [%r40+16952];
	add.s32 	%r2111, %r2110, %r2104;
	min.s32 	%r2112, %r2109, %r2111;
	st.shared.u32 	[%r41+16328], %r2112;
	ld.shared.u32 	%r2113, [%r41+16432];
	ld.shared.u32 	%r2114, [%r40+17056];
	add.s32 	%r2115, %r2114, %r2104;
	min.s32 	%r2116, %r2113, %r2115;
	st.shared.u32 	[%r41+16432], %r2116;
	bar.sync 	0;
	ld.shared.u32 	%r2117, [%r28+220];
	ld.shared.u32 	%r2118, [%r41];
	ld.shared.u32 	%r2119, [%r40+17160];
	add.s32 	%r2120, %r2119, %r2117;
	min.s32 	%r2121, %r2118, %r2120;
	st.shared.u32 	[%r41], %r2121;
	ld.shared.u32 	%r2122, [%r41+104];
	ld.shared.u32 	%r2123, [%r40+17264];
	add.s32 	%r2124, %r2123, %r2117;
	min.s32 	%r2125, %r2122, %r2124;
	st.shared.u32 	[%r41+104], %r2125;
	ld.shared.u32 	%r2126, [%r41+208];
	ld.shared.u32 	%r2127, [%r40+17368];
	add.s32 	%r2128, %r2127, %r2117;
	min.s32 	%r2129, %r2126, %r2128;
	st.shared.u32 	[%r41+208], %r2129;
	ld.shared.u32 	%r2130, [%r28+8332];
	ld.shared.u32 	%r2131, [%r41+8112];
	ld.shared.u32 	%r2132, [%r40+17160];
	add.s32 	%r2133, %r2132, %r2130;
	min.s32 	%r2134, %r2131, %r2133;
	st.shared.u32 	[%r41+8112], %r2134;
	ld.shared.u32 	%r2135, [%r41+8216];
	ld.shared.u32 	%r2136, [%r40+17264];
	add.s32 	%r2137, %r2136, %r2130;
	min.s32 	%r2138, %r2135, %r2137;
	st.shared.u32 	[%r41+8216], %r2138;
	ld.shared.u32 	%r2139, [%r41+8320];
	ld.shared.u32 	%r2140, [%r40+17368];
	add.s32 	%r2141, %r2140, %r2130;
	min.s32 	%r2142, %r2139, %r2141;
	st.shared.u32 	[%r41+8320], %r2142;
	ld.shared.u32 	%r2143, [%r28+16444];
	ld.shared.u32 	%r2144, [%r41+16224];
	ld.shared.u32 	%r2145, [%r40+17160];
	add.s32 	%r2146, %r2145, %r2143;
	min.s32 	%r2147, %r2144, %r2146;
	st.shared.u32 	[%r41+16224], %r2147;
	ld.shared.u32 	%r2148, [%r41+16328];
	ld.shared.u32 	%r2149, [%r40+17264];
	add.s32 	%r2150, %r2149, %r2143;
	min.s32 	%r2151, %r2148, %r2150;
	st.shared.u32 	[%r41+16328], %r2151;
	ld.shared.u32 	%r2152, [%r41+16432];
	ld.shared.u32 	%r2153, [%r40+17368];
	add.s32 	%r2154, %r2153, %r2143;
	min.s32 	%r2155, %r2152, %r2154;
	st.shared.u32 	[%r41+16432], %r2155;
	bar.sync 	0;
	ld.shared.u32 	%r2156, [%r28+224];
	ld.shared.u32 	%r2157, [%r41];
	ld.shared.u32 	%r2158, [%r40+17472];
	add.s32 	%r2159, %r2158, %r2156;
	min.s32 	%r2160, %r2157, %r2159;
	st.shared.u32 	[%r41], %r2160;
	ld.shared.u32 	%r2161, [%r41+104];
	ld.shared.u32 	%r2162, [%r40+17576];
	add.s32 	%r2163, %r2162, %r2156;
	min.s32 	%r2164, %r2161, %r2163;
	st.shared.u32 	[%r41+104], %r2164;
	ld.shared.u32 	%r2165, [%r41+208];
	ld.shared.u32 	%r2166, [%r40+17680];
	add.s32 	%r2167, %r2166, %r2156;
	min.s32 	%r2168, %r2165, %r2167;
	st.shared.u32 	[%r41+208], %r2168;
	ld.shared.u32 	%r2169, [%r28+8336];
	ld.shared.u32 	%r2170, [%r41+8112];
	ld.shared.u32 	%r2171, [%r40+17472];
	add.s32 	%r2172, %r2171, %r2169;
	min.s32 	%r2173, %r2170, %r2172;
	st.shared.u32 	[%r41+8112], %r2173;
	ld.shared.u32 	%r2174, [%r41+8216];
	ld.shared.u32 	%r2175, [%r40+17576];
	add.s32 	%r2176, %r2175, %r2169;
	min.s32 	%r2177, %r2174, %r2176;
	st.shared.u32 	[%r41+8216], %r2177;
	ld.shared.u32 	%r2178, [%r41+8320];
	ld.shared.u32 	%r2179, [%r40+17680];
	add.s32 	%r2180, %r2179, %r2169;
	min.s32 	%r2181, %r2178, %r2180;
	st.shared.u32 	[%r41+8320], %r2181;
	ld.shared.u32 	%r2182, [%r28+16448];
	ld.shared.u32 	%r2183, [%r41+16224];
	ld.shared.u32 	%r2184, [%r40+17472];
	add.s32 	%r2185, %r2184, %r2182;
	min.s32 	%r2186, %r2183, %r2185;
	st.shared.u32 	[%r41+16224], %r2186;
	ld.shared.u32 	%r2187, [%r41+16328];
	ld.shared.u32 	%r2188, [%r40+17576];
	add.s32 	%r2189, %r2188, %r2182;
	min.s32 	%r2190, %r2187, %r2189;
	st.shared.u32 	[%r41+16328], %r2190;
	ld.shared.u32 	%r2191, [%r41+16432];
	ld.shared.u32 	%r2192, [%r40+17680];
	add.s32 	%r2193, %r2192, %r2182;
	min.s32 	%r2194, %r2191, %r2193;
	st.shared.u32 	[%r41+16432], %r2194;
	bar.sync 	0;
	ld.shared.u32 	%r2195, [%r28+228];
	ld.shared.u32 	%r2196, [%r41];
	ld.shared.u32 	%r2197, [%r40+17784];
	add.s32 	%r2198, %r2197, %r2195;
	min.s32 	%r2199, %r2196, %r2198;
	st.shared.u32 	[%r41], %r2199;
	ld.shared.u32 	%r2200, [%r41+104];
	ld.shared.u32 	%r2201, [%r40+17888];
	add.s32 	%r2202, %r2201, %r2195;
	min.s32 	%r2203, %r2200, %r2202;
	st.shared.u32 	[%r41+104], %r2203;
	ld.shared.u32 	%r2204, [%r41+208];
	ld.shared.u32 	%r2205, [%r40+17992];
	add.s32 	%r2206, %r2205, %r2195;
	min.s32 	%r2207, %r2204, %r2206;
	st.shared.u32 	[%r41+208], %r2207;
	ld.shared.u32 	%r2208, [%r28+8340];
	ld.shared.u32 	%r2209, [%r41+8112];
	ld.shared.u32 	%r2210, [%r40+17784];
	add.s32 	%r2211, %r2210, %r2208;
	min.s32 	%r2212, %r2209, %r2211;
	st.shared.u32 	[%r41+8112], %r2212;
	ld.shared.u32 	%r2213, [%r41+8216];
	ld.shared.u32 	%r2214, [%r40+17888];
	add.s32 	%r2215, %r2214, %r2208;
	min.s32 	%r2216, %r2213, %r2215;
	st.shared.u32 	[%r41+8216], %r2216;
	ld.shared.u32 	%r2217, [%r41+8320];
	ld.shared.u32 	%r2218, [%r40+17992];
	add.s32 	%r2219, %r2218, %r2208;
	min.s32 	%r2220, %r2217, %r2219;
	st.shared.u32 	[%r41+8320], %r2220;
	ld.shared.u32 	%r2221, [%r28+16452];
	ld.shared.u32 	%r2222, [%r41+16224];
	ld.shared.u32 	%r2223, [%r40+17784];
	add.s32 	%r2224, %r2223, %r2221;
	min.s32 	%r2225, %r2222, %r2224;
	st.shared.u32 	[%r41+16224], %r2225;
	ld.shared.u32 	%r2226, [%r41+16328];
	ld.shared.u32 	%r2227, [%r40+17888];
	add.s32 	%r2228, %r2227, %r2221;
	min.s32 	%r2229, %r2226, %r2228;
	st.shared.u32 	[%r41+16328], %r2229;
	ld.shared.u32 	%r2230, [%r41+16432];
	ld.shared.u32 	%r2231, [%r40+17992];
	add.s32 	%r2232, %r2231, %r2221;
	min.s32 	%r2233, %r2230, %r2232;
	st.shared.u32 	[%r41+16432], %r2233;
	bar.sync 	0;
	ld.shared.u32 	%r2234, [%r28+232];
	ld.shared.u32 	%r2235, [%r41];
	ld.shared.u32 	%r2236, [%r40+18096];
	add.s32 	%r2237, %r2236, %r2234;
	min.s32 	%r2238, %r2235, %r2237;
	st.shared.u32 	[%r41], %r2238;
	ld.shared.u32 	%r2239, [%r41+104];
	ld.shared.u32 	%r2240, [%r40+18200];
	add.s32 	%r2241, %r2240, %r2234;
	min.s32 	%r2242, %r2239, %r2241;
	st.shared.u32 	[%r41+104], %r2242;
	ld.shared.u32 	%r2243, [%r41+208];
	ld.shared.u32 	%r2244, [%r40+18304];
	add.s32 	%r2245, %r2244, %r2234;
	min.s32 	%r2246, %r2243, %r2245;
	st.shared.u32 	[%r41+208], %r2246;
	ld.shared.u32 	%r2247, [%r28+8344];
	ld.shared.u32 	%r2248, [%r41+8112];
	ld.shared.u32 	%r2249, [%r40+18096];
	add.s32 	%r2250, %r2249, %r2247;
	min.s32 	%r2251, %r2248, %r2250;
	st.shared.u32 	[%r41+8112], %r2251;
	ld.shared.u32 	%r2252, [%r41+8216];
	ld.shared.u32 	%r2253, [%r40+18200];
	add.s32 	%r2254, %r2253, %r2247;
	min.s32 	%r2255, %r2252, %r2254;
	st.shared.u32 	[%r41+8216], %r2255;
	ld.shared.u32 	%r2256, [%r41+8320];
	ld.shared.u32 	%r2257, [%r40+18304];
	add.s32 	%r2258, %r2257, %r2247;
	min.s32 	%r2259, %r2256, %r2258;
	st.shared.u32 	[%r41+8320], %r2259;
	ld.shared.u32 	%r2260, [%r28+16456];
	ld.shared.u32 	%r2261, [%r41+16224];
	ld.shared.u32 	%r2262, [%r40+18096];
	add.s32 	%r2263, %r2262, %r2260;
	min.s32 	%r2264, %r2261, %r2263;
	st.shared.u32 	[%r41+16224], %r2264;
	ld.shared.u32 	%r2265, [%r41+16328];
	ld.shared.u32 	%r2266, [%r40+18200];
	add.s32 	%r2267, %r2266, %r2260;
	min.s32 	%r2268, %r2265, %r2267;
	st.shared.u32 	[%r41+16328], %r2268;
	ld.shared.u32 	%r2269, [%r41+16432];
	ld.shared.u32 	%r2270, [%r40+18304];
	add.s32 	%r2271, %r2270, %r2260;
	min.s32 	%r2272, %r2269, %r2271;
	st.shared.u32 	[%r41+16432], %r2272;
	bar.sync 	0;
	ld.shared.u32 	%r2273, [%r28+236];
	ld.shared.u32 	%r2274, [%r41];
	ld.shared.u32 	%r2275, [%r40+18408];
	add.s32 	%r2276, %r2275, %r2273;
	min.s32 	%r2277, %r2274, %r2276;
	st.shared.u32 	[%r41], %r2277;
	ld.shared.u32 	%r2278, [%r41+104];
	ld.shared.u32 	%r2279, [%r40+18512];
	add.s32 	%r2280, %r2279, %r2273;
	min.s32 	%r2281, %r2278, %r2280;
	st.shared.u32 	[%r41+104], %r2281;
	ld.shared.u32 	%r2282, [%r41+208];
	ld.shared.u32 	%r2283, [%r40+18616];
	add.s32 	%r2284, %r2283, %r2273;
	min.s32 	%r2285, %r2282, %r2284;
	st.shared.u32 	[%r41+208], %r2285;
	ld.shared.u32 	%r2286, [%r28+8348];
	ld.shared.u32 	%r2287, [%r41+8112];
	ld.shared.u32 	%r2288, [%r40+18408];
	add.s32 	%r2289, %r2288, %r2286;
	min.s32 	%r2290, %r2287, %r2289;
	st.shared.u32 	[%r41+8112], %r2290;
	ld.shared.u32 	%r2291, [%r41+8216];
	ld.shared.u32 	%r2292, [%r40+18512];
	add.s32 	%r2293, %r2292, %r2286;
	min.s32 	%r2294, %r2291, %r2293;
	st.shared.u32 	[%r41+8216], %r2294;
	ld.shared.u32 	%r2295, [%r41+8320];
	ld.shared.u32 	%r2296, [%r40+18616];
	add.s32 	%r2297, %r2296, %r2286;
	min.s32 	%r2298, %r2295, %r2297;
	st.shared.u32 	[%r41+8320], %r2298;
	ld.shared.u32 	%r2299, [%r28+16460];
	ld.shared.u32 	%r2300, [%r41+16224];
	ld.shared.u32 	%r2301, [%r40+18408];
	add.s32 	%r2302, %r2301, %r2299;
	min.s32 	%r2303, %r2300, %r2302;
	st.shared.u32 	[%r41+16224], %r2303;
	ld.shared.u32 	%r2304, [%r41+16328];
	ld.shared.u32 	%r2305, [%r40+18512];
	add.s32 	%r2306, %r2305, %r2299;
	min.s32 	%r2307, %r2304, %r2306;
	st.shared.u32 	[%r41+16328], %r2307;
	ld.shared.u32 	%r2308, [%r41+16432];
	ld.shared.u32 	%r2309, [%r40+18616];
	add.s32 	%r2310, %r2309, %r2299;
	min.s32 	%r2311, %r2308, %r2310;
	st.shared.u32 	[%r41+16432], %r2311;
	bar.sync 	0;
	ld.shared.u32 	%r2312, [%r28+240];
	ld.shared.u32 	%r2313, [%r41];
	ld.shared.u32 	%r2314, [%r40+18720];
	add.s32 	%r2315, %r2314, %r2312;
	min.s32 	%r2316, %r2313, %r2315;
	st.shared.u32 	[%r41], %r2316;
	ld.shared.u32 	%r2317, [%r41+104];
	ld.shared.u32 	%r2318, [%r40+18824];
	add.s32 	%r2319, %r2318, %r2312;
	min.s32 	%r2320, %r2317, %r2319;
	st.shared.u32 	[%r41+104], %r2320;
	ld.shared.u32 	%r2321, [%r41+208];
	ld.shared.u32 	%r2322, [%r40+18928];
	add.s32 	%r2323, %r2322, %r2312;
	min.s32 	%r2324, %r2321, %r2323;
	st.shared.u32 	[%r41+208], %r2324;
	ld.shared.u32 	%r2325, [%r28+8352];
	ld.shared.u32 	%r2326, [%r41+8112];
	ld.shared.u32 	%r2327, [%r40+18720];
	add.s32 	%r2328, %r2327, %r2325;
	min.s32 	%r2329, %r2326, %r2328;
	st.shared.u32 	[%r41+8112], %r2329;
	ld.shared.u32 	%r2330, [%r41+8216];
	ld.shared.u32 	%r2331, [%r40+18824];
	add.s32 	%r2332, %r2331, %r2325;
	min.s32 	%r2333, %r2330, %r2332;
	st.shared.u32 	[%r41+8216], %r2333;
	ld.shared.u32 	%r2334, [%r41+8320];
	ld.shared.u32 	%r2335, [%r40+18928];
	add.s32 	%r2336, %r2335, %r2325;
	min.s32 	%r2337, %r2334, %r2336;
	st.shared.u32 	[%r41+8320], %r2337;
	ld.shared.u32 	%r2338, [%r28+16464];
	ld.shared.u32 	%r2339, [%r41+16224];
	ld.shared.u32 	%r2340, [%r40+18720];
	add.s32 	%r2341, %r2340, %r2338;
	min.s32 	%r2342, %r2339, %r2341;
	st.shared.u32 	[%r41+16224], %r2342;
	ld.shared.u32 	%r2343, [%r41+16328];
	ld.shared.u32 	%r2344, [%r40+18824];
	add.s32 	%r2345, %r2344, %r2338;
	min.s32 	%r2346, %r2343, %r2345;
	st.shared.u32 	[%r41+16328], %r2346;
	ld.shared.u32 	%r2347, [%r41+16432];
	ld.shared.u32 	%r2348, [%r40+18928];
	add.s32 	%r2349, %r2348, %r2338;
	min.s32 	%r2350, %r2347, %r2349;
	st.shared.u32 	[%r41+16432], %r2350;
	bar.sync 	0;
	ld.shared.u32 	%r2351, [%r28+244];
	ld.shared.u32 	%r2352, [%r41];
	ld.shared.u32 	%r2353, [%r40+19032];
	add.s32 	%r2354, %r2353, %r2351;
	min.s32 	%r2355, %r2352, %r2354;
	st.shared.u32 	[%r41], %r2355;
	ld.shared.u32 	%r2356, [%r41+104];
	ld.shared.u32 	%r2357, [%r40+19136];
	add.s32 	%r2358, %r2357, %r2351;
	min.s32 	%r2359, %r2356, %r2358;
	st.shared.u32 	[%r41+104], %r2359;
	ld.shared.u32 	%r2360, [%r41+208];
	ld.shared.u32 	%r2361, [%r40+19240];
	add.s32 	%r2362, %r2361, %r2351;
	min.s32 	%r2363, %r2360, %r2362;
	st.shared.u32 	[%r41+208], %r2363;
	ld.shared.u32 	%r2364, [%r28+8356];
	ld.shared.u32 	%r2365, [%r41+8112];
	ld.shared.u32 	%r2366, [%r40+19032];
	add.s32 	%r2367, %r2366, %r2364;
	min.s32 	%r2368, %r2365, %r2367;
	st.shared.u32 	[%r41+8112], %r2368;
	ld.shared.u32 	%r2369, [%r41+8216];
	ld.shared.u32 	%r2370, [%r40+19136];
	add.s32 	%r2371, %r2370, %r2364;
	min.s32 	%r2372, %r2369, %r2371;
	st.shared.u32 	[%r41+8216], %r2372;
	ld.shared.u32 	%r2373, [%r41+8320];
	ld.shared.u32 	%r2374, [%r40+19240];
	add.s32 	%r2375, %r2374, %r2364;
	min.s32 	%r2376, %r2373, %r2375;
	st.shared.u32 	[%r41+8320], %r2376;
	ld.shared.u32 	%r2377, [%r28+16468];
	ld.shared.u32 	%r2378, [%r41+16224];
	ld.shared.u32 	%r2379, [%r40+19032];
	add.s32 	%r2380, %r2379, %r2377;
	min.s32 	%r2381, %r2378, %r2380;
	st.shared.u32 	[%r41+16224], %r2381;
	ld.shared.u32 	%r2382, [%r41+16328];
	ld.shared.u32 	%r2383, [%r40+19136];
	add.s32 	%r2384, %r2383, %r2377;
	min.s32 	%r2385, %r2382, %r2384;
	st.shared.u32 	[%r41+16328], %r2385;
	ld.shared.u32 	%r2386, [%r41+16432];
	ld.shared.u32 	%r2387, [%r40+19240];
	add.s32 	%r2388, %r2387, %r2377;
	min.s32 	%r2389, %r2386, %r2388;
	st.shared.u32 	[%r41+16432], %r2389;
	bar.sync 	0;
	ld.shared.u32 	%r2390, [%r28+248];
	ld.shared.u32 	%r2391, [%r41];
	ld.shared.u32 	%r2392, [%r40+19344];
	add.s32 	%r2393, %r2392, %r2390;
	min.s32 	%r2394, %r2391, %r2393;
	st.shared.u32 	[%r41], %r2394;
	ld.shared.u32 	%r2395, [%r41+104];
	ld.shared.u32 	%r2396, [%r40+19448];
	add.s32 	%r2397, %r2396, %r2390;
	min.s32 	%r2398, %r2395, %r2397;
	st.shared.u32 	[%r41+104], %r2398;
	ld.shared.u32 	%r2399, [%r41+208];
	ld.shared.u32 	%r2400, [%r40+19552];
	add.s32 	%r2401, %r2400, %r2390;
	min.s32 	%r2402, %r2399, %r2401;
	st.shared.u32 	[%r41+208], %r2402;
	ld.shared.u32 	%r2403, [%r28+8360];
	ld.shared.u32 	%r2404, [%r41+8112];
	ld.shared.u32 	%r2405, [%r40+19344];
	add.s32 	%r2406, %r2405, %r2403;
	min.s32 	%r2407, %r2404, %r2406;
	st.shared.u32 	[%r41+8112], %r2407;
	ld.shared.u32 	%r2408, [%r41+8216];
	ld.shared.u32 	%r2409, [%r40+19448];
	add.s32 	%r2410, %r2409, %r2403;
	min.s32 	%r2411, %r2408, %r2410;
	st.shared.u32 	[%r41+8216], %r2411;
	ld.shared.u32 	%r2412, [%r41+8320];
	ld.shared.u32 	%r2413, [%r40+19552];
	add.s32 	%r2414, %r2413, %r2403;
	min.s32 	%r2415, %r2412, %r2414;
	st.shared.u32 	[%r41+8320], %r2415;
	ld.shared.u32 	%r2416, [%r28+16472];
	ld.shared.u32 	%r2417, [%r41+16224];
	ld.shared.u32 	%r2418, [%r40+19344];
	add.s32 	%r2419, %r2418, %r2416;
	min.s32 	%r2420, %r2417, %r2419;
	st.shared.u32 	[%r41+16224], %r2420;
	ld.shared.u32 	%r2421, [%r41+16328];
	ld.shared.u32 	%r2422, [%r40+19448];
	add.s32 	%r2423, %r2422, %r2416;
	min.s32 	%r2424, %r2421, %r2423;
	st.shared.u32 	[%r41+16328], %r2424;
	ld.shared.u32 	%r2425, [%r41+16432];
	ld.shared.u32 	%r2426, [%r40+19552];
	add.s32 	%r2427, %r2426, %r2416;
	min.s32 	%r2428, %r2425, %r2427;
	st.shared.u32 	[%r41+16432], %r2428;
	bar.sync 	0;
	ld.shared.u32 	%r2429, [%r28+252];
	ld.shared.u32 	%r2430, [%r41];
	ld.shared.u32 	%r2431, [%r40+19656];
	add.s32 	%r2432, %r2431, %r2429;
	min.s32 	%r2433, %r2430, %r2432;
	st.shared.u32 	[%r41], %r2433;
	ld.shared.u32 	%r2434, [%r41+104];
	ld.shared.u32 	%r2435, [%r40+19760];
	add.s32 	%r2436, %r2435, %r2429;
	min.s32 	%r2437, %r2434, %r2436;
	st.shared.u32 	[%r41+104], %r2437;
	ld.shared.u32 	%r2438, [%r41+208];
	ld.shared.u32 	%r2439, [%r40+19864];
	add.s32 	%r2440, %r2439, %r2429;
	min.s32 	%r2441, %r2438, %r2440;
	st.shared.u32 	[%r41+208], %r2441;
	ld.shared.u32 	%r2442, [%r28+8364];
	ld.shared.u32 	%r2443, [%r41+8112];
	ld.shared.u32 	%r2444, [%r40+19656];
	add.s32 	%r2445, %r2444, %r2442;
	min.s32 	%r2446, %r2443, %r2445;
	st.shared.u32 	[%r41+8112], %r2446;
	ld.shared.u32 	%r2447, [%r41+8216];
	ld.shared.u32 	%r2448, [%r40+19760];
	add.s32 	%r2449, %r2448, %r2442;
	min.s32 	%r2450, %r2447, %r2449;
	st.shared.u32 	[%r41+8216], %r2450;
	ld.shared.u32 	%r2451, [%r41+8320];
	ld.shared.u32 	%r2452, [%r40+19864];
	add.s32 	%r2453, %r2452, %r2442;
	min.s32 	%r2454, %r2451, %r2453;
	st.shared.u32 	[%r41+8320], %r2454;
	ld.shared.u32 	%r2455, [%r28+16476];
	ld.shared.u32 	%r2456, [%r41+16224];
	ld.shared.u32 	%r2457, [%r40+19656];
	add.s32 	%r2458, %r2457, %r2455;
	min.s32 	%r2459, %r2456, %r2458;
	st.shared.u32 	[%r41+16224], %r2459;
	ld.shared.u32 	%r2460, [%r41+16328];
	ld.shared.u32 	%r2461, [%r40+19760];
	add.s32 	%r2462, %r2461, %r2455;
	min.s32 	%r2463, %r2460, %r2462;
	st.shared.u32 	[%r41+16328], %r2463;
	ld.shared.u32 	%r2464, [%r41+16432];
	ld.shared.u32 	%r2465, [%r40+19864];
	add.s32 	%r2466, %r2465, %r2455;
	min.s32 	%r2467, %r2464, %r2466;
	st.shared.u32 	[%r41+16432], %r2467;
	bar.sync 	0;
	ld.shared.u32 	%r2468, [%r28+256];
	ld.shared.u32 	%r2469, [%r41];
	ld.shared.u32 	%r2470, [%r40+19968];
	add.s32 	%r2471, %r2470, %r2468;
	min.s32 	%r2472, %r2469, %r2471;
	st.shared.u32 	[%r41], %r2472;
	ld.shared.u32 	%r2473, [%r41+104];
	ld.shared.u32 	%r2474, [%r40+20072];
	add.s32 	%r2475, %r2474, %r2468;
	min.s32 	%r2476, %r2473, %r2475;
	st.shared.u32 	[%r41+104], %r2476;
	ld.shared.u32 	%r2477, [%r41+208];
	ld.shared.u32 	%r2478, [%r40+20176];
	add.s32 	%r2479, %r2478, %r2468;
	min.s32 	%r2480, %r2477, %r2479;
	st.shared.u32 	[%r41+208], %r2480;
	ld.shared.u32 	%r2481, [%r28+8368];
	ld.shared.u32 	%r2482, [%r41+8112];
	ld.shared.u32 	%r2483, [%r40+19968];
	add.s32 	%r2484, %r2483, %r2481;
	min.s32 	%r2485, %r2482, %r2484;
	st.shared.u32 	[%r41+8112], %r2485;
	ld.shared.u32 	%r2486, [%r41+8216];
	ld.shared.u32 	%r2487, [%r40+20072];
	add.s32 	%r2488, %r2487, %r2481;
	min.s32 	%r2489, %r2486, %r2488;
	st.shared.u32 	[%r41+8216], %r2489;
	ld.shared.u32 	%r2490, [%r41+8320];
	ld.shared.u32 	%r2491, [%r40+20176];
	add.s32 	%r2492, %r2491, %r2481;
	min.s32 	%r2493, %r2490, %r2492;
	st.shared.u32 	[%r41+8320], %r2493;
	ld.shared.u32 	%r2494, [%r28+16480];
	ld.shared.u32 	%r2495, [%r41+16224];
	ld.shared.u32 	%r2496, [%r40+19968];
	add.s32 	%r2497, %r2496, %r2494;
	min.s32 	%r2498, %r2495, %r2497;
	st.shared.u32 	[%r41+16224], %r2498;
	ld.shared.u32 	%r2499, [%r41+16328];
	ld.shared.u32 	%r2500, [%r40+20072];
	add.s32 	%r2501, %r2500, %r2494;
	min.s32 	%r2502, %r2499, %r2501;
	st.shared.u32 	[%r41+16328], %r2502;
	ld.shared.u32 	%r2503, [%r41+16432];
	ld.shared.u32 	%r2504, [%r40+20176];
	add.s32 	%r2505, %r2504, %r2494;
	min.s32 	%r2506, %r2503, %r2505;
	st.shared.u32 	[%r41+16432], %r2506;
	bar.sync 	0;
	ld.shared.u32 	%r2507, [%r28+260];
	ld.shared.u32 	%r2508, [%r41];
	ld.shared.u32 	%r2509, [%r40+20280];
	add.s32 	%r2510, %r2509, %r2507;
	min.s32 	%r2511, %r2508, %r2510;
	st.shared.u32 	[%r41], %r2511;
	ld.shared.u32 	%r2512, [%r41+104];
	ld.shared.u32 	%r2513, [%r40+20384];
	add.s32 	%r2514, %r2513, %r2507;
	min.s32 	%r2515, %r2512, %r2514;
	st.shared.u32 	[%r41+104], %r2515;
	ld.shared.u32 	%r2516, [%r41+208];
	ld.shared.u32 	%r2517, [%r40+20488];
	add.s32 	%r2518, %r2517, %r2507;
	min.s32 	%r2519, %r2516, %r2518;
	st.shared.u32 	[%r41+208], %r2519;
	ld.shared.u32 	%r2520, [%r28+8372];
	ld.shared.u32 	%r2521, [%r41+8112];
	ld.shared.u32 	%r2522, [%r40+20280];
	add.s32 	%r2523, %r2522, %r2520;
	min.s32 	%r2524, %r2521, %r2523;
	st.shared.u32 	[%r41+8112], %r2524;
	ld.shared.u32 	%r2525, [%r41+8216];
	ld.shared.u32 	%r2526, [%r40+20384];
	add.s32 	%r2527, %r2526, %r2520;
	min.s32 	%r2528, %r2525, %r2527;
	st.shared.u32 	[%r41+8216], %r2528;
	ld.shared.u32 	%r2529, [%r41+8320];
	ld.shared.u32 	%r2530, [%r40+20488];
	add.s32 	%r2531, %r2530, %r2520;
	min.s32 	%r2532, %r2529, %r2531;
	st.shared.u32 	[%r41+8320], %r2532;
	ld.shared.u32 	%r2533, [%r28+16484];
	ld.shared.u32 	%r2534, [%r41+16224];
	ld.shared.u32 	%r2535, [%r40+20280];
	add.s32 	%r2536, %r2535, %r2533;
	min.s32 	%r2537, %r2534, %r2536;
	st.shared.u32 	[%r41+16224], %r2537;
	ld.shared.u32 	%r2538, [%r41+16328];
	ld.shared.u32 	%r2539, [%r40+20384];
	add.s32 	%r2540, %r2539, %r2533;
	min.s32 	%r2541, %r2538, %r2540;
	st.shared.u32 	[%r41+16328], %r2541;
	ld.shared.u32 	%r2542, [%r41+16432];
	ld.shared.u32 	%r2543, [%r40+20488];
	add.s32 	%r2544, %r2543, %r2533;
	min.s32 	%r2545, %r2542, %r2544;
	st.shared.u32 	[%r41+16432], %r2545;
	bar.sync 	0;
	ld.shared.u32 	%r2546, [%r28+264];
	ld.shared.u32 	%r2547, [%r41];
	ld.shared.u32 	%r2548, [%r40+20592];
	add.s32 	%r2549, %r2548, %r2546;
	min.s32 	%r2550, %r2547, %r2549;
	st.shared.u32 	[%r41], %r2550;
	ld.shared.u32 	%r2551, [%r41+104];
	ld.shared.u32 	%r2552, [%r40+20696];
	add.s32 	%r2553, %r2552, %r2546;
	min.s32 	%r2554, %r2551, %r2553;
	st.shared.u32 	[%r41+104], %r2554;
	ld.shared.u32 	%r2555, [%r41+208];
	ld.shared.u32 	%r2556, [%r40+20800];
	add.s32 	%r2557, %r2556, %r2546;
	min.s32 	%r2558, %r2555, %r2557;
	st.shared.u32 	[%r41+208], %r2558;
	ld.shared.u32 	%r2559, [%r28+8376];
	ld.shared.u32 	%r2560, [%r41+8112];
	ld.shared.u32 	%r2561, [%r40+20592];
	add.s32 	%r2562, %r2561, %r2559;
	min.s32 	%r2563, %r2560, %r2562;
	st.shared.u32 	[%r41+8112], %r2563;
	ld.shared.u32 	%r2564, [%r41+8216];
	ld.shared.u32 	%r2565, [%r40+20696];
	add.s32 	%r2566, %r2565, %r2559;
	min.s32 	%r2567, %r2564, %r2566;
	st.shared.u32 	[%r41+8216], %r2567;
	ld.shared.u32 	%r2568, [%r41+8320];
	ld.shared.u32 	%r2569, [%r40+20800];
	add.s32 	%r2570, %r2569, %r2559;
	min.s32 	%r2571, %r2568, %r2570;
	st.shared.u32 	[%r41+8320], %r2571;
	ld.shared.u32 	%r2572, [%r28+16488];
	ld.shared.u32 	%r2573, [%r41+16224];
	ld.shared.u32 	%r2574, [%r40+20592];
	add.s32 	%r2575, %r2574, %r2572;
	min.s32 	%r2576, %r2573, %r2575;
	st.shared.u32 	[%r41+16224], %r2576;
	ld.shared.u32 	%r2577, [%r41+16328];
	ld.shared.u32 	%r2578, [%r40+20696];
	add.s32 	%r2579, %r2578, %r2572;
	min.s32 	%r2580, %r2577, %r2579;
	st.shared.u32 	[%r41+16328], %r2580;
	ld.shared.u32 	%r2581, [%r41+16432];
	ld.shared.u32 	%r2582, [%r40+20800];
	add.s32 	%r2583, %r2582, %r2572;
	min.s32 	%r2584, %r2581, %r2583;
	st.shared.u32 	[%r41+16432], %r2584;
	bar.sync 	0;
	ld.shared.u32 	%r2585, [%r28+268];
	ld.shared.u32 	%r2586, [%r41];
	ld.shared.u32 	%r2587, [%r40+20904];
	add.s32 	%r2588, %r2587, %r2585;
	min.s32 	%r2589, %r2586, %r2588;
	st.shared.u32 	[%r41], %r2589;
	ld.shared.u32 	%r2590, [%r41+104];
	ld.shared.u32 	%r2591, [%r40+21008];
	add.s32 	%r2592, %r2591, %r2585;
	min.s32 	%r2593, %r2590, %r2592;
	st.shared.u32 	[%r41+104], %r2593;
	ld.shared.u32 	%r2594, [%r41+208];
	ld.shared.u32 	%r2595, [%r40+21112];
	add.s32 	%r2596, %r2595, %r2585;
	min.s32 	%r2597, %r2594, %r2596;
	st.shared.u32 	[%r41+208], %r2597;
	ld.shared.u32 	%r2598, [%r28+8380];
	ld.shared.u32 	%r2599, [%r41+8112];
	ld.shared.u32 	%r2600, [%r40+20904];
	add.s32 	%r2601, %r2600, %r2598;
	min.s32 	%r2602, %r2599, %r2601;
	st.shared.u32 	[%r41+8112], %r2602;
	ld.shared.u32 	%r2603, [%r41+8216];
	ld.shared.u32 	%r2604, [%r40+21008];
	add.s32 	%r2605, %r2604, %r2598;
	min.s32 	%r2606, %r2603, %r2605;
	st.shared.u32 	[%r41+8216], %r2606;
	ld.shared.u32 	%r2607, [%r41+8320];
	ld.shared.u32 	%r2608, [%r40+21112];
	add.s32 	%r2609, %r2608, %r2598;
	min.s32 	%r2610, %r2607, %r2609;
	st.shared.u32 	[%r41+8320], %r2610;
	ld.shared.u32 	%r2611, [%r28+16492];
	ld.shared.u32 	%r2612, [%r41+16224];
	ld.shared.u32 	%r2613, [%r40+20904];
	add.s32 	%r2614, %r2613, %r2611;
	min.s32 	%r2615, %r2612, %r2614;
	st.shared.u32 	[%r41+16224], %r2615;
	ld.shared.u32 	%r2616, [%r41+16328];
	ld.shared.u32 	%r2617, [%r40+21008];
	add.s32 	%r2618, %r2617, %r2611;
	min.s32 	%r2619, %r2616, %r2618;
	st.shared.u32 	[%r41+16328], %r2619;
	ld.shared.u32 	%r2620, [%r41+16432];
	ld.shared.u32 	%r2621, [%r40+21112];
	add.s32 	%r2622, %r2621, %r2611;
	min.s32 	%r2623, %r2620, %r2622;
	st.shared.u32 	[%r41+16432], %r2623;
	bar.sync 	0;
	ld.shared.u32 	%r2624, [%r28+272];
	ld.shared.u32 	%r2625, [%r41];
	ld.shared.u32 	%r2626, [%r40+21216];
	add.s32 	%r2627, %r2626, %r2624;
	min.s32 	%r2628, %r2625, %r2627;
	st.shared.u32 	[%r41], %r2628;
	ld.shared.u32 	%r2629, [%r41+104];
	ld.shared.u32 	%r2630, [%r40+21320];
	add.s32 	%r2631, %r2630, %r2624;
	min.s32 	%r2632, %r2629, %r2631;
	st.shared.u32 	[%r41+104], %r2632;
	ld.shared.u32 	%r2633, [%r41+208];
	ld.shared.u32 	%r2634, [%r40+21424];
	add.s32 	%r2635, %r2634, %r2624;
	min.s32 	%r2636, %r2633, %r2635;
	st.shared.u32 	[%r41+208], %r2636;
	ld.shared.u32 	%r2637, [%r28+8384];
	ld.shared.u32 	%r2638, [%r41+8112];
	ld.shared.u32 	%r2639, [%r40+21216];
	add.s32 	%r2640, %r2639, %r2637;
	min.s32 	%r2641, %r2638, %r2640;
	st.shared.u32 	[%r41+8112], %r2641;
	ld.shared.u32 	%r2642, [%r41+8216];
	ld.shared.u32 	%r2643, [%r40+21320];
	add.s32 	%r2644, %r2643, %r2637;
	min.s32 	%r2645, %r2642, %r2644;
	st.shared.u32 	[%r41+8216], %r2645;
	ld.shared.u32 	%r2646, [%r41+8320];
	ld.shared.u32 	%r2647, [%r40+21424];
	add.s32 	%r2648, %r2647, %r2637;
	min.s32 	%r2649, %r2646, %r2648;
	st.shared.u32 	[%r41+8320], %r2649;
	ld.shared.u32 	%r2650, [%r28+16496];
	ld.shared.u32 	%r2651, [%r41+16224];
	ld.shared.u32 	%r2652, [%r40+21216];
	add.s32 	%r2653, %r2652, %r2650;
	min.s32 	%r2654, %r2651, %r2653;
	st.shared.u32 	[%r41+16224], %r2654;
	ld.shared.u32 	%r2655, [%r41+16328];
	ld.shared.u32 	%r2656, [%r40+21320];
	add.s32 	%r2657, %r2656, %r2650;
	min.s32 	%r2658, %r2655, %r2657;
	st.shared.u32 	[%r41+16328], %r2658;
	ld.shared.u32 	%r2659, [%r41+16432];
	ld.shared.u32 	%r2660, [%r40+21424];
	add.s32 	%r2661, %r2660, %r2650;
	min.s32 	%r2662, %r2659, %r2661;
	st.shared.u32 	[%r41+16432], %r2662;
	bar.sync 	0;
	ld.shared.u32 	%r2663, [%r28+276];
	ld.shared.u32 	%r2664, [%r41];
	ld.shared.u32 	%r2665, [%r40+21528];
	add.s32 	%r2666, %r2665, %r2663;
	min.s32 	%r2667, %r2664, %r2666;
	st.shared.u32 	[%r41], %r2667;
	ld.shared.u32 	%r2668, [%r41+104];
	ld.shared.u32 	%r2669, [%r40+21632];
	add.s32 	%r2670, %r2669, %r2663;
	min.s32 	%r2671, %r2668, %r2670;
	st.shared.u32 	[%r41+104], %r2671;
	ld.shared.u32 	%r2672, [%r41+208];
	ld.shared.u32 	%r2673, [%r40+21736];
	add.s32 	%r2674, %r2673, %r2663;
	min.s32 	%r2675, %r2672, %r2674;
	st.shared.u32 	[%r41+208], %r2675;
	ld.shared.u32 	%r2676, [%r28+8388];
	ld.shared.u32 	%r2677, [%r41+8112];
	ld.shared.u32 	%r2678, [%r40+21528];
	add.s32 	%r2679, %r2678, %r2676;
	min.s32 	%r2680, %r2677, %r2679;
	st.shared.u32 	[%r41+8112], %r2680;
	ld.shared.u32 	%r2681, [%r41+8216];
	ld.shared.u32 	%r2682, [%r40+21632];
	add.s32 	%r2683, %r2682, %r2676;
	min.s32 	%r2684, %r2681, %r2683;
	st.shared.u32 	[%r41+8216], %r2684;
	ld.shared.u32 	%r2685, [%r41+8320];
	ld.shared.u32 	%r2686, [%r40+21736];
	add.s32 	%r2687, %r2686, %r2676;
	min.s32 	%r2688, %r2685, %r2687;
	st.shared.u32 	[%r41+8320], %r2688;
	ld.shared.u32 	%r2689, [%r28+16500];
	ld.shared.u32 	%r2690, [%r41+16224];
	ld.shared.u32 	%r2691, [%r40+21528];
	add.s32 	%r2692, %r2691, %r2689;
	min.s32 	%r2693, %r2690, %r2692;
	st.shared.u32 	[%r41+16224], %r2693;
	ld.shared.u32 	%r2694, [%r41+16328];
	ld.shared.u32 	%r2695, [%r40+21632];
	add.s32 	%r2696, %r2695, %r2689;
	min.s32 	%r2697, %r2694, %r2696;
	st.shared.u32 	[%r41+16328], %r2697;
	ld.shared.u32 	%r2698, [%r41+16432];
	ld.shared.u32 	%r2699, [%r40+21736];
	add.s32 	%r2700, %r2699, %r2689;
	min.s32 	%r2701, %r2698, %r2700;
	st.shared.u32 	[%r41+16432], %r2701;
	bar.sync 	0;
	ld.shared.u32 	%r2702, [%r28+280];
	ld.shared.u32 	%r2703, [%r41];
	ld.shared.u32 	%r2704, [%r40+21840];
	add.s32 	%r2705, %r2704, %r2702;
	min.s32 	%r2706, %r2703, %r2705;
	st.shared.u32 	[%r41], %r2706;
	ld.shared.u32 	%r2707, [%r41+104];
	ld.shared.u32 	%r2708, [%r40+21944];
	add.s32 	%r2709, %r2708, %r2702;
	min.s32 	%r2710, %r2707, %r2709;
	st.shared.u32 	[%r41+104], %r2710;
	ld.shared.u32 	%r2711, [%r41+208];
	ld.shared.u32 	%r2712, [%r40+22048];
	add.s32 	%r2713, %r2712, %r2702;
	min.s32 	%r2714, %r2711, %r2713;
	st.shared.u32 	[%r41+208], %r2714;
	ld.shared.u32 	%r2715, [%r28+8392];
	ld.shared.u32 	%r2716, [%r41+8112];
	ld.shared.u32 	%r2717, [%r40+21840];
	add.s32 	%r2718, %r2717, %r2715;
	min.s32 	%r2719, %r2716, %r2718;
	st.shared.u32 	[%r41+8112], %r2719;
	ld.shared.u32 	%r2720, [%r41+8216];
	ld.shared.u32 	%r2721, [%r40+21944];
	add.s32 	%r2722, %r2721, %r2715;
	min.s32 	%r2723, %r2720, %r2722;
	st.shared.u32 	[%r41+8216], %r2723;
	ld.shared.u32 	%r2724, [%r41+8320];
	ld.shared.u32 	%r2725, [%r40+22048];
	add.s32 	%r2726, %r2725, %r2715;
	min.s32 	%r2727, %r2724, %r2726;
	st.shared.u32 	[%r41+8320], %r2727;
	ld.shared.u32 	%r2728, [%r28+16504];
	ld.shared.u32 	%r2729, [%r41+16224];
	ld.shared.u32 	%r2730, [%r40+21840];
	add.s32 	%r2731, %r2730, %r2728;
	min.s32 	%r2732, %r2729, %r2731;
	st.shared.u32 	[%r41+16224], %r2732;
	ld.shared.u32 	%r2733, [%r41+16328];
	ld.shared.u32 	%r2734, [%r40+21944];
	add.s32 	%r2735, %r2734, %r2728;
	min.s32 	%r2736, %r2733, %r2735;
	st.shared.u32 	[%r41+16328], %r2736;
	ld.shared.u32 	%r2737, [%r41+16432];
	ld.shared.u32 	%r2738, [%r40+22048];
	add.s32 	%r2739, %r2738, %r2728;
	min.s32 	%r2740, %r2737, %r2739;
	st.shared.u32 	[%r41+16432], %r2740;
	bar.sync 	0;
	ld.shared.u32 	%r2741, [%r28+284];
	ld.shared.u32 	%r2742, [%r41];
	ld.shared.u32 	%r2743, [%r40+22152];
	add.s32 	%r2744, %r2743, %r2741;
	min.s32 	%r2745, %r2742, %r2744;
	st.shared.u32 	[%r41], %r2745;
	ld.shared.u32 	%r2746, [%r41+104];
	ld.shared.u32 	%r2747, [%r40+22256];
	add.s32 	%r2748, %r2747, %r2741;
	min.s32 	%r2749, %r2746, %r2748;
	st.shared.u32 	[%r41+104], %r2749;
	ld.shared.u32 	%r2750, [%r41+208];
	ld.shared.u32 	%r2751, [%r40+22360];
	add.s32 	%r2752, %r2751, %r2741;
	min.s32 	%r2753, %r2750, %r2752;
	st.shared.u32 	[%r41+208], %r2753;
	ld.shared.u32 	%r2754, [%r28+8396];
	ld.shared.u32 	%r2755, [%r41+8112];
	ld.shared.u32 	%r2756, [%r40+22152];
	add.s32 	%r2757, %r2756, %r2754;
	min.s32 	%r2758, %r2755, %r2757;
	st.shared.u32 	[%r41+8112], %r2758;
	ld.shared.u32 	%r2759, [%r41+8216];
	ld.shared.u32 	%r2760, [%r40+22256];
	add.s32 	%r2761, %r2760, %r2754;
	min.s32 	%r2762, %r2759, %r2761;
	st.shared.u32 	[%r41+8216], %r2762;
	ld.shared.u32 	%r2763, [%r41+8320];
	ld.shared.u32 	%r2764, [%r40+22360];
	add.s32 	%r2765, %r2764, %r2754;
	min.s32 	%r2766, %r2763, %r2765;
	st.shared.u32 	[%r41+8320], %r2766;
	ld.shared.u32 	%r2767, [%r28+16508];
	ld.shared.u32 	%r2768, [%r41+16224];
	ld.shared.u32 	%r2769, [%r40+22152];
	add.s32 	%r2770, %r2769, %r2767;
	min.s32 	%r2771, %r2768, %r2770;
	st.shared.u32 	[%r41+16224], %r2771;
	ld.shared.u32 	%r2772, [%r41+16328];
	ld.shared.u32 	%r2773, [%r40+22256];
	add.s32 	%r2774, %r2773, %r2767;
	min.s32 	%r2775, %r2772, %r2774;
	st.shared.u32 	[%r41+16328], %r2775;
	ld.shared.u32 	%r2776, [%r41+16432];
	ld.shared.u32 	%r2777, [%r40+22360];
	add.s32 	%r2778, %r2777, %r2767;
	min.s32 	%r2779, %r2776, %r2778;
	st.shared.u32 	[%r41+16432], %r2779;
	bar.sync 	0;
	ld.shared.u32 	%r2780, [%r28+288];
	ld.shared.u32 	%r2781, [%r41];
	ld.shared.u32 	%r2782, [%r40+22464];
	add.s32 	%r2783, %r2782, %r2780;
	min.s32 	%r2784, %r2781, %r2783;
	st.shared.u32 	[%r41], %r2784;
	ld.shared.u32 	%r2785, [%r41+104];
	ld.shared.u32 	%r2786, [%r40+22568];
	add.s32 	%r2787, %r2786, %r2780;
	min.s32 	%r2788, %r2785, %r2787;
	st.shared.u32 	[%r41+104], %r2788;
	ld.shared.u32 	%r2789, [%r41+208];
	ld.shared.u32 	%r2790, [%r40+22672];
	add.s32 	%r2791, %r2790, %r2780;
	min.s32 	%r2792, %r2789, %r2791;
	st.shared.u32 	[%r41+208], %r2792;
	ld.shared.u32 	%r2793, [%r28+8400];
	ld.shared.u32 	%r2794, [%r41+8112];
	ld.shared.u32 	%r2795, [%r40+22464];
	add.s32 	%r2796, %r2795, %r2793;
	min.s32 	%r2797, %r2794, %r2796;
	st.shared.u32 	[%r41+8112], %r2797;
	ld.shared.u32 	%r2798, [%r41+8216];
	ld.shared.u32 	%r2799, [%r40+22568];
	add.s32 	%r2800, %r2799, %r2793;
	min.s32 	%r2801, %r2798, %r2800;
	st.shared.u32 	[%r41+8216], %r2801;
	ld.shared.u32 	%r2802, [%r41+8320];
	ld.shared.u32 	%r2803, [%r40+22672];
	add.s32 	%r2804, %r2803, %r2793;
	min.s32 	%r2805, %r2802, %r2804;
	st.shared.u32 	[%r41+8320], %r2805;
	ld.shared.u32 	%r2806, [%r28+16512];
	ld.shared.u32 	%r2807, [%r41+16224];
	ld.shared.u32 	%r2808, [%r40+22464];
	add.s32 	%r2809, %r2808, %r2806;
	min.s32 	%r2810, %r2807, %r2809;
	st.shared.u32 	[%r41+16224], %r2810;
	ld.shared.u32 	%r2811, [%r41+16328];
	ld.shared.u32 	%r2812, [%r40+22568];
	add.s32 	%r2813, %r2812, %r2806;
	min.s32 	%r2814, %r2811, %r2813;
	st.shared.u32 	[%r41+16328], %r2814;
	ld.shared.u32 	%r2815, [%r41+16432];
	ld.shared.u32 	%r2816, [%r40+22672];
	add.s32 	%r2817, %r2816, %r2806;
	min.s32 	%r2818, %r2815, %r2817;
	st.shared.u32 	[%r41+16432], %r2818;
	bar.sync 	0;
	ld.shared.u32 	%r2819, [%r28+292];
	ld.shared.u32 	%r2820, [%r41];
	ld.shared.u32 	%r2821, [%r40+22776];
	add.s32 	%r2822, %r2821, %r2819;
	min.s32 	%r2823, %r2820, %r2822;
	st.shared.u32 	[%r41], %r2823;
	ld.shared.u32 	%r2824, [%r41+104];
	ld.shared.u32 	%r2825, [%r40+22880];
	add.s32 	%r2826, %r2825, %r2819;
	min.s32 	%r2827, %r2824, %r2826;
	st.shared.u32 	[%r41+104], %r2827;
	ld.shared.u32 	%r2828, [%r41+208];
	ld.shared.u32 	%r2829, [%r40+22984];
	add.s32 	%r2830, %r2829, %r2819;
	min.s32 	%r2831, %r2828, %r2830;
	st.shared.u32 	[%r41+208], %r2831;
	ld.shared.u32 	%r2832, [%r28+8404];
	ld.shared.u32 	%r2833, [%r41+8112];
	ld.shared.u32 	%r2834, [%r40+22776];
	add.s32 	%r2835, %r2834, %r2832;
	min.s32 	%r2836, %r2833, %r2835;
	st.shared.u32 	[%r41+8112], %r2836;
	ld.shared.u32 	%r2837, [%r41+8216];
	ld.shared.u32 	%r2838, [%r40+22880];
	add.s32 	%r2839, %r2838, %r2832;
	min.s32 	%r2840, %r2837, %r2839;
	st.shared.u32 	[%r41+8216], %r2840;
	ld.shared.u32 	%r2841, [%r41+8320];
	ld.shared.u32 	%r2842, [%r40+22984];
	add.s32 	%r2843, %r2842, %r2832;
	min.s32 	%r2844, %r2841, %r2843;
	st.shared.u32 	[%r41+8320], %r2844;
	ld.shared.u32 	%r2845, [%r28+16516];
	ld.shared.u32 	%r2846, [%r41+16224];
	ld.shared.u32 	%r2847, [%r40+22776];
	add.s32 	%r2848, %r2847, %r2845;
	min.s32 	%r2849, %r2846, %r2848;
	st.shared.u32 	[%r41+16224], %r2849;
	ld.shared.u32 	%r2850, [%r41+16328];
	ld.shared.u32 	%r2851, [%r40+22880];
	add.s32 	%r2852, %r2851, %r2845;
	min.s32 	%r2853, %r2850, %r2852;
	st.shared.u32 	[%r41+16328], %r2853;
	ld.shared.u32 	%r2854, [%r41+16432];
	ld.shared.u32 	%r2855, [%r40+22984];
	add.s32 	%r2856, %r2855, %r2845;
	min.s32 	%r2857, %r2854, %r2856;
	st.shared.u32 	[%r41+16432], %r2857;
	bar.sync 	0;
	ld.shared.u32 	%r2858, [%r28+296];
	ld.shared.u32 	%r2859, [%r41];
	ld.shared.u32 	%r2860, [%r40+23088];
	add.s32 	%r2861, %r2860, %r2858;
	min.s32 	%r2862, %r2859, %r2861;
	st.shared.u32 	[%r41], %r2862;
	ld.shared.u32 	%r2863, [%r41+104];
	ld.shared.u32 	%r2864, [%r40+23192];
	add.s32 	%r2865, %r2864, %r2858;
	min.s32 	%r2866, %r2863, %r2865;
	st.shared.u32 	[%r41+104], %r2866;
	ld.shared.u32 	%r2867, [%r41+208];
	ld.shared.u32 	%r2868, [%r40+23296];
	add.s32 	%r2869, %r2868, %r2858;
	min.s32 	%r2870, %r2867, %r2869;
	st.shared.u32 	[%r41+208], %r2870;
	ld.shared.u32 	%r2871, [%r28+8408];
	ld.shared.u32 	%r2872, [%r41+8112];
	ld.shared.u32 	%r2873, [%r40+23088];
	add.s32 	%r2874, %r2873, %r2871;
	min.s32 	%r2875, %r2872, %r2874;
	st.shared.u32 	[%r41+8112], %r2875;
	ld.shared.u32 	%r2876, [%r41+8216];
	ld.shared.u32 	%r2877, [%r40+23192];
	add.s32 	%r2878, %r2877, %r2871;
	min.s32 	%r2879, %r2876, %r2878;
	st.shared.u32 	[%r41+8216], %r2879;
	ld.shared.u32 	%r2880, [%r41+8320];
	ld.shared.u32 	%r2881, [%r40+23296];
	add.s32 	%r2882, %r2881, %r2871;
	min.s32 	%r2883, %r2880, %r2882;
	st.shared.u32 	[%r41+8320], %r2883;
	ld.shared.u32 	%r2884, [%r28+16520];
	ld.shared.u32 	%r2885, [%r41+16224];
	ld.shared.u32 	%r2886, [%r40+23088];
	add.s32 	%r2887, %r2886, %r2884;
	min.s32 	%r2888, %r2885, %r2887;
	st.shared.u32 	[%r41+16224], %r2888;
	ld.shared.u32 	%r2889, [%r41+16328];
	ld.shared.u32 	%r2890, [%r40+23192];
	add.s32 	%r2891, %r2890, %r2884;
	min.s32 	%r2892, %r2889, %r2891;
	st.shared.u32 	[%r41+16328], %r2892;
	ld.shared.u32 	%r2893, [%r41+16432];
	ld.shared.u32 	%r2894, [%r40+23296];
	add.s32 	%r2895, %r2894, %r2884;
	min.s32 	%r2896, %r2893, %r2895;
	st.shared.u32 	[%r41+16432], %r2896;
	bar.sync 	0;
	ld.shared.u32 	%r2897, [%r28+300];
	ld.shared.u32 	%r2898, [%r41];
	ld.shared.u32 	%r2899, [%r40+23400];
	add.s32 	%r2900, %r2899, %r2897;
	min.s32 	%r2901, %r2898, %r2900;
	st.shared.u32 	[%r41], %r2901;
	ld.shared.u32 	%r2902, [%r41+104];
	ld.shared.u32 	%r2903, [%r40+23504];
	add.s32 	%r2904, %r2903, %r2897;
	min.s32 	%r2905, %r2902, %r2904;
	st.shared.u32 	[%r41+104], %r2905;
	ld.shared.u32 	%r2906, [%r41+208];
	ld.shared.u32 	%r2907, [%r40+23608];
	add.s32 	%r2908, %r2907, %r2897;
	min.s32 	%r2909, %r2906, %r2908;
	st.shared.u32 	[%r41+208], %r2909;
	ld.shared.u32 	%r2910, [%r28+8412];
	ld.shared.u32 	%r2911, [%r41+8112];
	ld.shared.u32 	%r2912, [%r40+23400];
	add.s32 	%r2913, %r2912, %r2910;
	min.s32 	%r2914, %r2911, %r2913;
	st.shared.u32 	[%r41+8112], %r2914;
	ld.shared.u32 	%r2915, [%r41+8216];
	ld.shared.u32 	%r2916, [%r40+23504];
	add.s32 	%r2917, %r2916, %r2910;
	min.s32 	%r2918, %r2915, %r2917;
	st.shared.u32 	[%r41+8216], %r2918;
	ld.shared.u32 	%r2919, [%r41+8320];
	ld.shared.u32 	%r2920, [%r40+23608];
	add.s32 	%r2921, %r2920, %r2910;
	min.s32 	%r2922, %r2919, %r2921;
	st.shared.u32 	[%r41+8320], %r2922;
	ld.shared.u32 	%r2923, [%r28+16524];
	ld.shared.u32 	%r2924, [%r41+16224];
	ld.shared.u32 	%r2925, [%r40+23400];
	add.s32 	%r2926, %r2925, %r2923;
	min.s32 	%r2927, %r2924, %r2926;
	st.shared.u32 	[%r41+16224], %r2927;
	ld.shared.u32 	%r2928, [%r41+16328];
	ld.shared.u32 	%r2929, [%r40+23504];
	add.s32 	%r2930, %r2929, %r2923;
	min.s32 	%r2931, %r2928, %r2930;
	st.shared.u32 	[%r41+16328], %r2931;
	ld.shared.u32 	%r2932, [%r41+16432];
	ld.shared.u32 	%r2933, [%r40+23608];
	add.s32 	%r2934, %r2933, %r2923;
	min.s32 	%r2935, %r2932, %r2934;
	st.shared.u32 	[%r41+16432], %r2935;
	bar.sync 	0;
	ld.shared.u32 	%r2936, [%r28+304];
	ld.shared.u32 	%r2937, [%r41];
	ld.shared.u32 	%r2938, [%r40+23712];
	add.s32 	%r2939, %r2938, %r2936;
	min.s32 	%r2940, %r2937, %r2939;
	st.shared.u32 	[%r41], %r2940;
	ld.shared.u32 	%r2941, [%r41+104];
	ld.shared.u32 	%r2942, [%r40+23816];
	add.s32 	%r2943, %r2942, %r2936;
	min.s32 	%r2944, %r2941, %r2943;
	st.shared.u32 	[%r41+104], %r2944;
	ld.shared.u32 	%r2945, [%r41+208];
	ld.shared.u32 	%r2946, [%r40+23920];
	add.s32 	%r2947, %r2946, %r2936;
	min.s32 	%r2948, %r2945, %r2947;
	st.shared.u32 	[%r41+208], %r2948;
	ld.shared.u32 	%r2949, [%r28+8416];
	ld.shared.u32 	%r2950, [%r41+8112];
	ld.shared.u32 	%r2951, [%r40+23712];
	add.s32 	%r2952, %r2951, %r2949;
	min.s32 	%r2953, %r2950, %r2952;
	st.shared.u32 	[%r41+8112], %r2953;
	ld.shared.u32 	%r2954, [%r41+8216];
	ld.shared.u32 	%r2955, [%r40+23816];
	add.s32 	%r2956, %r2955, %r2949;
	min.s32 	%r2957, %r2954, %r2956;
	st.shared.u32 	[%r41+8216], %r2957;
	ld.shared.u32 	%r2958, [%r41+8320];
	ld.shared.u32 	%r2959, [%r40+23920];
	add.s32 	%r2960, %r2959, %r2949;
	min.s32 	%r2961, %r2958, %r2960;
	st.shared.u32 	[%r41+8320], %r2961;
	ld.shared.u32 	%r2962, [%r28+16528];
	ld.shared.u32 	%r2963, [%r41+16224];
	ld.shared.u32 	%r2964, [%r40+23712];
	add.s32 	%r2965, %r2964, %r2962;
	min.s32 	%r2966, %r2963, %r2965;
	st.shared.u32 	[%r41+16224], %r2966;
	ld.shared.u32 	%r2967, [%r41+16328];
	ld.shared.u32 	%r2968, [%r40+23816];
	add.s32 	%r2969, %r2968, %r2962;
	min.s32 	%r2970, %r2967, %r2969;
	st.shared.u32 	[%r41+16328], %r2970;
	ld.shared.u32 	%r2971, [%r41+16432];
	ld.shared.u32 	%r2972, [%r40+23920];
	add.s32 	%r2973, %r2972, %r2962;
	min.s32 	%r2974, %r2971, %r2973;
	st.shared.u32 	[%r41+16432], %r2974;
	bar.sync 	0;
	ld.shared.u32 	%r2975, [%r28+308];
	ld.shared.u32 	%r2976, [%r41];
	ld.shared.u32 	%r2977, [%r40+24024];
	add.s32 	%r2978, %r2977, %r2975;
	min.s32 	%r2979, %r2976, %r2978;
	st.shared.u32 	[%r41], %r2979;
	ld.shared.u32 	%r2980, [%r41+104];
	ld.shared.u32 	%r2981, [%r40+24128];
	add.s32 	%r2982, %r2981, %r2975;
	min.s32 	%r2983, %r2980, %r2982;
	st.shared.u32 	[%r41+104], %r2983;
	ld.shared.u32 	%r2984, [%r41+208];
	ld.shared.u32 	%r2985, [%r40+24232];
	add.s32 	%r2986, %r2985, %r2975;
	min.s32 	%r2987, %r2984, %r2986;
	st.shared.u32 	[%r41+208], %r2987;
	ld.shared.u32 	%r2988, [%r28+8420];
	ld.shared.u32 	%r2989, [%r41+8112];
	ld.shared.u32 	%r2990, [%r40+24024];
	add.s32 	%r2991, %r2990, %r2988;
	min.s32 	%r2992, %r2989, %r2991;
	st.shared.u32 	[%r41+8112], %r2992;
	ld.shared.u32 	%r2993, [%r41+8216];
	ld.shared.u32 	%r2994, [%r40+24128];
	add.s32 	%r2995, %r2994, %r2988;
	min.s32 	%r2996, %r2993, %r2995;
	st.shared.u32 	[%r41+8216], %r2996;
	ld.shared.u32 	%r2997, [%r41+8320];
	ld.shared.u32 	%r2998, [%r40+24232];
	add.s32 	%r2999, %r2998, %r2988;
	min.s32 	%r3000, %r2997, %r2999;
	st.shared.u32 	[%r41+8320], %r3000;
	ld.shared.u32 	%r3001, [%r28+16532];
	ld.shared.u32 	%r3002, [%r41+16224];
	ld.shared.u32 	%r3003, [%r40+24024];
	add.s32 	%r3004, %r3003, %r3001;
	min.s32 	%r3005, %r3002, %r3004;
	st.shared.u32 	[%r41+16224], %r3005;
	ld.shared.u32 	%r3006, [%r41+16328];
	ld.shared.u32 	%r3007, [%r40+24128];
	add.s32 	%r3008, %r3007, %r3001;
	min.s32 	%r3009, %r3006, %r3008;
	st.shared.u32 	[%r41+16328], %r3009;
	ld.shared.u32 	%r3010, [%r41+16432];
	ld.shared.u32 	%r3011, [%r40+24232];
	add.s32 	%r3012, %r3011, %r3001;
	min.s32 	%r3013, %r3010, %r3012;
	st.shared.u32 	[%r41+16432], %r3013;
	bar.sync 	0;
	ld.shared.u32 	%r3014, [%r41];
	st.global.u32 	[%rd7], %r3014;
	ld.shared.u32 	%r3015, [%r41+104];
	st.global.u32 	[%rd7+104], %r3015;
	ld.shared.u32 	%r3016, [%r41+208];
	st.global.u32 	[%rd7+208], %r3016;
	ld.shared.u32 	%r3017, [%r41+8112];
	st.global.u32 	[%rd7+8112], %r3017;
	ld.shared.u32 	%r3018, [%r41+8216];
	st.global.u32 	[%rd7+8216], %r3018;
	ld.shared.u32 	%r3019, [%r41+8320];
	st.global.u32 	[%rd7+8320], %r3019;
	ld.shared.u32 	%r3020, [%r41+16224];
	st.global.u32 	[%rd7+16224], %r3020;
	ld.shared.u32 	%r3021, [%r41+16328];
	st.global.u32 	[%rd7+16328], %r3021;
	ld.shared.u32 	%r3022, [%r41+16432];
	st.global.u32 	[%rd7+16432], %r3022;
	bra.uni 	$L__BB1_3;
$L__BB1_2:
	ld.param.u32 	%r6024, [_Z11proc_2_globPiiiii_param_4];
	ld.param.u32 	%r6023, [_Z11proc_2_globPiiiii_param_2];
	ld.param.u32 	%r6021, [_Z11proc_2_globPiiiii_param_1];
	ld.param.u64 	%rd12, [_Z11proc_2_globPiiiii_param_0];
	mov.u32 	%r3023, %ctaid.x;
	add.s32 	%r3024, %r6021, %r3023;
	setp.ge.s32 	%p3, %r3024, %r6023;
	selp.u32 	%r3025, 1, 0, %p3;
	add.s32 	%r3026, %r3024, %r3025;
	mad.lo.s32 	%r3027, %r3026, %r6024, %r6023;
	mad.lo.s32 	%r3029, %r3027, %r4, %r7;
	mad.lo.s32 	%r3031, %r6, 78, %r3029;
	mov.u32 	%r3032, _ZZ11proc_2_globPiiiiiE2sm;
	mad.lo.s32 	%r3033, %r6, 312, %r3032;
	cvta.to.global.u64 	%rd8, %rd12;
	mul.wide.s32 	%rd9, %r3031, 4;
	add.s64 	%rd10, %rd8, %rd9;
	ld.global.u32 	%r3034, [%rd10];
	add.s32 	%r3036, %r3033, %r14;
	st.shared.u32 	[%r3036], %r3034;
	ld.global.u32 	%r3037, [%rd10+104];
	st.shared.u32 	[%r3036+104], %r3037;
	ld.global.u32 	%r3038, [%rd10+208];
	st.shared.u32 	[%r3036+208], %r3038;
	ld.global.u32 	%r3039, [%rd10+8112];
	st.shared.u32 	[%r3036+8112], %r3039;
	ld.global.u32 	%r3040, [%rd10+8216];
	st.shared.u32 	[%r3036+8216], %r3040;
	ld.global.u32 	%r3041, [%rd10+8320];
	st.shared.u32 	[%r3036+8320], %r3041;
	ld.global.u32 	%r3042, [%rd10+16224];
	st.shared.u32 	[%r3036+16224], %r3042;
	ld.global.u32 	%r3043, [%rd10+16328];
	st.shared.u32 	[%r3036+16328], %r3043;
	ld.global.u32 	%r3044, [%rd10+16432];
	st.shared.u32 	[%r3036+16432], %r3044;
	bar.sync 	0;
	ld.shared.u32 	%r3045, [%r3036];
	ld.shared.u32 	%r3046, [%r3033];
	add.s32 	%r3048, %r11, %r14;
	ld.shared.u32 	%r3049, [%r3048];
	add.s32 	%r3050, %r3049, %r3046;
	min.s32 	%r3051, %r3045, %r3050;
	st.shared.u32 	[%r3036], %r3051;
	ld.shared.u32 	%r3052, [%r3036+104];
	ld.shared.u32 	%r3053, [%r3033];
	ld.shared.u32 	%r3054, [%r3048+104];
	add.s32 	%r3055, %r3054, %r3053;
	min.s32 	%r3056, %r3052, %r3055;
	st.shared.u32 	[%r3036+104], %r3056;
	ld.shared.u32 	%r3057, [%r3036+208];
	ld.shared.u32 	%r3058, [%r3048+208];
	add.s32 	%r3059, %r3058, %r3053;
	min.s32 	%r3060, %r3057, %r3059;
	st.shared.u32 	[%r3036+208], %r3060;
	ld.shared.u32 	%r3061, [%r3036+8112];
	ld.shared.u32 	%r3062, [%r3033+8112];
	add.s32 	%r3063, %r3049, %r3062;
	min.s32 	%r3064, %r3061, %r3063;
	st.shared.u32 	[%r3036+8112], %r3064;
	ld.shared.u32 	%r3065, [%r3036+8216];
	ld.shared.u32 	%r3066, [%r3033+8112];
	add.s32 	%r3067, %r3054, %r3066;
	min.s32 	%r3068, %r3065, %r3067;
	st.shared.u32 	[%r3036+8216], %r3068;
	ld.shared.u32 	%r3069, [%r3036+8320];
	add.s32 	%r3070, %r3058, %r3066;
	min.s32 	%r3071, %r3069, %r3070;
	st.shared.u32 	[%r3036+8320], %r3071;
	ld.shared.u32 	%r3072, [%r3036+16224];
	ld.shared.u32 	%r3073, [%r3033+16224];
	add.s32 	%r3074, %r3049, %r3073;
	min.s32 	%r3075, %r3072, %r3074;
	st.shared.u32 	[%r3036+16224], %r3075;
	ld.shared.u32 	%r3076, [%r3036+16328];
	ld.shared.u32 	%r3077, [%r3033+16224];
	add.s32 	%r3078, %r3054, %r3077;
	min.s32 	%r3079, %r3076, %r3078;
	st.shared.u32 	[%r3036+16328], %r3079;
	ld.shared.u32 	%r3080, [%r3036+16432];
	add.s32 	%r3081, %r3058, %r3077;
	min.s32 	%r3082, %r3080, %r3081;
	st.shared.u32 	[%r3036+16432], %r3082;
	bar.sync 	0;
	ld.shared.u32 	%r3083, [%r3036];
	ld.shared.u32 	%r3084, [%r3033+4];
	ld.shared.u32 	%r3085, [%r3048+312];
	add.s32 	%r3086, %r3085, %r3084;
	min.s32 	%r3087, %r3083, %r3086;
	st.shared.u32 	[%r3036], %r3087;
	ld.shared.u32 	%r3088, [%r3036+104];
	ld.shared.u32 	%r3089, [%r3033+4];
	ld.shared.u32 	%r3090, [%r3048+416];
	add.s32 	%r3091, %r3090, %r3089;
	min.s32 	%r3092, %r3088, %r3091;
	st.shared.u32 	[%r3036+104], %r3092;
	ld.shared.u32 	%r3093, [%r3036+208];
	ld.shared.u32 	%r3094, [%r3048+520];
	add.s32 	%r3095, %r3094, %r3089;
	min.s32 	%r3096, %r3093, %r3095;
	st.shared.u32 	[%r3036+208], %r3096;
	ld.shared.u32 	%r3097, [%r3036+8112];
	ld.shared.u32 	%r3098, [%r3033+8116];
	add.s32 	%r3099, %r3085, %r3098;
	min.s32 	%r3100, %r3097, %r3099;
	st.shared.u32 	[%r3036+8112], %r3100;
	ld.shared.u32 	%r3101, [%r3036+8216];
	ld.shared.u32 	%r3102, [%r3033+8116];
	add.s32 	%r3103, %r3090, %r3102;
	min.s32 	%r3104, %r3101, %r3103;
	st.shared.u32 	[%r3036+8216], %r3104;
	ld.shared.u32 	%r3105, [%r3036+8320];
	add.s32 	%r3106, %r3094, %r3102;
	min.s32 	%r3107, %r3105, %r3106;
	st.shared.u32 	[%r3036+8320], %r3107;
	ld.shared.u32 	%r3108, [%r3036+16224];
	ld.shared.u32 	%r3109, [%r3033+16228];
	add.s32 	%r3110, %r3085, %r3109;
	min.s32 	%r3111, %r3108, %r3110;
	st.shared.u32 	[%r3036+16224], %r3111;
	ld.shared.u32 	%r3112, [%r3036+16328];
	ld.shared.u32 	%r3113, [%r3033+16228];
	add.s32 	%r3114, %r3090, %r3113;
	min.s32 	%r3115, %r3112, %r3114;
	st.shared.u32 	[%r3036+16328], %r3115;
	ld.shared.u32 	%r3116, [%r3036+16432];
	add.s32 	%r3117, %r3094, %r3113;
	min.s32 	%r3118, %r3116, %r3117;
	st.shared.u32 	[%r3036+16432], %r3118;
	bar.sync 	0;
	ld.shared.u32 	%r3119, [%r3036];
	ld.shared.u32 	%r3120, [%r3033+8];
	ld.shared.u32 	%r3121, [%r3048+624];
	add.s32 	%r3122, %r3121, %r3120;
	min.s32 	%r3123, %r3119, %r3122;
	st.shared.u32 	[%r3036], %r3123;
	ld.shared.u32 	%r3124, [%r3036+104];
	ld.shared.u32 	%r3125, [%r3033+8];
	ld.shared.u32 	%r3126, [%r3048+728];
	add.s32 	%r3127, %r3126, %r3125;
	min.s32 	%r3128, %r3124, %r3127;
	st.shared.u32 	[%r3036+104], %r3128;
	ld.shared.u32 	%r3129, [%r3036+208];
	ld.shared.u32 	%r3130, [%r3048+832];
	add.s32 	%r3131, %r3130, %r3125;
	min.s32 	%r3132, %r3129, %r3131;
	st.shared.u32 	[%r3036+208], %r3132;
	ld.shared.u32 	%r3133, [%r3036+8112];
	ld.shared.u32 	%r3134, [%r3033+8120];
	add.s32 	%r3135, %r3121, %r3134;
	min.s32 	%r3136, %r3133, %r3135;
	st.shared.u32 	[%r3036+8112], %r3136;
	ld.shared.u32 	%r3137, [%r3036+8216];
	ld.shared.u32 	%r3138, [%r3033+8120];
	add.s32 	%r3139, %r3126, %r3138;
	min.s32 	%r3140, %r3137, %r3139;
	st.shared.u32 	[%r3036+8216], %r3140;
	ld.shared.u32 	%r3141, [%r3036+8320];
	add.s32 	%r3142, %r3130, %r3138;
	min.s32 	%r3143, %r3141, %r3142;
	st.shared.u32 	[%r3036+8320], %r3143;
	ld.shared.u32 	%r3144, [%r3036+16224];
	ld.shared.u32 	%r3145, [%r3033+16232];
	add.s32 	%r3146, %r3121, %r3145;
	min.s32 	%r3147, %r3144, %r3146;
	st.shared.u32 	[%r3036+16224], %r3147;
	ld.shared.u32 	%r3148, [%r3036+16328];
	ld.shared.u32 	%r3149, [%r3033+16232];
	add.s32 	%r3150, %r3126, %r3149;
	min.s32 	%r3151, %r3148, %r3150;
	st.shared.u32 	[%r3036+16328], %r3151;
	ld.shared.u32 	%r3152, [%r3036+16432];
	add.s32 	%r3153, %r3130, %r3149;
	min.s32 	%r3154, %r3152, %r3153;
	st.shared.u32 	[%r3036+16432], %r3154;
	bar.sync 	0;
	ld.shared.u32 	%r3155, [%r3036];
	ld.shared.u32 	%r3156, [%r3033+12];
	ld.shared.u32 	%r3157, [%r3048+936];
	add.s32 	%r3158, %r3157, %r3156;
	min.s32 	%r3159, %r3155, %r3158;
	st.shared.u32 	[%r3036], %r3159;
	ld.shared.u32 	%r3160, [%r3036+104];
	ld.shared.u32 	%r3161, [%r3033+12];
	ld.shared.u32 	%r3162, [%r3048+1040];
	add.s32 	%r3163, %r3162, %r3161;
	min.s32 	%r3164, %r3160, %r3163;
	st.shared.u32 	[%r3036+104], %r3164;
	ld.shared.u32 	%r3165, [%r3036+208];
	ld.shared.u32 	%r3166, [%r3048+1144];
	add.s32 	%r3167, %r3166, %r3161;
	min.s32 	%r3168, %r3165, %r3167;
	st.shared.u32 	[%r3036+208], %r3168;
	ld.shared.u32 	%r3169, [%r3036+8112];
	ld.shared.u32 	%r3170, [%r3033+8124];
	add.s32 	%r3171, %r3157, %r3170;
	min.s32 	%r3172, %r3169, %r3171;
	st.shared.u32 	[%r3036+8112], %r3172;
	ld.shared.u32 	%r3173, [%r3036+8216];
	ld.shared.u32 	%r3174, [%r3033+8124];
	add.s32 	%r3175, %r3162, %r3174;
	min.s32 	%r3176, %r3173, %r3175;
	st.shared.u32 	[%r3036+8216], %r3176;
	ld.shared.u32 	%r3177, [%r3036+8320];
	add.s32 	%r3178, %r3166, %r3174;
	min.s32 	%r3179, %r3177, %r3178;
	st.shared.u32 	[%r3036+8320], %r3179;
	ld.shared.u32 	%r3180, [%r3036+16224];
	ld.shared.u32 	%r3181, [%r3033+16236];
	add.s32 	%r3182, %r3157, %r3181;
	min.s32 	%r3183, %r3180, %r3182;
	st.shared.u32 	[%r3036+16224], %r3183;
	ld.shared.u32 	%r3184, [%r3036+16328];
	ld.shared.u32 	%r3185, [%r3033+16236];
	add.s32 	%r3186, %r3162, %r3185;
	min.s32 	%r3187, %r3184, %r3186;
	st.shared.u32 	[%r3036+16328], %r3187;
	ld.shared.u32 	%r3188, [%r3036+16432];
	add.s32 	%r3189, %r3166, %r3185;
	min.s32 	%r3190, %r3188, %r3189;
	st.shared.u32 	[%r3036+16432], %r3190;
	bar.sync 	0;
	ld.shared.u32 	%r3191, [%r3036];
	ld.shared.u32 	%r3192, [%r3033+16];
	ld.shared.u32 	%r3193, [%r3048+1248];
	add.s32 	%r3194, %r3193, %r3192;
	min.s32 	%r3195, %r3191, %r3194;
	st.shared.u32 	[%r3036], %r3195;
	ld.shared.u32 	%r3196, [%r3036+104];
	ld.shared.u32 	%r3197, [%r3033+16];
	ld.shared.u32 	%r3198, [%r3048+1352];
	add.s32 	%r3199, %r3198, %r3197;
	min.s32 	%r3200, %r3196, %r3199;
	st.shared.u32 	[%r3036+104], %r3200;
	ld.shared.u32 	%r3201, [%r3036+208];
	ld.shared.u32 	%r3202, [%r3048+1456];
	add.s32 	%r3203, %r3202, %r3197;
	min.s32 	%r3204, %r3201, %r3203;
	st.shared.u32 	[%r3036+208], %r3204;
	ld.shared.u32 	%r3205, [%r3036+8112];
	ld.shared.u32 	%r3206, [%r3033+8128];
	add.s32 	%r3207, %r3193, %r3206;
	min.s32 	%r3208, %r3205, %r3207;
	st.shared.u32 	[%r3036+8112], %r3208;
	ld.shared.u32 	%r3209, [%r3036+8216];
	ld.shared.u32 	%r3210, [%r3033+8128];
	add.s32 	%r3211, %r3198, %r3210;
	min.s32 	%r3212, %r3209, %r3211;
	st.shared.u32 	[%r3036+8216], %r3212;
	ld.shared.u32 	%r3213, [%r3036+8320];
	add.s32 	%r3214, %r3202, %r3210;
	min.s32 	%r3215, %r3213, %r3214;
	st.shared.u32 	[%r3036+8320], %r3215;
	ld.shared.u32 	%r3216, [%r3036+16224];
	ld.shared.u32 	%r3217, [%r3033+16240];
	add.s32 	%r3218, %r3193, %r3217;
	min.s32 	%r3219, %r3216, %r3218;
	st.shared.u32 	[%r3036+16224], %r3219;
	ld.shared.u32 	%r3220, [%r3036+16328];
	ld.shared.u32 	%r3221, [%r3033+16240];
	add.s32 	%r3222, %r3198, %r3221;
	min.s32 	%r3223, %r3220, %r3222;
	st.shared.u32 	[%r3036+16328], %r3223;
	ld.shared.u32 	%r3224, [%r3036+16432];
	add.s32 	%r3225, %r3202, %r3221;
	min.s32 	%r3226, %r3224, %r3225;
	st.shared.u32 	[%r3036+16432], %r3226;
	bar.sync 	0;
	ld.shared.u32 	%r3227, [%r3036];
	ld.shared.u32 	%r3228, [%r3033+20];
	ld.shared.u32 	%r3229, [%r3048+1560];
	add.s32 	%r3230, %r3229, %r3228;
	min.s32 	%r3231, %r3227, %r3230;
	st.shared.u32 	[%r3036], %r3231;
	ld.shared.u32 	%r3232, [%r3036+104];
	ld.shared.u32 	%r3233, [%r3033+20];
	ld.shared.u32 	%r3234, [%r3048+1664];
	add.s32 	%r3235, %r3234, %r3233;
	min.s32 	%r3236, %r3232, %r3235;
	st.shared.u32 	[%r3036+104], %r3236;
	ld.shared.u32 	%r3237, [%r3036+208];
	ld.shared.u32 	%r3238, [%r3048+1768];
	add.s32 	%r3239, %r3238, %r3233;
	min.s32 	%r3240, %r3237, %r3239;
	st.shared.u32 	[%r3036+208], %r3240;
	ld.shared.u32 	%r3241, [%r3036+8112];
	ld.shared.u32 	%r3242, [%r3033+8132];
	add.s32 	%r3243, %r3229, %r3242;
	min.s32 	%r3244, %r3241, %r3243;
	st.shared.u32 	[%r3036+8112], %r3244;
	ld.shared.u32 	%r3245, [%r3036+8216];
	ld.shared.u32 	%r3246, [%r3033+8132];
	add.s32 	%r3247, %r3234, %r3246;
	min.s32 	%r3248, %r3245, %r3247;
	st.shared.u32 	[%r3036+8216], %r3248;
	ld.shared.u32 	%r3249, [%r3036+8320];
	add.s32 	%r3250, %r3238, %r3246;
	min.s32 	%r3251, %r3249, %r3250;
	st.shared.u32 	[%r3036+8320], %r3251;
	ld.shared.u32 	%r3252, [%r3036+16224];
	ld.shared.u32 	%r3253, [%r3033+16244];
	add.s32 	%r3254, %r3229, %r3253;
	min.s32 	%r3255, %r3252, %r3254;
	st.shared.u32 	[%r3036+16224], %r3255;
	ld.shared.u32 	%r3256, [%r3036+16328];
	ld.shared.u32 	%r3257, [%r3033+16244];
	add.s32 	%r3258, %r3234, %r3257;
	min.s32 	%r3259, %r3256, %r3258;
	st.shared.u32 	[%r3036+16328], %r3259;
	ld.shared.u32 	%r3260, [%r3036+16432];
	add.s32 	%r3261, %r3238, %r3257;
	min.s32 	%r3262, %r3260, %r3261;
	st.shared.u32 	[%r3036+16432], %r3262;
	bar.sync 	0;
	ld.shared.u32 	%r3263, [%r3036];
	ld.shared.u32 	%r3264, [%r3033+24];
	ld.shared.u32 	%r3265, [%r3048+1872];
	add.s32 	%r3266, %r3265, %r3264;
	min.s32 	%r3267, %r3263, %r3266;
	st.shared.u32 	[%r3036], %r3267;
	ld.shared.u32 	%r3268, [%r3036+104];
	ld.shared.u32 	%r3269, [%r3033+24];
	ld.shared.u32 	%r3270, [%r3048+1976];
	add.s32 	%r3271, %r3270, %r3269;
	min.s32 	%r3272, %r3268, %r3271;
	st.shared.u32 	[%r3036+104], %r3272;
	ld.shared.u32 	%r3273, [%r3036+208];
	ld.shared.u32 	%r3274, [%r3048+2080];
	add.s32 	%r3275, %r3274, %r3269;
	min.s32 	%r3276, %r3273, %r3275;
	st.shared.u32 	[%r3036+208], %r3276;
	ld.shared.u32 	%r3277, [%r3036+8112];
	ld.shared.u32 	%r3278, [%r3033+8136];
	add.s32 	%r3279, %r3265, %r3278;
	min.s32 	%r3280, %r3277, %r3279;
	st.shared.u32 	[%r3036+8112], %r3280;
	ld.shared.u32 	%r3281, [%r3036+8216];
	ld.shared.u32 	%r3282, [%r3033+8136];
	add.s32 	%r3283, %r3270, %r3282;
	min.s32 	%r3284, %r3281, %r3283;
	st.shared.u32 	[%r3036+8216], %r3284;
	ld.shared.u32 	%r3285, [%r3036+8320];
	add.s32 	%r3286, %r3274, %r3282;
	min.s32 	%r3287, %r3285, %r3286;
	st.shared.u32 	[%r3036+8320], %r3287;
	ld.shared.u32 	%r3288, [%r3036+16224];
	ld.shared.u32 	%r3289, [%r3033+16248];
	add.s32 	%r3290, %r3265, %r3289;
	min.s32 	%r3291, %r3288, %r3290;
	st.shared.u32 	[%r3036+16224], %r3291;
	ld.shared.u32 	%r3292, [%r3036+16328];
	ld.shared.u32 	%r3293, [%r3033+16248];
	add.s32 	%r3294, %r3270, %r3293;
	min.s32 	%r3295, %r3292, %r3294;
	st.shared.u32 	[%r3036+16328], %r3295;
	ld.shared.u32 	%r3296, [%r3036+16432];
	add.s32 	%r3297, %r3274, %r3293;
	min.s32 	%r3298, %r3296, %r3297;
	st.shared.u32 	[%r3036+16432], %r3298;
	bar.sync 	0;
	ld.shared.u32 	%r3299, [%r3036];
	ld.shared.u32 	%r3300, [%r3033+28];
	ld.shared.u32 	%r3301, [%r3048+2184];
	add.s32 	%r3302, %r3301, %r3300;
	min.s32 	%r3303, %r3299, %r3302;
	st.shared.u32 	[%r3036], %r3303;
	ld.shared.u32 	%r3304, [%r3036+104];
	ld.shared.u32 	%r3305, [%r3033+28];
	ld.shared.u32 	%r3306, [%r3048+2288];
	add.s32 	%r3307, %r3306, %r3305;
	min.s32 	%r3308, %r3304, %r3307;
	st.shared.u32 	[%r3036+104], %r3308;
	ld.shared.u32 	%r3309, [%r3036+208];
	ld.shared.u32 	%r3310, [%r3048+2392];
	add.s32 	%r3311, %r3310, %r3305;
	min.s32 	%r3312, %r3309, %r3311;
	st.shared.u32 	[%r3036+208], %r3312;
	ld.shared.u32 	%r3313, [%r3036+8112];
	ld.shared.u32 	%r3314, [%r3033+8140];
	add.s32 	%r3315, %r3301, %r3314;
	min.s32 	%r3316, %r3313, %r3315;
	st.shared.u32 	[%r3036+8112], %r3316;
	ld.shared.u32 	%r3317, [%r3036+8216];
	ld.shared.u32 	%r3318, [%r3033+8140];
	add.s32 	%r3319, %r3306, %r3318;
	min.s32 	%r3320, %r3317, %r3319;
	st.shared.u32 	[%r3036+8216], %r3320;
	ld.shared.u32 	%r3321, [%r3036+8320];
	add.s32 	%r3322, %r3310, %r3318;
	min.s32 	%r3323, %r3321, %r3322;
	st.shared.u32 	[%r3036+8320], %r3323;
	ld.shared.u32 	%r3324, [%r3036+16224];
	ld.shared.u32 	%r3325, [%r3033+16252];
	add.s32 	%r3326, %r3301, %r3325;
	min.s32 	%r3327, %r3324, %r3326;
	st.shared.u32 	[%r3036+16224], %r3327;
	ld.shared.u32 	%r3328, [%r3036+16328];
	ld.shared.u32 	%r3329, [%r3033+16252];
	add.s32 	%r3330, %r3306, %r3329;
	min.s32 	%r3331, %r3328, %r3330;
	st.shared.u32 	[%r3036+16328], %r3331;
	ld.shared.u32 	%r3332, [%r3036+16432];
	add.s32 	%r3333, %r3310, %r3329;
	min.s32 	%r3334, %r3332, %r3333;
	st.shared.u32 	[%r3036+16432], %r3334;
	bar.sync 	0;
	ld.shared.u32 	%r3335, [%r3036];
	ld.shared.u32 	%r3336, [%r3033+32];
	ld.shared.u32 	%r3337, [%r3048+2496];
	add.s32 	%r3338, %r3337, %r3336;
	min.s32 	%r3339, %r3335, %r3338;
	st.shared.u32 	[%r3036], %r3339;
	ld.shared.u32 	%r3340, [%r3036+104];
	ld.shared.u32 	%r3341, [%r3033+32];
	ld.shared.u32 	%r3342, [%r3048+2600];
	add.s32 	%r3343, %r3342, %r3341;
	min.s32 	%r3344, %r3340, %r3343;
	st.shared.u32 	[%r3036+104], %r3344;
	ld.shared.u32 	%r3345, [%r3036+208];
	ld.shared.u32 	%r3346, [%r3048+2704];
	add.s32 	%r3347, %r3346, %r3341;
	min.s32 	%r3348, %r3345, %r3347;
	st.shared.u32 	[%r3036+208], %r3348;
	ld.shared.u32 	%r3349, [%r3036+8112];
	ld.shared.u32 	%r3350, [%r3033+8144];
	add.s32 	%r3351, %r3337, %r3350;
	min.s32 	%r3352, %r3349, %r3351;
	st.shared.u32 	[%r3036+8112], %r3352;
	ld.shared.u32 	%r3353, [%r3036+8216];
	ld.shared.u32 	%r3354, [%r3033+8144];
	add.s32 	%r3355, %r3342, %r3354;
	min.s32 	%r3356, %r3353, %r3355;
	st.shared.u32 	[%r3036+8216], %r3356;
	ld.shared.u32 	%r3357, [%r3036+8320];
	add.s32 	%r3358, %r3346, %r3354;
	min.s32 	%r3359, %r3357, %r3358;
	st.shared.u32 	[%r3036+8320], %r3359;
	ld.shared.u32 	%r3360, [%r3036+16224];
	ld.shared.u32 	%r3361, [%r3033+16256];
	add.s32 	%r3362, %r3337, %r3361;
	min.s32 	%r3363, %r3360, %r3362;
	st.shared.u32 	[%r3036+16224], %r3363;
	ld.shared.u32 	%r3364, [%r3036+16328];
	ld.shared.u32 	%r3365, [%r3033+16256];
	add.s32 	%r3366, %r3342, %r3365;
	min.s32 	%r3367, %r3364, %r3366;
	st.shared.u32 	[%r3036+16328], %r3367;
	ld.shared.u32 	%r3368, [%r3036+16432];
	add.s32 	%r3369, %r3346, %r3365;
	min.s32 	%r3370, %r3368, %r3369;
	st.shared.u32 	[%r3036+16432], %r3370;
	bar.sync 	0;
	ld.shared.u32 	%r3371, [%r3036];
	ld.shared.u32 	%r3372, [%r3033+36];
	ld.shared.u32 	%r3373, [%r3048+2808];
	add.s32 	%r3374, %r3373, %r3372;
	min.s32 	%r3375, %r3371, %r3374;
	st.shared.u32 	[%r3036], %r3375;
	ld.shared.u32 	%r3376, [%r3036+104];
	ld.shared.u32 	%r3377, [%r3033+36];
	ld.shared.u32 	%r3378, [%r3048+2912];
	add.s32 	%r3379, %r3378, %r3377;
	min.s32 	%r3380, %r3376, %r3379;
	st.shared.u32 	[%r3036+104], %r3380;
	ld.shared.u32 	%r3381, [%r3036+208];
	ld.shared.u32 	%r3382, [%r3048+3016];
	add.s32 	%r3383, %r3382, %r3377;
	min.s32 	%r3384, %r3381, %r3383;
	st.shared.u32 	[%r3036+208], %r3384;
	ld.shared.u32 	%r3385, [%r3036+8112];
	ld.shared.u32 	%r3386, [%r3033+8148];
	add.s32 	%r3387, %r3373, %r3386;
	min.s32 	%r3388, %r3385, %r3387;
	st.shared.u32 	[%r3036+8112], %r3388;
	ld.shared.u32 	%r3389, [%r3036+8216];
	ld.shared.u32 	%r3390, [%r3033+8148];
	add.s32 	%r3391, %r3378, %r3390;
	min.s32 	%r3392, %r3389, %r3391;
	st.shared.u32 	[%r3036+8216], %r3392;
	ld.shared.u32 	%r3393, [%r3036+8320];
	add.s32 	%r3394, %r3382, %r3390;
	min.s32 	%r3395, %r3393, %r3394;
	st.shared.u32 	[%r3036+8320], %r3395;
	ld.shared.u32 	%r3396, [%r3036+16224];
	ld.shared.u32 	%r3397, [%r3033+16260];
	add.s32 	%r3398, %r3373, %r3397;
	min.s32 	%r3399, %r3396, %r3398;
	st.shared.u32 	[%r3036+16224], %r3399;
	ld.shared.u32 	%r3400, [%r3036+16328];
	ld.shared.u32 	%r3401, [%r3033+16260];
	add.s32 	%r3402, %r3378, %r3401;
	min.s32 	%r3403, %r3400, %r3402;
	st.shared.u32 	[%r3036+16328], %r3403;
	ld.shared.u32 	%r3404, [%r3036+16432];
	add.s32 	%r3405, %r3382, %r3401;
	min.s32 	%r3406, %r3404, %r3405;
	st.shared.u32 	[%r3036+16432], %r3406;
	bar.sync 	0;
	ld.shared.u32 	%r3407, [%r3036];
	ld.shared.u32 	%r3408, [%r3033+40];
	ld.shared.u32 	%r3409, [%r3048+3120];
	add.s32 	%r3410, %r3409, %r3408;
	min.s32 	%r3411, %r3407, %r3410;
	st.shared.u32 	[%r3036], %r3411;
	ld.shared.u32 	%r3412, [%r3036+104];
	ld.shared.u32 	%r3413, [%r3033+40];
	ld.shared.u32 	%r3414, [%r3048+3224];
	add.s32 	%r3415, %r3414, %r3413;
	min.s32 	%r3416, %r3412, %r3415;
	st.shared.u32 	[%r3036+104], %r3416;
	ld.shared.u32 	%r3417, [%r3036+208];
	ld.shared.u32 	%r3418, [%r3048+3328];
	add.s32 	%r3419, %r3418, %r3413;
	min.s32 	%r3420, %r3417, %r3419;
	st.shared.u32 	[%r3036+208], %r3420;
	ld.shared.u32 	%r3421, [%r3036+8112];
	ld.shared.u32 	%r3422, [%r3033+8152];
	add.s32 	%r3423, %r3409, %r3422;
	min.s32 	%r3424, %r3421, %r3423;
	st.shared.u32 	[%r3036+8112], %r3424;
	ld.shared.u32 	%r3425, [%r3036+8216];
	ld.shared.u32 	%r3426, [%r3033+8152];
	add.s32 	%r3427, %r3414, %r3426;
	min.s32 	%r3428, %r3425, %r3427;
	st.shared.u32 	[%r3036+8216], %r3428;
	ld.shared.u32 	%r3429, [%r3036+8320];
	add.s32 	%r3430, %r3418, %r3426;
	min.s32 	%r3431, %r3429, %r3430;
	st.shared.u32 	[%r3036+8320], %r3431;
	ld.shared.u32 	%r3432, [%r3036+16224];
	ld.shared.u32 	%r3433, [%r3033+16264];
	add.s32 	%r3434, %r3409, %r3433;
	min.s32 	%r3435, %r3432, %r3434;
	st.shared.u32 	[%r3036+16224], %r3435;
	ld.shared.u32 	%r3436, [%r3036+16328];
	ld.shared.u32 	%r3437, [%r3033+16264];
	add.s32 	%r3438, %r3414, %r3437;
	min.s32 	%r3439, %r3436, %r3438;
	st.shared.u32 	[%r3036+16328], %r3439;
	ld.shared.u32 	%r3440, [%r3036+16432];
	add.s32 	%r3441, %r3418, %r3437;
	min.s32 	%r3442, %r3440, %r3441;
	st.shared.u32 	[%r3036+16432], %r3442;
	bar.sync 	0;
	ld.shared.u32 	%r3443, [%r3036];
	ld.shared.u32 	%r3444, [%r3033+44];
	ld.shared.u32 	%r3445, [%r3048+3432];
	add.s32 	%r3446, %r3445, %r3444;
	min.s32 	%r3447, %r3443, %r3446;
	st.shared.u32 	[%r3036], %r3447;
	ld.shared.u32 	%r3448, [%r3036+104];
	ld.shared.u32 	%r3449, [%r3033+44];
	ld.shared.u32 	%r3450, [%r3048+3536];
	add.s32 	%r3451, %r3450, %r3449;
	min.s32 	%r3452, %r3448, %r3451;
	st.shared.u32 	[%r3036+104], %r3452;
	ld.shared.u32 	%r3453, [%r3036+208];
	ld.shared.u32 	%r3454, [%r3048+3640];
	add.s32 	%r3455, %r3454, %r3449;
	min.s32 	%r3456, %r3453, %r3455;
	st.shared.u32 	[%r3036+208], %r3456;
	ld.shared.u32 	%r3457, [%r3036+8112];
	ld.shared.u32 	%r3458, [%r3033+8156];
	add.s32 	%r3459, %r3445, %r3458;
	min.s32 	%r3460, %r3457, %r3459;
	st.shared.u32 	[%r3036+8112], %r3460;
	ld.shared.u32 	%r3461, [%r3036+8216];
	ld.shared.u32 	%r3462, [%r3033+8156];
	add.s32 	%r3463, %r3450, %r3462;
	min.s32 	%r3464, %r3461, %r3463;
	st.shared.u32 	[%r3036+8216], %r3464;
	ld.shared.u32 	%r3465, [%r3036+8320];
	add.s32 	%r3466, %r3454, %r3462;
	min.s32 	%r3467, %r3465, %r3466;
	st.shared.u32 	[%r3036+8320], %r3467;
	ld.shared.u32 	%r3468, [%r3036+16224];
	ld.shared.u32 	%r3469, [%r3033+16268];
	add.s32 	%r3470, %r3445, %r3469;
	min.s32 	%r3471, %r3468, %r3470;
	st.shared.u32 	[%r3036+16224], %r3471;
	ld.shared.u32 	%r3472, [%r3036+16328];
	ld.shared.u32 	%r3473, [%r3033+16268];
	add.s32 	%r3474, %r3450, %r3473;
	min.s32 	%r3475, %r3472, %r3474;
	st.shared.u32 	[%r3036+16328], %r3475;
	ld.shared.u32 	%r3476, [%r3036+16432];
	add.s32 	%r3477, %r3454, %r3473;
	min.s32 	%r3478, %r3476, %r3477;
	st.shared.u32 	[%r3036+16432], %r3478;
	bar.sync 	0;
	ld.shared.u32 	%r3479, [%r3036];
	ld.shared.u32 	%r3480, [%r3033+48];
	ld.shared.u32 	%r3481, [%r3048+3744];
	add.s32 	%r3482, %r3481, %r3480;
	min.s32 	%r3483, %r3479, %r3482;
	st.shared.u32 	[%r3036], %r3483;
	ld.shared.u32 	%r3484, [%r3036+104];
	ld.shared.u32 	%r3485, [%r3033+48];
	ld.shared.u32 	%r3486, [%r3048+3848];
	add.s32 	%r3487, %r3486, %r3485;
	min.s32 	%r3488, %r3484, %r3487;
	st.shared.u32 	[%r3036+104], %r3488;
	ld.shared.u32 	%r3489, [%r3036+208];
	ld.shared.u32 	%r3490, [%r3048+3952];
	add.s32 	%r3491, %r3490, %r3485;
	min.s32 	%r3492, %r3489, %r3491;
	st.shared.u32 	[%r3036+208], %r3492;
	ld.shared.u32 	%r3493, [%r3036+8112];
	ld.shared.u32 	%r3494, [%r3033+8160];
	add.s32 	%r3495, %r3481, %r3494;
	min.s32 	%r3496, %r3493, %r3495;
	st.shared.u32 	[%r3036+8112], %r3496;
	ld.shared.u32 	%r3497, [%r3036+8216];
	ld.shared.u32 	%r3498, [%r3033+8160];
	add.s32 	%r3499, %r3486, %r3498;
	min.s32 	%r3500, %r3497, %r3499;
	st.shared.u32 	[%r3036+8216], %r3500;
	ld.shared.u32 	%r3501, [%r3036+8320];
	add.s32 	%r3502, %r3490, %r3498;
	min.s32 	%r3503, %r3501, %r3502;
	st.shared.u32 	[%r3036+8320], %r3503;
	ld.shared.u32 	%r3504, [%r3036+16224];
	ld.shared.u32 	%r3505, [%r3033+16272];
	add.s32 	%r3506, %r3481, %r3505;
	min.s32 	%r3507, %r3504, %r3506;
	st.shared.u32 	[%r3036+16224], %r3507;
	ld.shared.u32 	%r3508, [%r3036+16328];
	ld.shared.u32 	%r3509, [%r3033+16272];
	add.s32 	%r3510, %r3486, %r3509;
	min.s32 	%r3511, %r3508, %r3510;
	st.shared.u32 	[%r3036+16328], %r3511;
	ld.shared.u32 	%r3512, [%r3036+16432];
	add.s32 	%r3513, %r3490, %r3509;
	min.s32 	%r3514, %r3512, %r3513;
	st.shared.u32 	[%r3036+16432], %r3514;
	bar.sync 	0;
	ld.shared.u32 	%r3515, [%r3036];
	ld.shared.u32 	%r3516, [%r3033+52];
	ld.shared.u32 	%r3517, [%r3048+4056];
	add.s32 	%r3518, %r3517, %r3516;
	min.s32 	%r3519, %r3515, %r3518;
	st.shared.u32 	[%r3036], %r3519;
	ld.shared.u32 	%r3520, [%r3036+104];
	ld.shared.u32 	%r3521, [%r3033+52];
	ld.shared.u32 	%r3522, [%r3048+4160];
	add.s32 	%r3523, %r3522, %r3521;
	min.s32 	%r3524, %r3520, %r3523;
	st.shared.u32 	[%r3036+104], %r3524;
	ld.shared.u32 	%r3525, [%r3036+208];
	ld.shared.u32 	%r3526, [%r3048+4264];
	add.s32 	%r3527, %r3526, %r3521;
	min.s32 	%r3528, %r3525, %r3527;
	st.shared.u32 	[%r3036+208], %r3528;
	ld.shared.u32 	%r3529, [%r3036+8112];
	ld.shared.u32 	%r3530, [%r3033+8164];
	add.s32 	%r3531, %r3517, %r3530;
	min.s32 	%r3532, %r3529, %r3531;
	st.shared.u32 	[%r3036+8112], %r3532;
	ld.shared.u32 	%r3533, [%r3036+8216];
	ld.shared.u32 	%r3534, [%r3033+8164];
	add.s32 	%r3535, %r3522, %r3534;
	min.s32 	%r3536, %r3533, %r3535;
	st.shared.u32 	[%r3036+8216], %r3536;
	ld.shared.u32 	%r3537, [%r3036+8320];
	add.s32 	%r3538, %r3526, %r3534;
	min.s32 	%r3539, %r3537, %r3538;
	st.shared.u32 	[%r3036+8320], %r3539;
	ld.shared.u32 	%r3540, [%r3036+16224];
	ld.shared.u32 	%r3541, [%r3033+16276];
	add.s32 	%r3542, %r3517, %r3541;
	min.s32 	%r3543, %r3540, %r3542;
	st.shared.u32 	[%r3036+16224], %r3543;
	ld.shared.u32 	%r3544, [%r3036+16328];
	ld.shared.u32 	%r3545, [%r3033+16276];
	add.s32 	%r3546, %r3522, %r3545;
	min.s32 	%r3547, %r3544, %r3546;
	st.shared.u32 	[%r3036+16328], %r3547;
	ld.shared.u32 	%r3548, [%r3036+16432];
	add.s32 	%r3549, %r3526, %r3545;
	min.s32 	%r3550, %r3548, %r3549;
	st.shared.u32 	[%r3036+16432], %r3550;
	bar.sync 	0;
	ld.shared.u32 	%r3551, [%r3036];
	ld.shared.u32 	%r3552, [%r3033+56];
	ld.shared.u32 	%r3553, [%r3048+4368];
	add.s32 	%r3554, %r3553, %r3552;
	min.s32 	%r3555, %r3551, %r3554;
	st.shared.u32 	[%r3036], %r3555;
	ld.shared.u32 	%r3556, [%r3036+104];
	ld.shared.u32 	%r3557, [%r3033+56];
	ld.shared.u32 	%r3558, [%r3048+4472];
	add.s32 	%r3559, %r3558, %r3557;
	min.s32 	%r3560, %r3556, %r3559;
	st.shared.u32 	[%r3036+104], %r3560;
	ld.shared.u32 	%r3561, [%r3036+208];
	ld.shared.u32 	%r3562, [%r3048+4576];
	add.s32 	%r3563, %r3562, %r3557;
	min.s32 	%r3564, %r3561, %r3563;
	st.shared.u32 	[%r3036+208], %r3564;
	ld.shared.u32 	%r3565, [%r3036+8112];
	ld.shared.u32 	%r3566, [%r3033+8168];
	add.s32 	%r3567, %r3553, %r3566;
	min.s32 	%r3568, %r3565, %r3567;
	st.shared.u32 	[%r3036+8112], %r3568;
	ld.shared.u32 	%r3569, [%r3036+8216];
	ld.shared.u32 	%r3570, [%r3033+8168];
	add.s32 	%r3571, %r3558, %r3570;
	min.s32 	%r3572, %r3569, %r3571;
	st.shared.u32 	[%r3036+8216], %r3572;
	ld.shared.u32 	%r3573, [%r3036+8320];
	add.s32 	%r3574, %r3562, %r3570;
	min.s32 	%r3575, %r3573, %r3574;
	st.shared.u32 	[%r3036+8320], %r3575;
	ld.shared.u32 	%r3576, [%r3036+16224];
	ld.shared.u32 	%r3577, [%r3033+16280];
	add.s32 	%r3578, %r3553, %r3577;
	min.s32 	%r3579, %r3576, %r3578;
	st.shared.u32 	[%r3036+16224], %r3579;
	ld.shared.u32 	%r3580, [%r3036+16328];
	ld.shared.u32 	%r3581, [%r3033+16280];
	add.s32 	%r3582, %r3558, %r3581;
	min.s32 	%r3583, %r3580, %r3582;
	st.shared.u32 	[%r3036+16328], %r3583;
	ld.shared.u32 	%r3584, [%r3036+16432];
	add.s32 	%r3585, %r3562, %r3581;
	min.s32 	%r3586, %r3584, %r3585;
	st.shared.u32 	[%r3036+16432], %r3586;
	bar.sync 	0;
	ld.shared.u32 	%r3587, [%r3036];
	ld.shared.u32 	%r3588, [%r3033+60];
	ld.shared.u32 	%r3589, [%r3048+4680];
	add.s32 	%r3590, %r3589, %r3588;
	min.s32 	%r3591, %r3587, %r3590;
	st.shared.u32 	[%r3036], %r3591;
	ld.shared.u32 	%r3592, [%r3036+104];
	ld.shared.u32 	%r3593, [%r3033+60];
	ld.shared.u32 	%r3594, [%r3048+4784];
	add.s32 	%r3595, %r3594, %r3593;
	min.s32 	%r3596, %r3592, %r3595;
	st.shared.u32 	[%r3036+104], %r3596;
	ld.shared.u32 	%r3597, [%r3036+208];
	ld.shared.u32 	%r3598, [%r3048+4888];
	add.s32 	%r3599, %r3598, %r3593;
	min.s32 	%r3600, %r3597, %r3599;
	st.shared.u32 	[%r3036+208], %r3600;
	ld.shared.u32 	%r3601, [%r3036+8112];
	ld.shared.u32 	%r3602, [%r3033+8172];
	add.s32 	%r3603, %r3589, %r3602;
	min.s32 	%r3604, %r3601, %r3603;
	st.shared.u32 	[%r3036+8112], %r3604;
	ld.shared.u32 	%r3605, [%r3036+8216];
	ld.shared.u32 	%r3606, [%r3033+8172];
	add.s32 	%r3607, %r3594, %r3606;
	min.s32 	%r3608, %r3605, %r3607;
	st.shared.u32 	[%r3036+8216], %r3608;
	ld.shared.u32 	%r3609, [%r3036+8320];
	add.s32 	%r3610, %r3598, %r3606;
	min.s32 	%r3611, %r3609, %r3610;
	st.shared.u32 	[%r3036+8320], %r3611;
	ld.shared.u32 	%r3612, [%r3036+16224];
	ld.shared.u32 	%r3613, [%r3033+16284];
	add.s32 	%r3614, %r3589, %r3613;
	min.s32 	%r3615, %r3612, %r3614;
	st.shared.u32 	[%r3036+16224], %r3615;
	ld.shared.u32 	%r3616, [%r3036+16328];
	ld.shared.u32 	%r3617, [%r3033+16284];
	add.s32 	%r3618, %r3594, %r3617;
	min.s32 	%r3619, %r3616, %r3618;
	st.shared.u32 	[%r3036+16328], %r3619;
	ld.shared.u32 	%r3620, [%r3036+16432];
	add.s32 	%r3621, %r3598, %r3617;
	min.s32 	%r3622, %r3620, %r3621;
	st.shared.u32 	[%r3036+16432], %r3622;
	bar.sync 	0;
	ld.shared.u32 	%r3623, [%r3036];
	ld.shared.u32 	%r3624, [%r3033+64];
	ld.shared.u32 	%r3625, [%r3048+4992];
	add.s32 	%r3626, %r3625, %r3624;
	min.s32 	%r3627, %r3623, %r3626;
	st.shared.u32 	[%r3036], %r3627;
	ld.shared.u32 	%r3628, [%r3036+104];
	ld.shared.u32 	%r3629, [%r3033+64];
	ld.shared.u32 	%r3630, [%r3048+5096];
	add.s32 	%r3631, %r3630, %r3629;
	min.s32 	%r3632, %r3628, %r3631;
	st.shared.u32 	[%r3036+104], %r3632;
	ld.shared.u32 	%r3633, [%r3036+208];
	ld.shared.u32 	%r3634, [%r3048+5200];
	add.s32 	%r3635, %r3634, %r3629;
	min.s32 	%r3636, %r3633, %r3635;
	st.shared.u32 	[%r3036+208], %r3636;
	ld.shared.u32 	%r3637, [%r3036+8112];
	ld.shared.u32 	%r3638, [%r3033+8176];
	add.s32 	%r3639, %r3625, %r3638;
	min.s32 	%r3640, %r3637, %r3639;
	st.shared.u32 	[%r3036+8112], %r3640;
	ld.shared.u32 	%r3641, [%r3036+8216];
	ld.shared.u32 	%r3642, [%r3033+8176];
	add.s32 	%r3643, %r3630, %r3642;
	min.s32 	%r3644, %r3641, %r3643;
	st.shared.u32 	[%r3036+8216], %r3644;
	ld.shared.u32 	%r3645, [%r3036+8320];
	add.s32 	%r3646, %r3634, %r3642;
	min.s32 	%r3647, %r3645, %r3646;
	st.shared.u32 	[%r3036+8320], %r3647;
	ld.shared.u32 	%r3648, [%r3036+16224];
	ld.shared.u32 	%r3649, [%r3033+16288];
	add.s32 	%r3650, %r3625, %r3649;
	min.s32 	%r3651, %r3648, %r3650;
	st.shared.u32 	[%r3036+16224], %r3651;
	ld.shared.u32 	%r3652, [%r3036+16328];
	ld.shared.u32 	%r3653, [%r3033+16288];
	add.s32 	%r3654, %r3630, %r3653;
	min.s32 	%r3655, %r3652, %r3654;
	st.shared.u32 	[%r3036+16328], %r3655;
	ld.shared.u32 	%r3656, [%r3036+16432];
	add.s32 	%r3657, %r3634, %r3653;
	min.s32 	%r3658, %r3656, %r3657;
	st.shared.u32 	[%r3036+16432], %r3658;
	bar.sync 	0;
	ld.shared.u32 	%r3659, [%r3036];
	ld.shared.u32 	%r3660, [%r3033+68];
	ld.shared.u32 	%r3661, [%r3048+5304];
	add.s32 	%r3662, %r3661, %r3660;
	min.s32 	%r3663, %r3659, %r3662;
	st.shared.u32 	[%r3036], %r3663;
	ld.shared.u32 	%r3664, [%r3036+104];
	ld.shared.u32 	%r3665, [%r3033+68];
	ld.shared.u32 	%r3666, [%r3048+5408];
	add.s32 	%r3667, %r3666, %r3665;
	min.s32 	%r3668, %r3664, %r3667;
	st.shared.u32 	[%r3036+104], %r3668;
	ld.shared.u32 	%r3669, [%r3036+208];
	ld.shared.u32 	%r3670, [%r3048+5512];
	add.s32 	%r3671, %r3670, %r3665;
	min.s32 	%r3672, %r3669, %r3671;
	st.shared.u32 	[%r3036+208], %r3672;
	ld.shared.u32 	%r3673, [%r3036+8112];
	ld.shared.u32 	%r3674, [%r3033+8180];
	add.s32 	%r3675, %r3661, %r3674;
	min.s32 	%r3676, %r3673, %r3675;
	st.shared.u32 	[%r3036+8112], %r3676;
	ld.shared.u32 	%r3677, [%r3036+8216];
	ld.shared.u32 	%r3678, [%r3033+8180];
	add.s32 	%r3679, %r3666, %r3678;
	min.s32 	%r3680, %r3677, %r3679;
	st.shared.u32 	[%r3036+8216], %r3680;
	ld.shared.u32 	%r3681, [%r3036+8320];
	add.s32 	%r3682, %r3670, %r3678;
	min.s32 	%r3683, %r3681, %r3682;
	st.shared.u32 	[%r3036+8320], %r3683;
	ld.shared.u32 	%r3684, [%r3036+16224];
	ld.shared.u32 	%r3685, [%r3033+16292];
	add.s32 	%r3686, %r3661, %r3685;
	min.s32 	%r3687, %r3684, %r3686;
	st.shared.u32 	[%r3036+16224], %r3687;
	ld.shared.u32 	%r3688, [%r3036+16328];
	ld.shared.u32 	%r3689, [%r3033+16292];
	add.s32 	%r3690, %r3666, %r3689;
	min.s32 	%r3691, %r3688, %r3690;
	st.shared.u32 	[%r3036+16328], %r3691;
	ld.shared.u32 	%r3692, [%r3036+16432];
	add.s32 	%r3693, %r3670, %r3689;
	min.s32 	%r3694, %r3692, %r3693;
	st.shared.u32 	[%r3036+16432], %r3694;
	bar.sync 	0;
	ld.shared.u32 	%r3695, [%r3036];
	ld.shared.u32 	%r3696, [%r3033+72];
	ld.shared.u32 	%r3697, [%r3048+5616];
	add.s32 	%r3698, %r3697, %r3696;
	min.s32 	%r3699, %r3695, %r3698;
	st.shared.u32 	[%r3036], %r3699;
	ld.shared.u32 	%r3700, [%r3036+104];
	ld.shared.u32 	%r3701, [%r3033+72];
	ld.shared.u32 	%r3702, [%r3048+5720];
	add.s32 	%r3703, %r3702, %r3701;
	min.s32 	%r3704, %r3700, %r3703;
	st.shared.u32 	[%r3036+104], %r3704;
	ld.shared.u32 	%r3705, [%r3036+208];
	ld.shared.u32 	%r3706, [%r3048+5824];
	add.s32 	%r3707, %r3706, %r3701;
	min.s32 	%r3708, %r3705, %r3707;
	st.shared.u32 	[%r3036+208], %r3708;
	ld.shared.u32 	%r3709, [%r3036+8112];
	ld.shared.u32 	%r3710, [%r3033+8184];
	add.s32 	%r3711, %r3697, %r3710;
	min.s32 	%r3712, %r3709, %r3711;
	st.shared.u32 	[%r3036+8112], %r3712;
	ld.shared.u32 	%r3713, [%r3036+8216];
	ld.shared.u32 	%r3714, [%r3033+8184];
	add.s32 	%r3715, %r3702, %r3714;
	min.s32 	%r3716, %r3713, %r3715;
	st.shared.u32 	[%r3036+8216], %r3716;
	ld.shared.u32 	%r3717, [%r3036+8320];
	add.s32 	%r3718, %r3706, %r3714;
	min.s32 	%r3719, %r3717, %r3718;
	st.shared.u32 	[%r3036+8320], %r3719;
	ld.shared.u32 	%r3720, [%r3036+16224];
	ld.shared.u32 	%r3721, [%r3033+16296];
	add.s32 	%r3722, %r3697, %r3721;
	min.s32 	%r3723, %r3720, %r3722;
	st.shared.u32 	[%r3036+16224], %r3723;
	ld.shared.u32 	%r3724, [%r3036+16328];
	ld.shared.u32 	%r3725, [%r3033+16296];
	add.s32 	%r3726, %r3702, %r3725;
	min.s32 	%r3727, %r3724, %r3726;
	st.shared.u32 	[%r3036+16328], %r3727;
	ld.shared.u32 	%r3728, [%r3036+16432];
	add.s32 	%r3729, %r3706, %r3725;
	min.s32 	%r3730, %r3728, %r3729;
	st.shared.u32 	[%r3036+16432], %r3730;
	bar.sync 	0;
	ld.shared.u32 	%r3731, [%r3036];
	ld.shared.u32 	%r3732, [%r3033+76];
	ld.shared.u32 	%r3733, [%r3048+5928];
	add.s32 	%r3734, %r3733, %r3732;
	min.s32 	%r3735, %r3731, %r3734;
	st.shared.u32 	[%r3036], %r3735;
	ld.shared.u32 	%r3736, [%r3036+104];
	ld.shared.u32 	%r3737, [%r3033+76];
	ld.shared.u32 	%r3738, [%r3048+6032];
	add.s32 	%r3739, %r3738, %r3737;
	min.s32 	%r3740, %r3736, %r3739;
	st.shared.u32 	[%r3036+104], %r3740;
	ld.shared.u32 	%r3741, [%r3036+208];
	ld.shared.u32 	%r3742, [%r3048+6136];
	add.s32 	%r3743, %r3742, %r3737;
	min.s32 	%r3744, %r3741, %r3743;
	st.shared.u32 	[%r3036+208], %r3744;
	ld.shared.u32 	%r3745, [%r3036+8112];
	ld.shared.u32 	%r3746, [%r3033+8188];
	add.s32 	%r3747, %r3733, %r3746;
	min.s32 	%r3748, %r3745, %r3747;
	st.shared.u32 	[%r3036+8112], %r3748;
	ld.shared.u32 	%r3749, [%r3036+8216];
	ld.shared.u32 	%r3750, [%r3033+8188];
	add.s32 	%r3751, %r3738, %r3750;
	min.s32 	%r3752, %r3749, %r3751;
	st.shared.u32 	[%r3036+8216], %r3752;
	ld.shared.u32 	%r3753, [%r3036+8320];
	add.s32 	%r3754, %r3742, %r3750;
	min.s32 	%r3755, %r3753, %r3754;
	st.shared.u32 	[%r3036+8320], %r3755;
	ld.shared.u32 	%r3756, [%r3036+16224];
	ld.shared.u32 	%r3757, [%r3033+16300];
	add.s32 	%r3758, %r3733, %r3757;
	min.s32 	%r3759, %r3756, %r3758;
	st.shared.u32 	[%r3036+16224], %r3759;
	ld.shared.u32 	%r3760, [%r3036+16328];
	ld.shared.u32 	%r3761, [%r3033+16300];
	add.s32 	%r3762, %r3738, %r3761;
	min.s32 	%r3763, %r3760, %r3762;
	st.shared.u32 	[%r3036+16328], %r3763;
	ld.shared.u32 	%r3764, [%r3036+16432];
	add.s32 	%r3765, %r3742, %r3761;
	min.s32 	%r3766, %r3764, %r3765;
	st.shared.u32 	[%r3036+16432], %r3766;
	bar.sync 	0;
	ld.shared.u32 	%r3767, [%r3036];
	ld.shared.u32 	%r3768, [%r3033+80];
	ld.shared.u32 	%r3769, [%r3048+6240];
	add.s32 	%r3770, %r3769, %r3768;
	min.s32 	%r3771, %r3767, %r3770;
	st.shared.u32 	[%r3036], %r3771;
	ld.shared.u32 	%r3772, [%r3036+104];
	ld.shared.u32 	%r3773, [%r3033+80];
	ld.shared.u32 	%r3774, [%r3048+6344];
	add.s32 	%r3775, %r3774, %r3773;
	min.s32 	%r3776, %r3772, %r3775;
	st.shared.u32 	[%r3036+104], %r3776;
	ld.shared.u32 	%r3777, [%r3036+208];
	ld.shared.u32 	%r3778, [%r3048+6448];
	add.s32 	%r3779, %r3778, %r3773;
	min.s32 	%r3780, %r3777, %r3779;
	st.shared.u32 	[%r3036+208], %r3780;
	ld.shared.u32 	%r3781, [%r3036+8112];
	ld.shared.u32 	%r3782, [%r3033+8192];
	add.s32 	%r3783, %r3769, %r3782;
	min.s32 	%r3784, %r3781, %r3783;
	st.shared.u32 	[%r3036+8112], %r3784;
	ld.shared.u32 	%r3785, [%r3036+8216];
	ld.shared.u32 	%r3786, [%r3033+8192];
	add.s32 	%r3787, %r3774, %r3786;
	min.s32 	%r3788, %r3785, %r3787;
	st.shared.u32 	[%r3036+8216], %r3788;
	ld.shared.u32 	%r3789, [%r3036+8320];
	add.s32 	%r3790, %r3778, %r3786;
	min.s32 	%r3791, %r3789, %r3790;
	st.shared.u32 	[%r3036+8320], %r3791;
	ld.shared.u32 	%r3792, [%r3036+16224];
	ld.shared.u32 	%r3793, [%r3033+16304];
	add.s32 	%r3794, %r3769, %r3793;
	min.s32 	%r3795, %r3792, %r3794;
	st.shared.u32 	[%r3036+16224], %r3795;
	ld.shared.u32 	%r3796, [%r3036+16328];
	ld.shared.u32 	%r3797, [%r3033+16304];
	add.s32 	%r3798, %r3774, %r3797;
	min.s32 	%r3799, %r3796, %r3798;
	st.shared.u32 	[%r3036+16328], %r3799;
	ld.shared.u32 	%r3800, [%r3036+16432];
	add.s32 	%r3801, %r3778, %r3797;
	min.s32 	%r3802, %r3800, %r3801;
	st.shared.u32 	[%r3036+16432], %r3802;
	bar.sync 	0;
	ld.shared.u32 	%r3803, [%r3036];
	ld.shared.u32 	%r3804, [%r3033+84];
	ld.shared.u32 	%r3805, [%r3048+6552];
	add.s32 	%r3806, %r3805, %r3804;
	min.s32 	%r3807, %r3803, %r3806;
	st.shared.u32 	[%r3036], %r3807;
	ld.shared.u32 	%r3808, [%r3036+104];
	ld.shared.u32 	%r3809, [%r3033+84];
	ld.shared.u32 	%r3810, [%r3048+6656];
	add.s32 	%r3811, %r3810, %r3809;
	min.s32 	%r3812, %r3808, %r3811;
	st.shared.u32 	[%r3036+104], %r3812;
	ld.shared.u32 	%r3813, [%r3036+208];
	ld.shared.u32 	%r3814, [%r3048+6760];
	add.s32 	%r3815, %r3814, %r3809;
	min.s32 	%r3816, %r3813, %r3815;
	st.shared.u32 	[%r3036+208], %r3816;
	ld.shared.u32 	%r3817, [%r3036+8112];
	ld.shared.u32 	%r3818, [%r3033+8196];
	add.s32 	%r3819, %r3805, %r3818;
	min.s32 	%r3820, %r3817, %r3819;
	st.shared.u32 	[%r3036+8112], %r3820;
	ld.shared.u32 	%r3821, [%r3036+8216];
	ld.shared.u32 	%r3822, [%r3033+8196];
	add.s32 	%r3823, %r3810, %r3822;
	min.s32 	%r3824, %r3821, %r3823;
	st.shared.u32 	[%r3036+8216], %r3824;
	ld.shared.u32 	%r3825, [%r3036+8320];
	add.s32 	%r3826, %r3814, %r3822;
	min.s32 	%r3827, %r3825, %r3826;
	st.shared.u32 	[%r3036+8320], %r3827;
	ld.shared.u32 	%r3828, [%r3036+16224];
	ld.shared.u32 	%r3829, [%r3033+16308];
	add.s32 	%r3830, %r3805, %r3829;
	min.s32 	%r3831, %r3828, %r3830;
	st.shared.u32 	[%r3036+16224], %r3831;
	ld.shared.u32 	%r3832, [%r3036+16328];
	ld.shared.u32 	%r3833, [%r3033+16308];
	add.s32 	%r3834, %r3810, %r3833;
	min.s32 	%r3835, %r3832, %r3834;
	st.shared.u32 	[%r3036+16328], %r3835;
	ld.shared.u32 	%r3836, [%r3036+16432];
	add.s32 	%r3837, %r3814, %r3833;
	min.s32 	%r3838, %r3836, %r3837;
	st.shared.u32 	[%r3036+16432], %r3838;
	bar.sync 	0;
	ld.shared.u32 	%r3839, [%r3036];
	ld.shared.u32 	%r3840, [%r3033+88];
	ld.shared.u32 	%r3841, [%r3048+6864];
	add.s32 	%r3842, %r3841, %r3840;
	min.s32 	%r3843, %r3839, %r3842;
	st.shared.u32 	[%r3036], %r3843;
	ld.shared.u32 	%r3844, [%r3036+104];
	ld.shared.u32 	%r3845, [%r3033+88];
	ld.shared.u32 	%r3846, [%r3048+6968];
	add.s32 	%r3847, %r3846, %r3845;
	min.s32 	%r3848, %r3844, %r3847;
	st.shared.u32 	[%r3036+104], %r3848;
	ld.shared.u32 	%r3849, [%r3036+208];
	ld.shared.u32 	%r3850, [%r3048+7072];
	add.s32 	%r3851, %r3850, %r3845;
	min.s32 	%r3852, %r3849, %r3851;
	st.shared.u32 	[%r3036+208], %r3852;
	ld.shared.u32 	%r3853, [%r3036+8112];
	ld.shared.u32 	%r3854, [%r3033+8200];
	add.s32 	%r3855, %r3841, %r3854;
	min.s32 	%r3856, %r3853, %r3855;
	st.shared.u32 	[%r3036+8112], %r3856;
	ld.shared.u32 	%r3857, [%r3036+8216];
	ld.shared.u32 	%r3858, [%r3033+8200];
	add.s32 	%r3859, %r3846, %r3858;
	min.s32 	%r3860, %r3857, %r3859;
	st.shared.u32 	[%r3036+8216], %r3860;
	ld.shared.u32 	%r3861, [%r3036+8320];
	add.s32 	%r3862, %r3850, %r3858;
	min.s32 	%r3863, %r3861, %r3862;
	st.shared.u32 	[%r3036+8320], %r3863;
	ld.shared.u32 	%r3864, [%r3036+16224];
	ld.shared.u32 	%r3865, [%r3033+16312];
	add.s32 	%r3866, %r3841, %r3865;
	min.s32 	%r3867, %r3864, %r3866;
	st.shared.u32 	[%r3036+16224], %r3867;
	ld.shared.u32 	%r3868, [%r3036+16328];
	ld.shared.u32 	%r3869, [%r3033+16312];
	add.s32 	%r3870, %r3846, %r3869;
	min.s32 	%r3871, %r3868, %r3870;
	st.shared.u32 	[%r3036+16328], %r3871;
	ld.shared.u32 	%r3872, [%r3036+16432];
	add.s32 	%r3873, %r3850, %r3869;
	min.s32 	%r3874, %r3872, %r3873;
	st.shared.u32 	[%r3036+16432], %r3874;
	bar.sync 	0;
	ld.shared.u32 	%r3875, [%r3036];
	ld.shared.u32 	%r3876, [%r3033+92];
	ld.shared.u32 	%r3877, [%r3048+7176];
	add.s32 	%r3878, %r3877, %r3876;
	min.s32 	%r3879, %r3875, %r3878;
	st.shared.u32 	[%r3036], %r3879;
	ld.shared.u32 	%r3880, [%r3036+104];
	ld.shared.u32 	%r3881, [%r3033+92];
	ld.shared.u32 	%r3882, [%r3048+7280];
	add.s32 	%r3883, %r3882, %r3881;
	min.s32 	%r3884, %r3880, %r3883;
	st.shared.u32 	[%r3036+104], %r3884;
	ld.shared.u32 	%r3885, [%r3036+208];
	ld.shared.u32 	%r3886, [%r3048+7384];
	add.s32 	%r3887, %r3886, %r3881;
	min.s32 	%r3888, %r3885, %r3887;
	st.shared.u32 	[%r3036+208], %r3888;
	ld.shared.u32 	%r3889, [%r3036+8112];
	ld.shared.u32 	%r3890, [%r3033+8204];
	add.s32 	%r3891, %r3877, %r3890;
	min.s32 	%r3892, %r3889, %r3891;
	st.shared.u32 	[%r3036+8112], %r3892;
	ld.shared.u32 	%r3893, [%r3036+8216];
	ld.shared.u32 	%r3894, [%r3033+8204];
	add.s32 	%r3895, %r3882, %r3894;
	min.s32 	%r3896, %r3893, %r3895;
	st.shared.u32 	[%r3036+8216], %r3896;
	ld.shared.u32 	%r3897, [%r3036+8320];
	add.s32 	%r3898, %r3886, %r3894;
	min.s32 	%r3899, %r3897, %r3898;
	st.shared.u32 	[%r3036+8320], %r3899;
	ld.shared.u32 	%r3900, [%r3036+16224];
	ld.shared.u32 	%r3901, [%r3033+16316];
	add.s32 	%r3902, %r3877, %r3901;
	min.s32 	%r3903, %r3900, %r3902;
	st.shared.u32 	[%r3036+16224], %r3903;
	ld.shared.u32 	%r3904, [%r3036+16328];
	ld.shared.u32 	%r3905, [%r3033+16316];
	add.s32 	%r3906, %r3882, %r3905;
	min.s32 	%r3907, %r3904, %r3906;
	st.shared.u32 	[%r3036+16328], %r3907;
	ld.shared.u32 	%r3908, [%r3036+16432];
	add.s32 	%r3909, %r3886, %r3905;
	min.s32 	%r3910, %r3908, %r3909;
	st.shared.u32 	[%r3036+16432], %r3910;
	bar.sync 	0;
	ld.shared.u32 	%r3911, [%r3036];
	ld.shared.u32 	%r3912, [%r3033+96];
	ld.shared.u32 	%r3913, [%r3048+7488];
	add.s32 	%r3914, %r3913, %r3912;
	min.s32 	%r3915, %r3911, %r3914;
	st.shared.u32 	[%r3036], %r3915;
	ld.shared.u32 	%r3916, [%r3036+104];
	ld.shared.u32 	%r3917, [%r3033+96];
	ld.shared.u32 	%r3918, [%r3048+7592];
	add.s32 	%r3919, %r3918, %r3917;
	min.s32 	%r3920, %r3916, %r3919;
	st.shared.u32 	[%r3036+104], %r3920;
	ld.shared.u32 	%r3921, [%r3036+208];
	ld.shared.u32 	%r3922, [%r3048+7696];
	add.s32 	%r3923, %r3922, %r3917;
	min.s32 	%r3924, %r3921, %r3923;
	st.shared.u32 	[%r3036+208], %r3924;
	ld.shared.u32 	%r3925, [%r3036+8112];
	ld.shared.u32 	%r3926, [%r3033+8208];
	add.s32 	%r3927, %r3913, %r3926;
	min.s32 	%r3928, %r3925, %r3927;
	st.shared.u32 	[%r3036+8112], %r3928;
	ld.shared.u32 	%r3929, [%r3036+8216];
	ld.shared.u32 	%r3930, [%r3033+8208];
	add.s32 	%r3931, %r3918, %r3930;
	min.s32 	%r3932, %r3929, %r3931;
	st.shared.u32 	[%r3036+8216], %r3932;
	ld.shared.u32 	%r3933, [%r3036+8320];
	add.s32 	%r3934, %r3922, %r3930;
	min.s32 	%r3935, %r3933, %r3934;
	st.shared.u32 	[%r3036+8320], %r3935;
	ld.shared.u32 	%r3936, [%r3036+16224];
	ld.shared.u32 	%r3937, [%r3033+16320];
	add.s32 	%r3938, %r3913, %r3937;
	min.s32 	%r3939, %r3936, %r3938;
	st.shared.u32 	[%r3036+16224], %r3939;
	ld.shared.u32 	%r3940, [%r3036+16328];
	ld.shared.u32 	%r3941, [%r3033+16320];
	add.s32 	%r3942, %r3918, %r3941;
	min.s32 	%r3943, %r3940, %r3942;
	st.shared.u32 	[%r3036+16328], %r3943;
	ld.shared.u32 	%r3944, [%r3036+16432];
	add.s32 	%r3945, %r3922, %r3941;
	min.s32 	%r3946, %r3944, %r3945;
	st.shared.u32 	[%r3036+16432], %r3946;
	bar.sync 	0;
	ld.shared.u32 	%r3947, [%r3036];
	ld.shared.u32 	%r3948, [%r3033+100];
	ld.shared.u32 	%r3949, [%r3048+7800];
	add.s32 	%r3950, %r3949, %r3948;
	min.s32 	%r3951, %r3947, %r3950;
	st.shared.u32 	[%r3036], %r3951;
	ld.shared.u32 	%r3952, [%r3036+104];
	ld.shared.u32 	%r3953, [%r3033+100];
	ld.shared.u32 	%r3954, [%r3048+7904];
	add.s32 	%r3955, %r3954, %r3953;
	min.s32 	%r3956, %r3952, %r3955;
	st.shared.u32 	[%r3036+104], %r3956;
	ld.shared.u32 	%r3957, [%r3036+208];
	ld.shared.u32 	%r3958, [%r3048+8008];
	add.s32 	%r3959, %r3958, %r3953;
	min.s32 	%r3960, %r3957, %r3959;
	st.shared.u32 	[%r3036+208], %r3960;
	ld.shared.u32 	%r3961, [%r3036+8112];
	ld.shared.u32 	%r3962, [%r3033+8212];
	add.s32 	%r3963, %r3949, %r3962;
	min.s32 	%r3964, %r3961, %r3963;
	st.shared.u32 	[%r3036+8112], %r3964;
	ld.shared.u32 	%r3965, [%r3036+8216];
	ld.shared.u32 	%r3966, [%r3033+8212];
	add.s32 	%r3967, %r3954, %r3966;
	min.s32 	%r3968, %r3965, %r3967;
	st.shared.u32 	[%r3036+8216], %r3968;
	ld.shared.u32 	%r3969, [%r3036+8320];
	add.s32 	%r3970, %r3958, %r3966;
	min.s32 	%r3971, %r3969, %r3970;
	st.shared.u32 	[%r3036+8320], %r3971;
	ld.shared.u32 	%r3972, [%r3036+16224];
	ld.shared.u32 	%r3973, [%r3033+16324];
	add.s32 	%r3974, %r3949, %r3973;
	min.s32 	%r3975, %r3972, %r3974;
	st.shared.u32 	[%r3036+16224], %r3975;
	ld.shared.u32 	%r3976, [%r3036+16328];
	ld.shared.u32 	%r3977, [%r3033+16324];
	add.s32 	%r3978, %r3954, %r3977;
	min.s32 	%r3979, %r3976, %r3978;
	st.shared.u32 	[%r3036+16328], %r3979;
	ld.shared.u32 	%r3980, [%r3036+16432];
	add.s32 	%r3981, %r3958, %r3977;
	min.s32 	%r3982, %r3980, %r3981;
	st.shared.u32 	[%r3036+16432], %r3982;
	bar.sync 	0;
	ld.shared.u32 	%r3983, [%r3036];
	ld.shared.u32 	%r3984, [%r3033+104];
	ld.shared.u32 	%r3985, [%r3048+8112];
	add.s32 	%r3986, %r3985, %r3984;
	min.s32 	%r3987, %r3983, %r3986;
	st.shared.u32 	[%r3036], %r3987;
	ld.shared.u32 	%r3988, [%r3036+104];
	ld.shared.u32 	%r3989, [%r3033+104];
	ld.shared.u32 	%r3990, [%r3048+8216];
	add.s32 	%r3991, %r3990, %r3989;
	min.s32 	%r3992, %r3988, %r3991;
	st.shared.u32 	[%r3036+104], %r3992;
	ld.shared.u32 	%r3993, [%r3036+208];
	ld.shared.u32 	%r3994, [%r3033+104];
	ld.shared.u32 	%r3995, [%r3048+8320];
	add.s32 	%r3996, %r3995, %r3994;
	min.s32 	%r3997, %r3993, %r3996;
	st.shared.u32 	[%r3036+208], %r3997;
	ld.shared.u32 	%r3998, [%r3036+8112];
	ld.shared.u32 	%r3999, [%r3033+8216];
	add.s32 	%r4000, %r3985, %r3999;
	min.s32 	%r4001, %r3998, %r4000;
	st.shared.u32 	[%r3036+8112], %r4001;
	ld.shared.u32 	%r4002, [%r3036+8216];
	ld.shared.u32 	%r4003, [%r3033+8216];
	add.s32 	%r4004, %r3990, %r4003;
	min.s32 	%r4005, %r4002, %r4004;
	st.shared.u32 	[%r3036+8216], %r4005;
	ld.shared.u32 	%r4006, [%r3036+8320];
	ld.shared.u32 	%r4007, [%r3033+8216];
	add.s32 	%r4008, %r3995, %r4007;
	min.s32 	%r4009, %r4006, %r4008;
	st.shared.u32 	[%r3036+8320], %r4009;
	ld.shared.u32 	%r4010, [%r3036+16224];
	ld.shared.u32 	%r4011, [%r3033+16328];
	add.s32 	%r4012, %r3985, %r4011;
	min.s32 	%r4013, %r4010, %r4012;
	st.shared.u32 	[%r3036+16224], %r4013;
	ld.shared.u32 	%r4014, [%r3036+16328];
	ld.shared.u32 	%r4015, [%r3033+16328];
	add.s32 	%r4016, %r3990, %r4015;
	min.s32 	%r4017, %r4014, %r4016;
	st.shared.u32 	[%r3036+16328], %r4017;
	ld.shared.u32 	%r4018, [%r3036+16432];
	ld.shared.u32 	%r4019, [%r3033+16328];
	add.s32 	%r4020, %r3995, %r4019;
	min.s32 	%r4021, %r4018, %r4020;
	st.shared.u32 	[%r3036+16432], %r4021;
	bar.sync 	0;
	ld.shared.u32 	%r4022, [%r3036];
	ld.shared.u32 	%r4023, [%r3033+108];
	ld.shared.u32 	%r4024, [%r3048+8424];
	add.s32 	%r4025, %r4024, %r4023;
	min.s32 	%r4026, %r4022, %r4025;
	st.shared.u32 	[%r3036], %r4026;
	ld.shared.u32 	%r4027, [%r3036+104];
	ld.shared.u32 	%r4028, [%r3033+108];
	ld.shared.u32 	%r4029, [%r3048+8528];
	add.s32 	%r4030, %r4029, %r4028;
	min.s32 	%r4031, %r4027, %r4030;
	st.shared.u32 	[%r3036+104], %r4031;
	ld.shared.u32 	%r4032, [%r3036+208];
	ld.shared.u32 	%r4033, [%r3033+108];
	ld.shared.u32 	%r4034, [%r3048+8632];
	add.s32 	%r4035, %r4034, %r4033;
	min.s32 	%r4036, %r4032, %r4035;
	st.shared.u32 	[%r3036+208], %r4036;
	ld.shared.u32 	%r4037, [%r3036+8112];
	ld.shared.u32 	%r4038, [%r3033+8220];
	add.s32 	%r4039, %r4024, %r4038;
	min.s32 	%r4040, %r4037, %r4039;
	st.shared.u32 	[%r3036+8112], %r4040;
	ld.shared.u32 	%r4041, [%r3036+8216];
	ld.shared.u32 	%r4042, [%r3033+8220];
	add.s32 	%r4043, %r4029, %r4042;
	min.s32 	%r4044, %r4041, %r4043;
	st.shared.u32 	[%r3036+8216], %r4044;
	ld.shared.u32 	%r4045, [%r3036+8320];
	ld.shared.u32 	%r4046, [%r3033+8220];
	add.s32 	%r4047, %r4034, %r4046;
	min.s32 	%r4048, %r4045, %r4047;
	st.shared.u32 	[%r3036+8320], %r4048;
	ld.shared.u32 	%r4049, [%r3036+16224];
	ld.shared.u32 	%r4050, [%r3033+16332];
	add.s32 	%r4051, %r4024, %r4050;
	min.s32 	%r4052, %r4049, %r4051;
	st.shared.u32 	[%r3036+16224], %r4052;
	ld.shared.u32 	%r4053, [%r3036+16328];
	ld.shared.u32 	%r4054, [%r3033+16332];
	add.s32 	%r4055, %r4029, %r4054;
	min.s32 	%r4056, %r4053, %r4055;
	st.shared.u32 	[%r3036+16328], %r4056;
	ld.shared.u32 	%r4057, [%r3036+16432];
	ld.shared.u32 	%r4058, [%r3033+16332];
	add.s32 	%r4059, %r4034, %r4058;
	min.s32 	%r4060, %r4057, %r4059;
	st.shared.u32 	[%r3036+16432], %r4060;
	bar.sync 	0;
	ld.shared.u32 	%r4061, [%r3036];
	ld.shared.u32 	%r4062, [%r3033+112];
	ld.shared.u32 	%r4063, [%r3048+8736];
	add.s32 	%r4064, %r4063, %r4062;
	min.s32 	%r4065, %r4061, %r4064;
	st.shared.u32 	[%r3036], %r4065;
	ld.shared.u32 	%r4066, [%r3036+104];
	ld.shared.u32 	%r4067, [%r3033+112];
	ld.shared.u32 	%r4068, [%r3048+8840];
	add.s32 	%r4069, %r4068, %r4067;
	min.s32 	%r4070, %r4066, %r4069;
	st.shared.u32 	[%r3036+104], %r4070;
	ld.shared.u32 	%r4071, [%r3036+208];
	ld.shared.u32 	%r4072, [%r3033+112];
	ld.shared.u32 	%r4073, [%r3048+8944];
	add.s32 	%r4074, %r4073, %r4072;
	min.s32 	%r4075, %r4071, %r4074;
	st.shared.u32 	[%r3036+208], %r4075;
	ld.shared.u32 	%r4076, [%r3036+8112];
	ld.shared.u32 	%r4077, [%r3033+8224];
	add.s32 	%r4078, %r4063, %r4077;
	min.s32 	%r4079, %r4076, %r4078;
	st.shared.u32 	[%r3036+8112], %r4079;
	ld.shared.u32 	%r4080, [%r3036+8216];
	ld.shared.u32 	%r4081, [%r3033+8224];
	add.s32 	%r4082, %r4068, %r4081;
	min.s32 	%r4083, %r4080, %r4082;
	st.shared.u32 	[%r3036+8216], %r4083;
	ld.shared.u32 	%r4084, [%r3036+8320];
	ld.shared.u32 	%r4085, [%r3033+8224];
	add.s32 	%r4086, %r4073, %r4085;
	min.s32 	%r4087, %r4084, %r4086;
	st.shared.u32 	[%r3036+8320], %r4087;
	ld.shared.u32 	%r4088, [%r3036+16224];
	ld.shared.u32 	%r4089, [%r3033+16336];
	add.s32 	%r4090, %r4063, %r4089;
	min.s32 	%r4091, %r4088, %r4090;
	st.shared.u32 	[%r3036+16224], %r4091;
	ld.shared.u32 	%r4092, [%r3036+16328];
	ld.shared.u32 	%r4093, [%r3033+16336];
	add.s32 	%r4094, %r4068, %r4093;
	min.s32 	%r4095, %r4092, %r4094;
	st.shared.u32 	[%r3036+16328], %r4095;
	ld.shared.u32 	%r4096, [%r3036+16432];
	ld.shared.u32 	%r4097, [%r3033+16336];
	add.s32 	%r4098, %r4073, %r4097;
	min.s32 	%r4099, %r4096, %r4098;
	st.shared.u32 	[%r3036+16432], %r4099;
	bar.sync 	0;
	ld.shared.u32 	%r4100, [%r3036];
	ld.shared.u32 	%r4101, [%r3033+116];
	ld.shared.u32 	%r4102, [%r3048+9048];
	add.s32 	%r4103, %r4102, %r4101;
	min.s32 	%r4104, %r4100, %r4103;
	st.shared.u32 	[%r3036], %r4104;
	ld.shared.u32 	%r4105, [%r3036+104];
	ld.shared.u32 	%r4106, [%r3033+116];
	ld.shared.u32 	%r4107, [%r3048+9152];
	add.s32 	%r4108, %r4107, %r4106;
	min.s32 	%r4109, %r4105, %r4108;
	st.shared.u32 	[%r3036+104], %r4109;
	ld.shared.u32 	%r4110, [%r3036+208];
	ld.shared.u32 	%r4111, [%r3033+116];
	ld.shared.u32 	%r4112, [%r3048+9256];
	add.s32 	%r4113, %r4112, %r4111;
	min.s32 	%r4114, %r4110, %r4113;
	st.shared.u32 	[%r3036+208], %r4114;
	ld.shared.u32 	%r4115, [%r3036+8112];
	ld.shared.u32 	%r4116, [%r3033+8228];
	add.s32 	%r4117, %r4102, %r4116;
	min.s32 	%r4118, %r4115, %r4117;
	st.shared.u32 	[%r3036+8112], %r4118;
	ld.shared.u32 	%r4119, [%r3036+8216];
	ld.shared.u32 	%r4120, [%r3033+8228];
	add.s32 	%r4121, %r4107, %r4120;
	min.s32 	%r4122, %r4119, %r4121;
	st.shared.u32 	[%r3036+8216], %r4122;
	ld.shared.u32 	%r4123, [%r3036+8320];
	ld.shared.u32 	%r4124, [%r3033+8228];
	add.s32 	%r4125, %r4112, %r4124;
	min.s32 	%r4126, %r4123, %r4125;
	st.shared.u32 	[%r3036+8320], %r4126;
	ld.shared.u32 	%r4127, [%r3036+16224];
	ld.shared.u32 	%r4128, [%r3033+16340];
	add.s32 	%r4129, %r4102, %r4128;
	min.s32 	%r4130, %r4127, %r4129;
	st.shared.u32 	[%r3036+16224], %r4130;
	ld.shared.u32 	%r4131, [%r3036+16328];
	ld.shared.u32 	%r4132, [%r3033+16340];
	add.s32 	%r4133, %r4107, %r4132;
	min.s32 	%r4134, %r4131, %r4133;
	st.shared.u32 	[%r3036+16328], %r4134;
	ld.shared.u32 	%r4135, [%r3036+16432];
	ld.shared.u32 	%r4136, [%r3033+16340];
	add.s32 	%r4137, %r4112, %r4136;
	min.s32 	%r4138, %r4135, %r4137;
	st.shared.u32 	[%r3036+16432], %r4138;
	bar.sync 	0;
	ld.shared.u32 	%r4139, [%r3036];
	ld.shared.u32 	%r4140, [%r3033+120];
	ld.shared.u32 	%r4141, [%r3048+9360];
	add.s32 	%r4142, %r4141, %r4140;
	min.s32 	%r4143, %r4139, %r4142;
	st.shared.u32 	[%r3036], %r4143;
	ld.shared.u32 	%r4144, [%r3036+104];
	ld.shared.u32 	%r4145, [%r3033+120];
	ld.shared.u32 	%r4146, [%r3048+9464];
	add.s32 	%r4147, %r4146, %r4145;
	min.s32 	%r4148, %r4144, %r4147;
	st.shared.u32 	[%r3036+104], %r4148;
	ld.shared.u32 	%r4149, [%r3036+208];
	ld.shared.u32 	%r4150, [%r3033+120];
	ld.shared.u32 	%r4151, [%r3048+9568];
	add.s32 	%r4152, %r4151, %r4150;
	min.s32 	%r4153, %r4149, %r4152;
	st.shared.u32 	[%r3036+208], %r4153;
	ld.shared.u32 	%r4154, [%r3036+8112];
	ld.shared.u32 	%r4155, [%r3033+8232];
	add.s32 	%r4156, %r4141, %r4155;
	min.s32 	%r4157, %r4154, %r4156;
	st.shared.u32 	[%r3036+8112], %r4157;
	ld.shared.u32 	%r4158, [%r3036+8216];
	ld.shared.u32 	%r4159, [%r3033+8232];
	add.s32 	%r4160, %r4146, %r4159;
	min.s32 	%r4161, %r4158, %r4160;
	st.shared.u32 	[%r3036+8216], %r4161;
	ld.shared.u32 	%r4162, [%r3036+8320];
	ld.shared.u32 	%r4163, [%r3033+8232];
	add.s32 	%r4164, %r4151, %r4163;
	min.s32 	%r4165, %r4162, %r4164;
	st.shared.u32 	[%r3036+8320], %r4165;
	ld.shared.u32 	%r4166, [%r3036+16224];
	ld.shared.u32 	%r4167, [%r3033+16344];
	add.s32 	%r4168, %r4141, %r4167;
	min.s32 	%r4169, %r4166, %r4168;
	st.shared.u32 	[%r3036+16224], %r4169;
	ld.shared.u32 	%r4170, [%r3036+16328];
	ld.shared.u32 	%r4171, [%r3033+16344];
	add.s32 	%r4172, %r4146, %r4171;
	min.s32 	%r4173, %r4170, %r4172;
	st.shared.u32 	[%r3036+16328], %r4173;
	ld.shared.u32 	%r4174, [%r3036+16432];
	ld.shared.u32 	%r4175, [%r3033+16344];
	add.s32 	%r4176, %r4151, %r4175;
	min.s32 	%r4177, %r4174, %r4176;
	st.shared.u32 	[%r3036+16432], %r4177;
	bar.sync 	0;
	ld.shared.u32 	%r4178, [%r3036];
	ld.shared.u32 	%r4179, [%r3033+124];
	ld.shared.u32 	%r4180, [%r3048+9672];
	add.s32 	%r4181, %r4180, %r4179;
	min.s32 	%r4182, %r4178, %r4181;
	st.shared.u32 	[%r3036], %r4182;
	ld.shared.u32 	%r4183, [%r3036+104];
	ld.shared.u32 	%r4184, [%r3033+124];
	ld.shared.u32 	%r4185, [%r3048+9776];
	add.s32 	%r4186, %r4185, %r4184;
	min.s32 	%r4187, %r4183, %r4186;
	st.shared.u32 	[%r3036+104], %r4187;
	ld.shared.u32 	%r4188, [%r3036+208];
	ld.shared.u32 	%r4189, [%r3033+124];
	ld.shared.u32 	%r4190, [%r3048+9880];
	add.s32 	%r4191, %r4190, %r4189;
	min.s32 	%r4192, %r4188, %r4191;
	st.shared.u32 	[%r3036+208], %r4192;
	ld.shared.u32 	%r4193, [%r3036+8112];
	ld.shared.u32 	%r4194, [%r3033+8236];
	add.s32 	%r4195, %r4180, %r4194;
	min.s32 	%r4196, %r4193, %r4195;
	st.shared.u32 	[%r3036+8112], %r4196;
	ld.shared.u32 	%r4197, [%r3036+8216];
	ld.shared.u32 	%r4198, [%r3033+8236];
	add.s32 	%r4199, %r4185, %r4198;
	min.s32 	%r4200, %r4197, %r4199;
	st.shared.u32 	[%r3036+8216], %r4200;
	ld.shared.u32 	%r4201, [%r3036+8320];
	ld.shared.u32 	%r4202, [%r3033+8236];
	add.s32 	%r4203, %r4190, %r4202;
	min.s32 	%r4204, %r4201, %r4203;
	st.shared.u32 	[%r3036+8320], %r4204;
	ld.shared.u32 	%r4205, [%r3036+16224];
	ld.shared.u32 	%r4206, [%r3033+16348];
	add.s32 	%r4207, %r4180, %r4206;
	min.s32 	%r4208, %r4205, %r4207;
	st.shared.u32 	[%r3036+16224], %r4208;
	ld.shared.u32 	%r4209, [%r3036+16328];
	ld.shared.u32 	%r4210, [%r3033+16348];
	add.s32 	%r4211, %r4185, %r4210;
	min.s32 	%r4212, %r4209, %r4211;
	st.shared.u32 	[%r3036+16328], %r4212;
	ld.shared.u32 	%r4213, [%r3036+16432];
	ld.shared.u32 	%r4214, [%r3033+16348];
	add.s32 	%r4215, %r4190, %r4214;
	min.s32 	%r4216, %r4213, %r4215;
	st.shared.u32 	[%r3036+16432], %r4216;
	bar.sync 	0;
	ld.shared.u32 	%r4217, [%r3036];
	ld.shared.u32 	%r4218, [%r3033+128];
	ld.shared.u32 	%r4219, [%r3048+9984];
	add.s32 	%r4220, %r4219, %r4218;
	min.s32 	%r4221, %r4217, %r4220;
	st.shared.u32 	[%r3036], %r4221;
	ld.shared.u32 	%r4222, [%r3036+104];
	ld.shared.u32 	%r4223, [%r3033+128];
	ld.shared.u32 	%r4224, [%r3048+10088];
	add.s32 	%r4225, %r4224, %r4223;
	min.s32 	%r4226, %r4222, %r4225;
	st.shared.u32 	[%r3036+104], %r4226;
	ld.shared.u32 	%r4227, [%r3036+208];
	ld.shared.u32 	%r4228, [%r3033+128];
	ld.shared.u32 	%r4229, [%r3048+10192];
	add.s32 	%r4230, %r4229, %r4228;
	min.s32 	%r4231, %r4227, %r4230;
	st.shared.u32 	[%r3036+208], %r4231;
	ld.shared.u32 	%r4232, [%r3036+8112];
	ld.shared.u32 	%r4233, [%r3033+8240];
	add.s32 	%r4234, %r4219, %r4233;
	min.s32 	%r4235, %r4232, %r4234;
	st.shared.u32 	[%r3036+8112], %r4235;
	ld.shared.u32 	%r4236, [%r3036+8216];
	ld.shared.u32 	%r4237, [%r3033+8240];
	add.s32 	%r4238, %r4224, %r4237;
	min.s32 	%r4239, %r4236, %r4238;
	st.shared.u32 	[%r3036+8216], %r4239;
	ld.shared.u32 	%r4240, [%r3036+8320];
	ld.shared.u32 	%r4241, [%r3033+8240];
	add.s32 	%r4242, %r4229, %r4241;
	min.s32 	%r4243, %r4240, %r4242;
	st.shared.u32 	[%r3036+8320], %r4243;
	ld.shared.u32 	%r4244, [%r3036+16224];
	ld.shared.u32 	%r4245, [%r3033+16352];
	add.s32 	%r4246, %r4219, %r4245;
	min.s32 	%r4247, %r4244, %r4246;
	st.shared.u32 	[%r3036+16224], %r4247;
	ld.shared.u32 	%r4248, [%r3036+16328];
	ld.shared.u32 	%r4249, [%r3033+16352];
	add.s32 	%r4250, %r4224, %r4249;
	min.s32 	%r4251, %r4248, %r4250;
	st.shared.u32 	[%r3036+16328], %r4251;
	ld.shared.u32 	%r4252, [%r3036+16432];
	ld.shared.u32 	%r4253, [%r3033+16352];
	add.s32 	%r4254, %r4229, %r4253;
	min.s32 	%r4255, %r4252, %r4254;
	st.shared.u32 	[%r3036+16432], %r4255;
	bar.sync 	0;
	ld.shared.u32 	%r4256, [%r3036];
	ld.shared.u32 	%r4257, [%r3033+132];
	ld.shared.u32 	%r4258, [%r3048+10296];
	add.s32 	%r4259, %r4258, %r4257;
	min.s32 	%r4260, %r4256, %r4259;
	st.shared.u32 	[%r3036], %r4260;
	ld.shared.u32 	%r4261, [%r3036+104];
	ld.shared.u32 	%r4262, [%r3033+132];
	ld.shared.u32 	%r4263, [%r3048+10400];
	add.s32 	%r4264, %r4263, %r4262;
	min.s32 	%r4265, %r4261, %r4264;
	st.shared.u32 	[%r3036+104], %r4265;
	ld.shared.u32 	%r4266, [%r3036+208];
	ld.shared.u32 	%r4267, [%r3033+132];
	ld.shared.u32 	%r4268, [%r3048+10504];
	add.s32 	%r4269, %r4268, %r4267;
	min.s32 	%r4270, %r4266, %r4269;
	st.shared.u32 	[%r3036+208], %r4270;
	ld.shared.u32 	%r4271, [%r3036+8112];
	ld.shared.u32 	%r4272, [%r3033+8244];
	add.s32 	%r4273, %r4258, %r4272;
	min.s32 	%r4274, %r4271, %r4273;
	st.shared.u32 	[%r3036+8112], %r4274;
	ld.shared.u32 	%r4275, [%r3036+8216];
	ld.shared.u32 	%r4276, [%r3033+8244];
	add.s32 	%r4277, %r4263, %r4276;
	min.s32 	%r4278, %r4275, %r4277;
	st.shared.u32 	[%r3036+8216], %r4278;
	ld.shared.u32 	%r4279, [%r3036+8320];
	ld.shared.u32 	%r4280, [%r3033+8244];
	add.s32 	%r4281, %r4268, %r4280;
	min.s32 	%r4282, %r4279, %r4281;
	st.shared.u32 	[%r3036+8320], %r4282;
	ld.shared.u32 	%r4283, [%r3036+16224];
	ld.shared.u32 	%r4284, [%r3033+16356];
	add.s32 	%r4285, %r4258, %r4284;
	min.s32 	%r4286, %r4283, %r4285;
	st.shared.u32 	[%r3036+16224], %r4286;
	ld.shared.u32 	%r4287, [%r3036+16328];
	ld.shared.u32 	%r4288, [%r3033+16356];
	add.s32 	%r4289, %r4263, %r4288;
	min.s32 	%r4290, %r4287, %r4289;
	st.shared.u32 	[%r3036+16328], %r4290;
	ld.shared.u32 	%r4291, [%r3036+16432];
	ld.shared.u32 	%r4292, [%r3033+16356];
	add.s32 	%r4293, %r4268, %r4292;
	min.s32 	%r4294, %r4291, %r4293;
	st.shared.u32 	[%r3036+16432], %r4294;
	bar.sync 	0;
	ld.shared.u32 	%r4295, [%r3036];
	ld.shared.u32 	%r4296, [%r3033+136];
	ld.shared.u32 	%r4297, [%r3048+10608];
	add.s32 	%r4298, %r4297, %r4296;
	min.s32 	%r4299, %r4295, %r4298;
	st.shared.u32 	[%r3036], %r4299;
	ld.shared.u32 	%r4300, [%r3036+104];
	ld.shared.u32 	%r4301, [%r3033+136];
	ld.shared.u32 	%r4302, [%r3048+10712];
	add.s32 	%r4303, %r4302, %r4301;
	min.s32 	%r4304, %r4300, %r4303;
	st.shared.u32 	[%r3036+104], %r4304;
	ld.shared.u32 	%r4305, [%r3036+208];
	ld.shared.u32 	%r4306, [%r3033+136];
	ld.shared.u32 	%r4307, [%r3048+10816];
	add.s32 	%r4308, %r4307, %r4306;
	min.s32 	%r4309, %r4305, %r4308;
	st.shared.u32 	[%r3036+208], %r4309;
	ld.shared.u32 	%r4310, [%r3036+8112];
	ld.shared.u32 	%r4311, [%r3033+8248];
	add.s32 	%r4312, %r4297, %r4311;
	min.s32 	%r4313, %r4310, %r4312;
	st.shared.u32 	[%r3036+8112], %r4313;
	ld.shared.u32 	%r4314, [%r3036+8216];
	ld.shared.u32 	%r4315, [%r3033+8248];
	add.s32 	%r4316, %r4302, %r4315;
	min.s32 	%r4317, %r4314, %r4316;
	st.shared.u32 	[%r3036+8216], %r4317;
	ld.shared.u32 	%r4318, [%r3036+8320];
	ld.shared.u32 	%r4319, [%r3033+8248];
	add.s32 	%r4320, %r4307, %r4319;
	min.s32 	%r4321, %r4318, %r4320;
	st.shared.u32 	[%r3036+8320], %r4321;
	ld.shared.u32 	%r4322, [%r3036+16224];
	ld.shared.u32 	%r4323, [%r3033+16360];
	add.s32 	%r4324, %r4297, %r4323;
	min.s32 	%r4325, %r4322, %r4324;
	st.shared.u32 	[%r3036+16224], %r4325;
	ld.shared.u32 	%r4326, [%r3036+16328];
	ld.shared.u32 	%r4327, [%r3033+16360];
	add.s32 	%r4328, %r4302, %r4327;
	min.s32 	%r4329, %r4326, %r4328;
	st.shared.u32 	[%r3036+16328], %r4329;
	ld.shared.u32 	%r4330, [%r3036+16432];
	ld.shared.u32 	%r4331, [%r3033+16360];
	add.s32 	%r4332, %r4307, %r4331;
	min.s32 	%r4333, %r4330, %r4332;
	st.shared.u32 	[%r3036+16432], %r4333;
	bar.sync 	0;
	ld.shared.u32 	%r4334, [%r3036];
	ld.shared.u32 	%r4335, [%r3033+140];
	ld.shared.u32 	%r4336, [%r3048+10920];
	add.s32 	%r4337, %r4336, %r4335;
	min.s32 	%r4338, %r4334, %r4337;
	st.shared.u32 	[%r3036], %r4338;
	ld.shared.u32 	%r4339, [%r3036+104];
	ld.shared.u32 	%r4340, [%r3033+140];
	ld.shared.u32 	%r4341, [%r3048+11024];
	add.s32 	%r4342, %r4341, %r4340;
	min.s32 	%r4343, %r4339, %r4342;
	st.shared.u32 	[%r3036+104], %r4343;
	ld.shared.u32 	%r4344, [%r3036+208];
	ld.shared.u32 	%r4345, [%r3033+140];
	ld.shared.u32 	%r4346, [%r3048+11128];
	add.s32 	%r4347, %r4346, %r4345;
	min.s32 	%r4348, %r4344, %r4347;
	st.shared.u32 	[%r3036+208], %r4348;
	ld.shared.u32 	%r4349, [%r3036+8112];
	ld.shared.u32 	%r4350, [%r3033+8252];
	add.s32 	%r4351, %r4336, %r4350;
	min.s32 	%r4352, %r4349, %r4351;
	st.shared.u32 	[%r3036+8112], %r4352;
	ld.shared.u32 	%r4353, [%r3036+8216];
	ld.shared.u32 	%r4354, [%r3033+8252];
	add.s32 	%r4355, %r4341, %r4354;
	min.s32 	%r4356, %r4353, %r4355;
	st.shared.u32 	[%r3036+8216], %r4356;
	ld.shared.u32 	%r4357, [%r3036+8320];
	ld.shared.u32 	%r4358, [%r3033+8252];
	add.s32 	%r4359, %r4346, %r4358;
	min.s32 	%r4360, %r4357, %r4359;
	st.shared.u32 	[%r3036+8320], %r4360;
	ld.shared.u32 	%r4361, [%r3036+16224];
	ld.shared.u32 	%r4362, [%r3033+16364];
	add.s32 	%r4363, %r4336, %r4362;
	min.s32 	%r4364, %r4361, %r4363;
	st.shared.u32 	[%r3036+16224], %r4364;
	ld.shared.u32 	%r4365, [%r3036+16328];
	ld.shared.u32 	%r4366, [%r3033+16364];
	add.s32 	%r4367, %r4341, %r4366;
	min.s32 	%r4368, %r4365, %r4367;
	st.shared.u32 	[%r3036+16328], %r4368;
	ld.shared.u32 	%r4369, [%r3036+16432];
	ld.shared.u32 	%r4370, [%r3033+16364];
	add.s32 	%r4371, %r4346, %r4370;
	min.s32 	%r4372, %r4369, %r4371;
	st.shared.u32 	[%r3036+16432], %r4372;
	bar.sync 	0;
	ld.shared.u32 	%r4373, [%r3036];
	ld.shared.u32 	%r4374, [%r3033+144];
	ld.shared.u32 	%r4375, [%r3048+11232];
	add.s32 	%r4376, %r4375, %r4374;
	min.s32 	%r4377, %r4373, %r4376;
	st.shared.u32 	[%r3036], %r4377;
	ld.shared.u32 	%r4378, [%r3036+104];
	ld.shared.u32 	%r4379, [%r3033+144];
	ld.shared.u32 	%r4380, [%r3048+11336];
	add.s32 	%r4381, %r4380, %r4379;
	min.s32 	%r4382, %r4378, %r4381;
	st.shared.u32 	[%r3036+104], %r4382;
	ld.shared.u32 	%r4383, [%r3036+208];
	ld.shared.u32 	%r4384, [%r3033+144];
	ld.shared.u32 	%r4385, [%r3048+11440];
	add.s32 	%r4386, %r4385, %r4384;
	min.s32 	%r4387, %r4383, %r4386;
	st.shared.u32 	[%r3036+208], %r4387;
	ld.shared.u32 	%r4388, [%r3036+8112];
	ld.shared.u32 	%r4389, [%r3033+8256];
	add.s32 	%r4390, %r4375, %r4389;
	min.s32 	%r4391, %r4388, %r4390;
	st.shared.u32 	[%r3036+8112], %r4391;
	ld.shared.u32 	%r4392, [%r3036+8216];
	ld.shared.u32 	%r4393, [%r3033+8256];
	add.s32 	%r4394, %r4380, %r4393;
	min.s32 	%r4395, %r4392, %r4394;
	st.shared.u32 	[%r3036+8216], %r4395;
	ld.shared.u32 	%r4396, [%r3036+8320];
	ld.shared.u32 	%r4397, [%r3033+8256];
	add.s32 	%r4398, %r4385, %r4397;
	min.s32 	%r4399, %r4396, %r4398;
	st.shared.u32 	[%r3036+8320], %r4399;
	ld.shared.u32 	%r4400, [%r3036+16224];
	ld.shared.u32 	%r4401, [%r3033+16368];
	add.s32 	%r4402, %r4375, %r4401;
	min.s32 	%r4403, %r4400, %r4402;
	st.shared.u32 	[%r3036+16224], %r4403;
	ld.shared.u32 	%r4404, [%r3036+16328];
	ld.shared.u32 	%r4405, [%r3033+16368];
	add.s32 	%r4406, %r4380, %r4405;
	min.s32 	%r4407, %r4404, %r4406;
	st.shared.u32 	[%r3036+16328], %r4407;
	ld.shared.u32 	%r4408, [%r3036+16432];
	ld.shared.u32 	%r4409, [%r3033+16368];
	add.s32 	%r4410, %r4385, %r4409;
	min.s32 	%r4411, %r4408, %r4410;
	st.shared.u32 	[%r3036+16432], %r4411;
	bar.sync 	0;
	ld.shared.u32 	%r4412, [%r3036];
	ld.shared.u32 	%r4413, [%r3033+148];
	ld.shared.u32 	%r4414, [%r3048+11544];
	add.s32 	%r4415, %r4414, %r4413;
	min.s32 	%r4416, %r4412, %r4415;
	st.shared.u32 	[%r3036], %r4416;
	ld.shared.u32 	%r4417, [%r3036+104];
	ld.shared.u32 	%r4418, [%r3033+148];
	ld.shared.u32 	%r4419, [%r3048+11648];
	add.s32 	%r4420, %r4419, %r4418;
	min.s32 	%r4421, %r4417, %r4420;
	st.shared.u32 	[%r3036+104], %r4421;
	ld.shared.u32 	%r4422, [%r3036+208];
	ld.shared.u32 	%r4423, [%r3033+148];
	ld.shared.u32 	%r4424, [%r3048+11752];
	add.s32 	%r4425, %r4424, %r4423;
	min.s32 	%r4426, %r4422, %r4425;
	st.shared.u32 	[%r3036+208], %r4426;
	ld.shared.u32 	%r4427, [%r3036+8112];
	ld.shared.u32 	%r4428, [%r3033+8260];
	add.s32 	%r4429, %r4414, %r4428;
	min.s32 	%r4430, %r4427, %r4429;
	st.shared.u32 	[%r3036+8112], %r4430;
	ld.shared.u32 	%r4431, [%r3036+8216];
	ld.shared.u32 	%r4432, [%r3033+8260];
	add.s32 	%r4433, %r4419, %r4432;
	min.s32 	%r4434, %r4431, %r4433;
	st.shared.u32 	[%r3036+8216], %r4434;
	ld.shared.u32 	%r4435, [%r3036+8320];
	ld.shared.u32 	%r4436, [%r3033+8260];
	add.s32 	%r4437, %r4424, %r4436;
	min.s32 	%r4438, %r4435, %r4437;
	st.shared.u32 	[%r3036+8320], %r4438;
	ld.shared.u32 	%r4439, [%r3036+16224];
	ld.shared.u32 	%r4440, [%r3033+16372];
	add.s32 	%r4441, %r4414, %r4440;
	min.s32 	%r4442, %r4439, %r4441;
	st.shared.u32 	[%r3036+16224], %r4442;
	ld.shared.u32 	%r4443, [%r3036+16328];
	ld.shared.u32 	%r4444, [%r3033+16372];
	add.s32 	%r4445, %r4419, %r4444;
	min.s32 	%r4446, %r4443, %r4445;
	st.shared.u32 	[%r3036+16328], %r4446;
	ld.shared.u32 	%r4447, [%r3036+16432];
	ld.shared.u32 	%r4448, [%r3033+16372];
	add.s32 	%r4449, %r4424, %r4448;
	min.s32 	%r4450, %r4447, %r4449;
	st.shared.u32 	[%r3036+16432], %r4450;
	bar.sync 	0;
	ld.shared.u32 	%r4451, [%r3036];
	ld.shared.u32 	%r4452, [%r3033+152];
	ld.shared.u32 	%r4453, [%r3048+11856];
	add.s32 	%r4454, %r4453, %r4452;
	min.s32 	%r4455, %r4451, %r4454;
	st.shared.u32 	[%r3036], %r4455;
	ld.shared.u32 	%r4456, [%r3036+104];
	ld.shared.u32 	%r4457, [%r3033+152];
	ld.shared.u32 	%r4458, [%r3048+11960];
	add.s32 	%r4459, %r4458, %r4457;
	min.s32 	%r4460, %r4456, %r4459;
	st.shared.u32 	[%r3036+104], %r4460;
	ld.shared.u32 	%r4461, [%r3036+208];
	ld.shared.u32 	%r4462, [%r3033+152];
	ld.shared.u32 	%r4463, [%r3048+12064];
	add.s32 	%r4464, %r4463, %r4462;
	min.s32 	%r4465, %r4461, %r4464;
	st.shared.u32 	[%r3036+208], %r4465;
	ld.shared.u32 	%r4466, [%r3036+8112];
	ld.shared.u32 	%r4467, [%r3033+8264];
	add.s32 	%r4468, %r4453, %r4467;
	min.s32 	%r4469, %r4466, %r4468;
	st.shared.u32 	[%r3036+8112], %r4469;
	ld.shared.u32 	%r4470, [%r3036+8216];
	ld.shared.u32 	%r4471, [%r3033+8264];
	add.s32 	%r4472, %r4458, %r4471;
	min.s32 	%r4473, %r4470, %r4472;
	st.shared.u32 	[%r3036+8216], %r4473;
	ld.shared.u32 	%r4474, [%r3036+8320];
	ld.shared.u32 	%r4475, [%r3033+8264];
	add.s32 	%r4476, %r4463, %r4475;
	min.s32 	%r4477, %r4474, %r4476;
	st.shared.u32 	[%r3036+8320], %r4477;
	ld.shared.u32 	%r4478, [%r3036+16224];
	ld.shared.u32 	%r4479, [%r3033+16376];
	add.s32 	%r4480, %r4453, %r4479;
	min.s32 	%r4481, %r4478, %r4480;
	st.shared.u32 	[%r3036+16224], %r4481;
	ld.shared.u32 	%r4482, [%r3036+16328];
	ld.shared.u32 	%r4483, [%r3033+16376];
	add.s32 	%r4484, %r4458, %r4483;
	min.s32 	%r4485, %r4482, %r4484;
	st.shared.u32 	[%r3036+16328], %r4485;
	ld.shared.u32 	%r4486, [%r3036+16432];
	ld.shared.u32 	%r4487, [%r3033+16376];
	add.s32 	%r4488, %r4463, %r4487;
	min.s32 	%r4489, %r4486, %r4488;
	st.shared.u32 	[%r3036+16432], %r4489;
	bar.sync 	0;
	ld.shared.u32 	%r4490, [%r3036];
	ld.shared.u32 	%r4491, [%r3033+156];
	ld.shared.u32 	%r4492, [%r3048+12168];
	add.s32 	%r4493, %r4492, %r4491;
	min.s32 	%r4494, %r4490, %r4493;
	st.shared.u32 	[%r3036], %r4494;
	ld.shared.u32 	%r4495, [%r3036+104];
	ld.shared.u32 	%r4496, [%r3033+156];
	ld.shared.u32 	%r4497, [%r3048+12272];
	add.s32 	%r4498, %r4497, %r4496;
	min.s32 	%r4499, %r4495, %r4498;
	st.shared.u32 	[%r3036+104], %r4499;
	ld.shared.u32 	%r4500, [%r3036+208];
	ld.shared.u32 	%r4501, [%r3033+156];
	ld.shared.u32 	%r4502, [%r3048+12376];
	add.s32 	%r4503, %r4502, %r4501;
	min.s32 	%r4504, %r4500, %r4503;
	st.shared.u32 	[%r3036+208], %r4504;
	ld.shared.u32 	%r4505, [%r3036+8112];
	ld.shared.u32 	%r4506, [%r3033+8268];
	add.s32 	%r4507, %r4492, %r4506;
	min.s32 	%r4508, %r4505, %r4507;
	st.shared.u32 	[%r3036+8112], %r4508;
	ld.shared.u32 	%r4509, [%r3036+8216];
	ld.shared.u32 	%r4510, [%r3033+8268];
	add.s32 	%r4511, %r4497, %r4510;
	min.s32 	%r4512, %r4509, %r4511;
	st.shared.u32 	[%r3036+8216], %r4512;
	ld.shared.u32 	%r4513, [%r3036+8320];
	ld.shared.u32 	%r4514, [%r3033+8268];
	add.s32 	%r4515, %r4502, %r4514;
	min.s32 	%r4516, %r4513, %r4515;
	st.shared.u32 	[%r3036+8320], %r4516;
	ld.shared.u32 	%r4517, [%r3036+16224];
	ld.shared.u32 	%r4518, [%r3033+16380];
	add.s32 	%r4519, %r4492, %r4518;
	min.s32 	%r4520, %r4517, %r4519;
	st.shared.u32 	[%r3036+16224], %r4520;
	ld.shared.u32 	%r4521, [%r3036+16328];
	ld.shared.u32 	%r4522, [%r3033+16380];
	add.s32 	%r4523, %r4497, %r4522;
	min.s32 	%r4524, %r4521, %r4523;
	st.shared.u32 	[%r3036+16328], %r4524;
	ld.shared.u32 	%r4525, [%r3036+16432];
	ld.shared.u32 	%r4526, [%r3033+16380];
	add.s32 	%r4527, %r4502, %r4526;
	min.s32 	%r4528, %r4525, %r4527;
	st.shared.u32 	[%r3036+16432], %r4528;
	bar.sync 	0;
	ld.shared.u32 	%r4529, [%r3036];
	ld.shared.u32 	%r4530, [%r3033+160];
	ld.shared.u32 	%r4531, [%r3048+12480];
	add.s32 	%r4532, %r4531, %r4530;
	min.s32 	%r4533, %r4529, %r4532;
	st.shared.u32 	[%r3036], %r4533;
	ld.shared.u32 	%r4534, [%r3036+104];
	ld.shared.u32 	%r4535, [%r3033+160];
	ld.shared.u32 	%r4536, [%r3048+12584];
	add.s32 	%r4537, %r4536, %r4535;
	min.s32 	%r4538, %r4534, %r4537;
	st.shared.u32 	[%r3036+104], %r4538;
	ld.shared.u32 	%r4539, [%r3036+208];
	ld.shared.u32 	%r4540, [%r3033+160];
	ld.shared.u32 	%r4541, [%r3048+12688];
	add.s32 	%r4542, %r4541, %r4540;
	min.s32 	%r4543, %r4539, %r4542;
	st.shared.u32 	[%r3036+208], %r4543;
	ld.shared.u32 	%r4544, [%r3036+8112];
	ld.shared.u32 	%r4545, [%r3033+8272];
	add.s32 	%r4546, %r4531, %r4545;
	min.s32 	%r4547, %r4544, %r4546;
	st.shared.u32 	[%r3036+8112], %r4547;
	ld.shared.u32 	%r4548, [%r3036+8216];
	ld.shared.u32 	%r4549, [%r3033+8272];
	add.s32 	%r4550, %r4536, %r4549;
	min.s32 	%r4551, %r4548, %r4550;
	st.shared.u32 	[%r3036+8216], %r4551;
	ld.shared.u32 	%r4552, [%r3036+8320];
	ld.shared.u32 	%r4553, [%r3033+8272];
	add.s32 	%r4554, %r4541, %r4553;
	min.s32 	%r4555, %r4552, %r4554;
	st.shared.u32 	[%r3036+8320], %r4555;
	ld.shared.u32 	%r4556, [%r3036+16224];
	ld.shared.u32 	%r4557, [%r3033+16384];
	add.s32 	%r4558, %r4531, %r4557;
	min.s32 	%r4559, %r4556, %r4558;
	st.shared.u32 	[%r3036+16224], %r4559;
	ld.shared.u32 	%r4560, [%r3036+16328];
	ld.shared.u32 	%r4561, [%r3033+16384];
	add.s32 	%r4562, %r4536, %r4561;
	min.s32 	%r4563, %r4560, %r4562;
	st.shared.u32 	[%r3036+16328], %r4563;
	ld.shared.u32 	%r4564, [%r3036+16432];
	ld.shared.u32 	%r4565, [%r3033+16384];
	add.s32 	%r4566, %r4541, %r4565;
	min.s32 	%r4567, %r4564, %r4566;
	st.shared.u32 	[%r3036+16432], %r4567;
	bar.sync 	0;
	ld.shared.u32 	%r4568, [%r3036];
	ld.shared.u32 	%r4569, [%r3033+164];
	ld.shared.u32 	%r4570, [%r3048+12792];
	add.s32 	%r4571, %r4570, %r4569;
	min.s32 	%r4572, %r4568, %r4571;
	st.shared.u32 	[%r3036], %r4572;
	ld.shared.u32 	%r4573, [%r3036+104];
	ld.shared.u32 	%r4574, [%r3033+164];
	ld.shared.u32 	%r4575, [%r3048+12896];
	add.s32 	%r4576, %r4575, %r4574;
	min.s32 	%r4577, %r4573, %r4576;
	st.shared.u32 	[%r3036+104], %r4577;
	ld.shared.u32 	%r4578, [%r3036+208];
	ld.shared.u32 	%r4579, [%r3033+164];
	ld.shared.u32 	%r4580, [%r3048+13000];
	add.s32 	%r4581, %r4580, %r4579;
	min.s32 	%r4582, %r4578, %r4581;
	st.shared.u32 	[%r3036+208], %r4582;
	ld.shared.u32 	%r4583, [%r3036+8112];
	ld.shared.u32 	%r4584, [%r3033+8276];
	add.s32 	%r4585, %r4570, %r4584;
	min.s32 	%r4586, %r4583, %r4585;
	st.shared.u32 	[%r3036+8112], %r4586;
	ld.shared.u32 	%r4587, [%r3036+8216];
	ld.shared.u32 	%r4588, [%r3033+8276];
	add.s32 	%r4589, %r4575, %r4588;
	min.s32 	%r4590, %r4587, %r4589;
	st.shared.u32 	[%r3036+8216], %r4590;
	ld.shared.u32 	%r4591, [%r3036+8320];
	ld.shared.u32 	%r4592, [%r3033+8276];
	add.s32 	%r4593, %r4580, %r4592;
	min.s32 	%r4594, %r4591, %r4593;
	st.shared.u32 	[%r3036+8320], %r4594;
	ld.shared.u32 	%r4595, [%r3036+16224];
	ld.shared.u32 	%r4596, [%r3033+16388];
	add.s32 	%r4597, %r4570, %r4596;
	min.s32 	%r4598, %r4595, %r4597;
	st.shared.u32 	[%r3036+16224], %r4598;
	ld.shared.u32 	%r4599, [%r3036+16328];
	ld.shared.u32 	%r4600, [%r3033+16388];
	add.s32 	%r4601, %r4575, %r4600;
	min.s32 	%r4602, %r4599, %r4601;
	st.shared.u32 	[%r3036+16328], %r4602;
	ld.shared.u32 	%r4603, [%r3036+16432];
	ld.shared.u32 	%r4604, [%r3033+16388];
	add.s32 	%r4605, %r4580, %r4604;
	min.s32 	%r4606, %r4603, %r4605;
	st.shared.u32 	[%r3036+16432], %r4606;
	bar.sync 	0;
	ld.shared.u32 	%r4607, [%r3036];
	ld.shared.u32 	%r4608, [%r3033+168];
	ld.shared.u32 	%r4609, [%r3048+13104];
	add.s32 	%r4610, %r4609, %r4608;
	min.s32 	%r4611, %r4607, %r4610;
	st.shared.u32 	[%r3036], %r4611;
	ld.shared.u32 	%r4612, [%r3036+104];
	ld.shared.u32 	%r4613, [%r3033+168];
	ld.shared.u32 	%r4614, [%r3048+13208];
	add.s32 	%r4615, %r4614, %r4613;
	min.s32 	%r4616, %r4612, %r4615;
	st.shared.u32 	[%r3036+104], %r4616;
	ld.shared.u32 	%r4617, [%r3036+208];
	ld.shared.u32 	%r4618, [%r3033+168];
	ld.shared.u32 	%r4619, [%r3048+13312];
	add.s32 	%r4620, %r4619, %r4618;
	min.s32 	%r4621, %r4617, %r4620;
	st.shared.u32 	[%r3036+208], %r4621;
	ld.shared.u32 	%r4622, [%r3036+8112];
	ld.shared.u32 	%r4623, [%r3033+8280];
	add.s32 	%r4624, %r4609, %r4623;
	min.s32 	%r4625, %r4622, %r4624;
	st.shared.u32 	[%r3036+8112], %r4625;
	ld.shared.u32 	%r4626, [%r3036+8216];
	ld.shared.u32 	%r4627, [%r3033+8280];
	add.s32 	%r4628, %r4614, %r4627;
	min.s32 	%r4629, %r4626, %r4628;
	st.shared.u32 	[%r3036+8216], %r4629;
	ld.shared.u32 	%r4630, [%r3036+8320];
	ld.shared.u32 	%r4631, [%r3033+8280];
	add.s32 	%r4632, %r4619, %r4631;
	min.s32 	%r4633, %r4630, %r4632;
	st.shared.u32 	[%r3036+8320], %r4633;
	ld.shared.u32 	%r4634, [%r3036+16224];
	ld.shared.u32 	%r4635, [%r3033+16392];
	add.s32 	%r4636, %r4609, %r4635;
	min.s32 	%r4637, %r4634, %r4636;
	st.shared.u32 	[%r3036+16224], %r4637;
	ld.shared.u32 	%r4638, [%r3036+16328];
	ld.shared.u32 	%r4639, [%r3033+16392];
	add.s32 	%r4640, %r4614, %r4639;
	min.s32 	%r4641, %r4638, %r4640;
	st.shared.u32 	[%r3036+16328], %r4641;
	ld.shared.u32 	%r4642, [%r3036+16432];
	ld.shared.u32 	%r4643, [%r3033+16392];
	add.s32 	%r4644, %r4619, %r4643;
	min.s32 	%r4645, %r4642, %r4644;
	st.shared.u32 	[%r3036+16432], %r4645;
	bar.sync 	0;
	ld.shared.u32 	%r4646, [%r3036];
	ld.shared.u32 	%r4647, [%r3033+172];
	ld.shared.u32 	%r4648, [%r3048+13416];
	add.s32 	%r4649, %r4648, %r4647;
	min.s32 	%r4650, %r4646, %r4649;
	st.shared.u32 	[%r3036], %r4650;
	ld.shared.u32 	%r4651, [%r3036+104];
	ld.shared.u32 	%r4652, [%r3033+172];
	ld.shared.u32 	%r4653, [%r3048+13520];
	add.s32 	%r4654, %r4653, %r4652;
	min.s32 	%r4655, %r4651, %r4654;
	st.shared.u32 	[%r3036+104], %r4655;
	ld.shared.u32 	%r4656, [%r3036+208];
	ld.shared.u32 	%r4657, [%r3033+172];
	ld.shared.u32 	%r4658, [%r3048+13624];
	add.s32 	%r4659, %r4658, %r4657;
	min.s32 	%r4660, %r4656, %r4659;
	st.shared.u32 	[%r3036+208], %r4660;
	ld.shared.u32 	%r4661, [%r3036+8112];
	ld.shared.u32 	%r4662, [%r3033+8284];
	add.s32 	%r4663, %r4648, %r4662;
	min.s32 	%r4664, %r4661, %r4663;
	st.shared.u32 	[%r3036+8112], %r4664;
	ld.shared.u32 	%r4665, [%r3036+8216];
	ld.shared.u32 	%r4666, [%r3033+8284];
	add.s32 	%r4667, %r4653, %r4666;
	min.s32 	%r4668, %r4665, %r4667;
	st.shared.u32 	[%r3036+8216], %r4668;
	ld.shared.u32 	%r4669, [%r3036+8320];
	ld.shared.u32 	%r4670, [%r3033+8284];
	add.s32 	%r4671, %r4658, %r4670;
	min.s32 	%r4672, %r4669, %r4671;
	st.shared.u32 	[%r3036+8320], %r4672;
	ld.shared.u32 	%r4673, [%r3036+16224];
	ld.shared.u32 	%r4674, [%r3033+16396];
	add.s32 	%r4675, %r4648, %r4674;
	min.s32 	%r4676, %r4673, %r4675;
	st.shared.u32 	[%r3036+16224], %r4676;
	ld.shared.u32 	%r4677, [%r3036+16328];
	ld.shared.u32 	%r4678, [%r3033+16396];
	add.s32 	%r4679, %r4653, %r4678;
	min.s32 	%r4680, %r4677, %r4679;
	st.shared.u32 	[%r3036+16328], %r4680;
	ld.shared.u32 	%r4681, [%r3036+16432];
	ld.shared.u32 	%r4682, [%r3033+16396];
	add.s32 	%r4683, %r4658, %r4682;
	min.s32 	%r4684, %r4681, %r4683;
	st.shared.u32 	[%r3036+16432], %r4684;
	bar.sync 	0;
	ld.shared.u32 	%r4685, [%r3036];
	ld.shared.u32 	%r4686, [%r3033+176];
	ld.shared.u32 	%r4687, [%r3048+13728];
	add.s32 	%r4688, %r4687, %r4686;
	min.s32 	%r4689, %r4685, %r4688;
	st.shared.u32 	[%r3036], %r4689;
	ld.shared.u32 	%r4690, [%r3036+104];
	ld.shared.u32 	%r4691, [%r3033+176];
	ld.shared.u32 	%r4692, [%r3048+13832];
	add.s32 	%r4693, %r4692, %r4691;
	min.s32 	%r4694, %r4690, %r4693;
	st.shared.u32 	[%r3036+104], %r4694;
	ld.shared.u32 	%r4695, [%r3036+208];
	ld.shared.u32 	%r4696, [%r3033+176];
	ld.shared.u32 	%r4697, [%r3048+13936];
	add.s32 	%r4698, %r4697, %r4696;
	min.s32 	%r4699, %r4695, %r4698;
	st.shared.u32 	[%r3036+208], %r4699;
	ld.shared.u32 	%r4700, [%r3036+8112];
	ld.shared.u32 	%r4701, [%r3033+8288];
	add.s32 	%r4702, %r4687, %r4701;
	min.s32 	%r4703, %r4700, %r4702;
	st.shared.u32 	[%r3036+8112], %r4703;
	ld.shared.u32 	%r4704, [%r3036+8216];
	ld.shared.u32 	%r4705, [%r3033+8288];
	add.s32 	%r4706, %r4692, %r4705;
	min.s32 	%r4707, %r4704, %r4706;
	st.shared.u32 	[%r3036+8216], %r4707;
	ld.shared.u32 	%r4708, [%r3036+8320];
	ld.shared.u32 	%r4709, [%r3033+8288];
	add.s32 	%r4710, %r4697, %r4709;
	min.s32 	%r4711, %r4708, %r4710;
	st.shared.u32 	[%r3036+8320], %r4711;
	ld.shared.u32 	%r4712, [%r3036+16224];
	ld.shared.u32 	%r4713, [%r3033+16400];
	add.s32 	%r4714, %r4687, %r4713;
	min.s32 	%r4715, %r4712, %r4714;
	st.shared.u32 	[%r3036+16224], %r4715;
	ld.shared.u32 	%r4716, [%r3036+16328];
	ld.shared.u32 	%r4717, [%r3033+16400];
	add.s32 	%r4718, %r4692, %r4717;
	min.s32 	%r4719, %r4716, %r4718;
	st.shared.u32 	[%r3036+16328], %r4719;
	ld.shared.u32 	%r4720, [%r3036+16432];
	ld.shared.u32 	%r4721, [%r3033+16400];
	add.s32 	%r4722, %r4697, %r4721;
	min.s32 	%r4723, %r4720, %r4722;
	st.shared.u32 	[%r3036+16432], %r4723;
	bar.sync 	0;
	ld.shared.u32 	%r4724, [%r3036];
	ld.shared.u32 	%r4725, [%r3033+180];
	ld.shared.u32 	%r4726, [%r3048+14040];
	add.s32 	%r4727, %r4726, %r4725;
	min.s32 	%r4728, %r4724, %r4727;
	st.shared.u32 	[%r3036], %r4728;
	ld.shared.u32 	%r4729, [%r3036+104];
	ld.shared.u32 	%r4730, [%r3033+180];
	ld.shared.u32 	%r4731, [%r3048+14144];
	add.s32 	%r4732, %r4731, %r4730;
	min.s32 	%r4733, %r4729, %r4732;
	st.shared.u32 	[%r3036+104], %r4733;
	ld.shared.u32 	%r4734, [%r3036+208];
	ld.shared.u32 	%r4735, [%r3033+180];
	ld.shared.u32 	%r4736, [%r3048+14248];
	add.s32 	%r4737, %r4736, %r4735;
	min.s32 	%r4738, %r4734, %r4737;
	st.shared.u32 	[%r3036+208], %r4738;
	ld.shared.u32 	%r4739, [%r3036+8112];
	ld.shared.u32 	%r4740, [%r3033+8292];
	add.s32 	%r4741, %r4726, %r4740;
	min.s32 	%r4742, %r4739, %r4741;
	st.shared.u32 	[%r3036+8112], %r4742;
	ld.shared.u32 	%r4743, [%r3036+8216];
	ld.shared.u32 	%r4744, [%r3033+8292];
	add.s32 	%r4745, %r4731, %r4744;
	min.s32 	%r4746, %r4743, %r4745;
	st.shared.u32 	[%r3036+8216], %r4746;
	ld.shared.u32 	%r4747, [%r3036+8320];
	ld.shared.u32 	%r4748, [%r3033+8292];
	add.s32 	%r4749, %r4736, %r4748;
	min.s32 	%r4750, %r4747, %r4749;
	st.shared.u32 	[%r3036+8320], %r4750;
	ld.shared.u32 	%r4751, [%r3036+16224];
	ld.shared.u32 	%r4752, [%r3033+16404];
	add.s32 	%r4753, %r4726, %r4752;
	min.s32 	%r4754, %r4751, %r4753;
	st.shared.u32 	[%r3036+16224], %r4754;
	ld.shared.u32 	%r4755, [%r3036+16328];
	ld.shared.u32 	%r4756, [%r3033+16404];
	add.s32 	%r4757, %r4731, %r4756;
	min.s32 	%r4758, %r4755, %r4757;
	st.shared.u32 	[%r3036+16328], %r4758;
	ld.shared.u32 	%r4759, [%r3036+16432];
	ld.shared.u32 	%r4760, [%r3033+16404];
	add.s32 	%r4761, %r4736, %r4760;
	min.s32 	%r4762, %r4759, %r4761;
	st.shared.u32 	[%r3036+16432], %r4762;
	bar.sync 	0;
	ld.shared.u32 	%r4763, [%r3036];
	ld.shared.u32 	%r4764, [%r3033+184];
	ld.shared.u32 	%r4765, [%r3048+14352];
	add.s32 	%r4766, %r4765, %r4764;
	min.s32 	%r4767, %r4763, %r4766;
	st.shared.u32 	[%r3036], %r4767;
	ld.shared.u32 	%r4768, [%r3036+104];
	ld.shared.u32 	%r4769, [%r3033+184];
	ld.shared.u32 	%r4770, [%r3048+14456];
	add.s32 	%r4771, %r4770, %r4769;
	min.s32 	%r4772, %r4768, %r4771;
	st.shared.u32 	[%r3036+104], %r4772;
	ld.shared.u32 	%r4773, [%r3036+208];
	ld.shared.u32 	%r4774, [%r3033+184];
	ld.shared.u32 	%r4775, [%r3048+14560];
	add.s32 	%r4776, %r4775, %r4774;
	min.s32 	%r4777, %r4773, %r4776;
	st.shared.u32 	[%r3036+208], %r4777;
	ld.shared.u32 	%r4778, [%r3036+8112];
	ld.shared.u32 	%r4779, [%r3033+8296];
	add.s32 	%r4780, %r4765, %r4779;
	min.s32 	%r4781, %r4778, %r4780;
	st.shared.u32 	[%r3036+8112], %r4781;
	ld.shared.u32 	%r4782, [%r3036+8216];
	ld.shared.u32 	%r4783, [%r3033+8296];
	add.s32 	%r4784, %r4770, %r4783;
	min.s32 	%r4785, %r4782, %r4784;
	st.shared.u32 	[%r3036+8216], %r4785;
	ld.shared.u32 	%r4786, [%r3036+8320];
	ld.shared.u32 	%r4787, [%r3033+8296];
	add.s32 	%r4788, %r4775, %r4787;
	min.s32 	%r4789, %r4786, %r4788;
	st.shared.u32 	[%r3036+8320], %r4789;
	ld.shared.u32 	%r4790, [%r3036+16224];
	ld.shared.u32 	%r4791, [%r3033+16408];
	add.s32 	%r4792, %r4765, %r4791;
	min.s32 	%r4793, %r4790, %r4792;
	st.shared.u32 	[%r3036+16224], %r4793;
	ld.shared.u32 	%r4794, [%r3036+16328];
	ld.shared.u32 	%r4795, [%r3033+16408];
	add.s32 	%r4796, %r4770, %r4795;
	min.s32 	%r4797, %r4794, %r4796;
	st.shared.u32 	[%r3036+16328], %r4797;
	ld.shared.u32 	%r4798, [%r3036+16432];
	ld.shared.u32 	%r4799, [%r3033+16408];
	add.s32 	%r4800, %r4775, %r4799;
	min.s32 	%r4801, %r4798, %r4800;
	st.shared.u32 	[%r3036+16432], %r4801;
	bar.sync 	0;
	ld.shared.u32 	%r4802, [%r3036];
	ld.shared.u32 	%r4803, [%r3033+188];
	ld.shared.u32 	%r4804, [%r3048+14664];
	add.s32 	%r4805, %r4804, %r4803;
	min.s32 	%r4806, %r4802, %r4805;
	st.shared.u32 	[%r3036], %r4806;
	ld.shared.u32 	%r4807, [%r3036+104];
	ld.shared.u32 	%r4808, [%r3033+188];
	ld.shared.u32 	%r4809, [%r3048+14768];
	add.s32 	%r4810, %r4809, %r4808;
	min.s32 	%r4811, %r4807, %r4810;
	st.shared.u32 	[%r3036+104], %r4811;
	ld.shared.u32 	%r4812, [%r3036+208];
	ld.shared.u32 	%r4813, [%r3033+188];
	ld.shared.u32 	%r4814, [%r3048+14872];
	add.s32 	%r4815, %r4814, %r4813;
	min.s32 	%r4816, %r4812, %r4815;
	st.shared.u32 	[%r3036+208], %r4816;
	ld.shared.u32 	%r4817, [%r3036+8112];
	ld.shared.u32 	%r4818, [%r3033+8300];
	add.s32 	%r4819, %r4804, %r4818;
	min.s32 	%r4820, %r4817, %r4819;
	st.shared.u32 	[%r3036+8112], %r4820;
	ld.shared.u32 	%r4821, [%r3036+8216];
	ld.shared.u32 	%r4822, [%r3033+8300];
	add.s32 	%r4823, %r4809, %r4822;
	min.s32 	%r4824, %r4821, %r4823;
	st.shared.u32 	[%r3036+8216], %r4824;
	ld.shared.u32 	%r4825, [%r3036+8320];
	ld.shared.u32 	%r4826, [%r3033+8300];
	add.s32 	%r4827, %r4814, %r4826;
	min.s32 	%r4828, %r4825, %r4827;
	st.shared.u32 	[%r3036+8320], %r4828;
	ld.shared.u32 	%r4829, [%r3036+16224];
	ld.shared.u32 	%r4830, [%r3033+16412];
	add.s32 	%r4831, %r4804, %r4830;
	min.s32 	%r4832, %r4829, %r4831;
	st.shared.u32 	[%r3036+16224], %r4832;
	ld.shared.u32 	%r4833, [%r3036+16328];
	ld.shared.u32 	%r4834, [%r3033+16412];
	add.s32 	%r4835, %r4809, %r4834;
	min.s32 	%r4836, %r4833, %r4835;
	st.shared.u32 	[%r3036+16328], %r4836;
	ld.shared.u32 	%r4837, [%r3036+16432];
	ld.shared.u32 	%r4838, [%r3033+16412];
	add.s32 	%r4839, %r4814, %r4838;
	min.s32 	%r4840, %r4837, %r4839;
	st.shared.u32 	[%r3036+16432], %r4840;
	bar.sync 	0;
	ld.shared.u32 	%r4841, [%r3036];
	ld.shared.u32 	%r4842, [%r3033+192];
	ld.shared.u32 	%r4843, [%r3048+14976];
	add.s32 	%r4844, %r4843, %r4842;
	min.s32 	%r4845, %r4841, %r4844;
	st.shared.u32 	[%r3036], %r4845;
	ld.shared.u32 	%r4846, [%r3036+104];
	ld.shared.u32 	%r4847, [%r3033+192];
	ld.shared.u32 	%r4848, [%r3048+15080];
	add.s32 	%r4849, %r4848, %r4847;
	min.s32 	%r4850, %r4846, %r4849;
	st.shared.u32 	[%r3036+104], %r4850;
	ld.shared.u32 	%r4851, [%r3036+208];
	ld.shared.u32 	%r4852, [%r3033+192];
	ld.shared.u32 	%r4853, [%r3048+15184];
	add.s32 	%r4854, %r4853, %r4852;
	min.s32 	%r4855, %r4851, %r4854;
	st.shared.u32 	[%r3036+208], %r4855;
	ld.shared.u32 	%r4856, [%r3036+8112];
	ld.shared.u32 	%r4857, [%r3033+8304];
	add.s32 	%r4858, %r4843, %r4857;
	min.s32 	%r4859, %r4856, %r4858;
	st.shared.u32 	[%r3036+8112], %r4859;
	ld.shared.u32 	%r4860, [%r3036+8216];
	ld.shared.u32 	%r4861, [%r3033+8304];
	add.s32 	%r4862, %r4848, %r4861;
	min.s32 	%r4863, %r4860, %r4862;
	st.shared.u32 	[%r3036+8216], %r4863;
	ld.shared.u32 	%r4864, [%r3036+8320];
	ld.shared.u32 	%r4865, [%r3033+8304];
	add.s32 	%r4866, %r4853, %r4865;
	min.s32 	%r4867, %r4864, %r4866;
	st.shared.u32 	[%r3036+8320], %r4867;
	ld.shared.u32 	%r4868, [%r3036+16224];
	ld.shared.u32 	%r4869, [%r3033+16416];
	add.s32 	%r4870, %r4843, %r4869;
	min.s32 	%r4871, %r4868, %r4870;
	st.shared.u32 	[%r3036+16224], %r4871;
	ld.shared.u32 	%r4872, [%r3036+16328];
	ld.shared.u32 	%r4873, [%r3033+16416];
	add.s32 	%r4874, %r4848, %r4873;
	min.s32 	%r4875, %r4872, %r4874;
	st.shared.u32 	[%r3036+16328], %r4875;
	ld.shared.u32 	%r4876, [%r3036+16432];
	ld.shared.u32 	%r4877, [%r3033+16416];
	add.s32 	%r4878, %r4853, %r4877;
	min.s32 	%r4879, %r4876, %r4878;
	st.shared.u32 	[%r3036+16432], %r4879;
	bar.sync 	0;
	ld.shared.u32 	%r4880, [%r3036];
	ld.shared.u32 	%r4881, [%r3033+196];
	ld.shared.u32 	%r4882, [%r3048+15288];
	add.s32 	%r4883, %r4882, %r4881;
	min.s32 	%r4884, %r4880, %r4883;
	st.shared.u32 	[%r3036], %r4884;
	ld.shared.u32 	%r4885, [%r3036+104];
	ld.shared.u32 	%r4886, [%r3033+196];
	ld.shared.u32 	%r4887, [%r3048+15392];
	add.s32 	%r4888, %r4887, %r4886;
	min.s32 	%r4889, %r4885, %r4888;
	st.shared.u32 	[%r3036+104], %r4889;
	ld.shared.u32 	%r4890, [%r3036+208];
	ld.shared.u32 	%r4891, [%r3033+196];
	ld.shared.u32 	%r4892, [%r3048+15496];
	add.s32 	%r4893, %r4892, %r4891;
	min.s32 	%r4894, %r4890, %r4893;
	st.shared.u32 	[%r3036+208], %r4894;
	ld.shared.u32 	%r4895, [%r3036+8112];
	ld.shared.u32 	%r4896, [%r3033+8308];
	add.s32 	%r4897, %r4882, %r4896;
	min.s32 	%r4898, %r4895, %r4897;
	st.shared.u32 	[%r3036+8112], %r4898;
	ld.shared.u32 	%r4899, [%r3036+8216];
	ld.shared.u32 	%r4900, [%r3033+8308];
	add.s32 	%r4901, %r4887, %r4900;
	min.s32 	%r4902, %r4899, %r4901;
	st.shared.u32 	[%r3036+8216], %r4902;
	ld.shared.u32 	%r4903, [%r3036+8320];
	ld.shared.u32 	%r4904, [%r3033+8308];
	add.s32 	%r4905, %r4892, %r4904;
	min.s32 	%r4906, %r4903, %r4905;
	st.shared.u32 	[%r3036+8320], %r4906;
	ld.shared.u32 	%r4907, [%r3036+16224];
	ld.shared.u32 	%r4908, [%r3033+16420];
	add.s32 	%r4909, %r4882, %r4908;
	min.s32 	%r4910, %r4907, %r4909;
	st.shared.u32 	[%r3036+16224], %r4910;
	ld.shared.u32 	%r4911, [%r3036+16328];
	ld.shared.u32 	%r4912, [%r3033+16420];
	add.s32 	%r4913, %r4887, %r4912;
	min.s32 	%r4914, %r4911, %r4913;
	st.shared.u32 	[%r3036+16328], %r4914;
	ld.shared.u32 	%r4915, [%r3036+16432];
	ld.shared.u32 	%r4916, [%r3033+16420];
	add.s32 	%r4917, %r4892, %r4916;
	min.s32 	%r4918, %r4915, %r4917;
	st.shared.u32 	[%r3036+16432], %r4918;
	bar.sync 	0;
	ld.shared.u32 	%r4919, [%r3036];
	ld.shared.u32 	%r4920, [%r3033+200];
	ld.shared.u32 	%r4921, [%r3048+15600];
	add.s32 	%r4922, %r4921, %r4920;
	min.s32 	%r4923, %r4919, %r4922;
	st.shared.u32 	[%r3036], %r4923;
	ld.shared.u32 	%r4924, [%r3036+104];
	ld.shared.u32 	%r4925, [%r3033+200];
	ld.shared.u32 	%r4926, [%r3048+15704];
	add.s32 	%r4927, %r4926, %r4925;
	min.s32 	%r4928, %r4924, %r4927;
	st.shared.u32 	[%r3036+104], %r4928;
	ld.shared.u32 	%r4929, [%r3036+208];
	ld.shared.u32 	%r4930, [%r3033+200];
	ld.shared.u32 	%r4931, [%r3048+15808];
	add.s32 	%r4932, %r4931, %r4930;
	min.s32 	%r4933, %r4929, %r4932;
	st.shared.u32 	[%r3036+208], %r4933;
	ld.shared.u32 	%r4934, [%r3036+8112];
	ld.shared.u32 	%r4935, [%r3033+8312];
	add.s32 	%r4936, %r4921, %r4935;
	min.s32 	%r4937, %r4934, %r4936;
	st.shared.u32 	[%r3036+8112], %r4937;
	ld.shared.u32 	%r4938, [%r3036+8216];
	ld.shared.u32 	%r4939, [%r3033+8312];
	add.s32 	%r4940, %r4926, %r4939;
	min.s32 	%r4941, %r4938, %r4940;
	st.shared.u32 	[%r3036+8216], %r4941;
	ld.shared.u32 	%r4942, [%r3036+8320];
	ld.shared.u32 	%r4943, [%r3033+8312];
	add.s32 	%r4944, %r4931, %r4943;
	min.s32 	%r4945, %r4942, %r4944;
	st.shared.u32 	[%r3036+8320], %r4945;
	ld.shared.u32 	%r4946, [%r3036+16224];
	ld.shared.u32 	%r4947, [%r3033+16424];
	add.s32 	%r4948, %r4921, %r4947;
	min.s32 	%r4949, %r4946, %r4948;
	st.shared.u32 	[%r3036+16224], %r4949;
	ld.shared.u32 	%r4950, [%r3036+16328];
	ld.shared.u32 	%r4951, [%r3033+16424];
	add.s32 	%r4952, %r4926, %r4951;
	min.s32 	%r4953, %r4950, %r4952;
	st.shared.u32 	[%r3036+16328], %r4953;
	ld.shared.u32 	%r4954, [%r3036+16432];
	ld.shared.u32 	%r4955, [%r3033+16424];
	add.s32 	%r4956, %r4931, %r4955;
	min.s32 	%r4957, %r4954, %r4956;
	st.shared.u32 	[%r3036+16432], %r4957;
	bar.sync 	0;
	ld.shared.u32 	%r4958, [%r3036];
	ld.shared.u32 	%r4959, [%r3033+204];
	ld.shared.u32 	%r4960, [%r3048+15912];
	add.s32 	%r4961, %r4960, %r4959;
	min.s32 	%r4962, %r4958, %r4961;
	st.shared.u32 	[%r3036], %r4962;
	ld.shared.u32 	%r4963, [%r3036+104];
	ld.shared.u32 	%r4964, [%r3033+204];
	ld.shared.u32 	%r4965, [%r3048+16016];
	add.s32 	%r4966, %r4965, %r4964;
	min.s32 	%r4967, %r4963, %r4966;
	st.shared.u32 	[%r3036+104], %r4967;
	ld.shared.u32 	%r4968, [%r3036+208];
	ld.shared.u32 	%r4969, [%r3033+204];
	ld.shared.u32 	%r4970, [%r3048+16120];
	add.s32 	%r4971, %r4970, %r4969;
	min.s32 	%r4972, %r4968, %r4971;
	st.shared.u32 	[%r3036+208], %r4972;
	ld.shared.u32 	%r4973, [%r3036+8112];
	ld.shared.u32 	%r4974, [%r3033+8316];
	add.s32 	%r4975, %r4960, %r4974;
	min.s32 	%r4976, %r4973, %r4975;
	st.shared.u32 	[%r3036+8112], %r4976;
	ld.shared.u32 	%r4977, [%r3036+8216];
	ld.shared.u32 	%r4978, [%r3033+8316];
	add.s32 	%r4979, %r4965, %r4978;
	min.s32 	%r4980, %r4977, %r4979;
	st.shared.u32 	[%r3036+8216], %r4980;
	ld.shared.u32 	%r4981, [%r3036+8320];
	ld.shared.u32 	%r4982, [%r3033+8316];
	add.s32 	%r4983, %r4970, %r4982;
	min.s32 	%r4984, %r4981, %r4983;
	st.shared.u32 	[%r3036+8320], %r4984;
	ld.shared.u32 	%r4985, [%r3036+16224];
	ld.shared.u32 	%r4986, [%r3033+16428];
	add.s32 	%r4987, %r4960, %r4986;
	min.s32 	%r4988, %r4985, %r4987;
	st.shared.u32 	[%r3036+16224], %r4988;
	ld.shared.u32 	%r4989, [%r3036+16328];
	ld.shared.u32 	%r4990, [%r3033+16428];
	add.s32 	%r4991, %r4965, %r4990;
	min.s32 	%r4992, %r4989, %r4991;
	st.shared.u32 	[%r3036+16328], %r4992;
	ld.shared.u32 	%r4993, [%r3036+16432];
	ld.shared.u32 	%r4994, [%r3033+16428];
	add.s32 	%r4995, %r4970, %r4994;
	min.s32 	%r4996, %r4993, %r4995;
	st.shared.u32 	[%r3036+16432], %r4996;
	bar.sync 	0;
	ld.shared.u32 	%r4997, [%r3036];
	ld.shared.u32 	%r4998, [%r3033+208];
	ld.shared.u32 	%r4999, [%r3048+16224];
	add.s32 	%r5000, %r4999, %r4998;
	min.s32 	%r5001, %r4997, %r5000;
	st.shared.u32 	[%r3036], %r5001;
	ld.shared.u32 	%r5002, [%r3036+104];
	ld.shared.u32 	%r5003, [%r3033+208];
	ld.shared.u32 	%r5004, [%r3048+16328];
	add.s32 	%r5005, %r5004, %r5003;
	min.s32 	%r5006, %r5002, %r5005;
	st.shared.u32 	[%r3036+104], %r5006;
	ld.shared.u32 	%r5007, [%r3036+208];
	ld.shared.u32 	%r5008, [%r3033+208];
	ld.shared.u32 	%r5009, [%r3048+16432];
	add.s32 	%r5010, %r5009, %r5008;
	min.s32 	%r5011, %r5007, %r5010;
	st.shared.u32 	[%r3036+208], %r5011;
	ld.shared.u32 	%r5012, [%r3036+8112];
	ld.shared.u32 	%r5013, [%r3033+8320];
	add.s32 	%r5014, %r4999, %r5013;
	min.s32 	%r5015, %r5012, %r5014;
	st.shared.u32 	[%r3036+8112], %r5015;
	ld.shared.u32 	%r5016, [%r3036+8216];
	ld.shared.u32 	%r5017, [%r3033+8320];
	add.s32 	%r5018, %r5004, %r5017;
	min.s32 	%r5019, %r5016, %r5018;
	st.shared.u32 	[%r3036+8216], %r5019;
	ld.shared.u32 	%r5020, [%r3036+8320];
	ld.shared.u32 	%r5021, [%r3033+8320];
	add.s32 	%r5022, %r5009, %r5021;
	min.s32 	%r5023, %r5020, %r5022;
	st.shared.u32 	[%r3036+8320], %r5023;
	ld.shared.u32 	%r5024, [%r3036+16224];
	ld.shared.u32 	%r5025, [%r3033+16432];
	add.s32 	%r5026, %r4999, %r5025;
	min.s32 	%r5027, %r5024, %r5026;
	st.shared.u32 	[%r3036+16224], %r5027;
	ld.shared.u32 	%r5028, [%r3036+16328];
	ld.shared.u32 	%r5029, [%r3033+16432];
	add.s32 	%r5030, %r5004, %r5029;
	min.s32 	%r5031, %r5028, %r5030;
	st.shared.u32 	[%r3036+16328], %r5031;
	ld.shared.u32 	%r5032, [%r3036+16432];
	ld.shared.u32 	%r5033, [%r3033+16432];
	add.s32 	%r5034, %r5009, %r5033;
	min.s32 	%r5035, %r5032, %r5034;
	st.shared.u32 	[%r3036+16432], %r5035;
	bar.sync 	0;
	ld.shared.u32 	%r5036, [%r3036];
	ld.shared.u32 	%r5037, [%r3033+212];
	ld.shared.u32 	%r5038, [%r3048+16536];
	add.s32 	%r5039, %r5038, %r5037;
	min.s32 	%r5040, %r5036, %r5039;
	st.shared.u32 	[%r3036], %r5040;
	ld.shared.u32 	%r5041, [%r3036+104];
	ld.shared.u32 	%r5042, [%r3033+212];
	ld.shared.u32 	%r5043, [%r3048+16640];
	add.s32 	%r5044, %r5043, %r5042;
	min.s32 	%r5045, %r5041, %r5044;
	st.shared.u32 	[%r3036+104], %r5045;
	ld.shared.u32 	%r5046, [%r3036+208];
	ld.shared.u32 	%r5047, [%r3033+212];
	ld.shared.u32 	%r5048, [%r3048+16744];
	add.s32 	%r5049, %r5048, %r5047;
	min.s32 	%r5050, %r5046, %r5049;
	st.shared.u32 	[%r3036+208], %r5050;
	ld.shared.u32 	%r5051, [%r3036+8112];
	ld.shared.u32 	%r5052, [%r3033+8324];
	add.s32 	%r5053, %r5038, %r5052;
	min.s32 	%r5054, %r5051, %r5053;
	st.shared.u32 	[%r3036+8112], %r5054;
	ld.shared.u32 	%r5055, [%r3036+8216];
	ld.shared.u32 	%r5056, [%r3033+8324];
	add.s32 	%r5057, %r5043, %r5056;
	min.s32 	%r5058, %r5055, %r5057;
	st.shared.u32 	[%r3036+8216], %r5058;
	ld.shared.u32 	%r5059, [%r3036+8320];
	ld.shared.u32 	%r5060, [%r3033+8324];
	add.s32 	%r5061, %r5048, %r5060;
	min.s32 	%r5062, %r5059, %r5061;
	st.shared.u32 	[%r3036+8320], %r5062;
	ld.shared.u32 	%r5063, [%r3036+16224];
	ld.shared.u32 	%r5064, [%r3033+16436];
	add.s32 	%r5065, %r5038, %r5064;
	min.s32 	%r5066, %r5063, %r5065;
	st.shared.u32 	[%r3036+16224], %r5066;
	ld.shared.u32 	%r5067, [%r3036+16328];
	ld.shared.u32 	%r5068, [%r3033+16436];
	add.s32 	%r5069, %r5043, %r5068;
	min.s32 	%r5070, %r5067, %r5069;
	st.shared.u32 	[%r3036+16328], %r5070;
	ld.shared.u32 	%r5071, [%r3036+16432];
	ld.shared.u32 	%r5072, [%r3033+16436];
	add.s32 	%r5073, %r5048, %r5072;
	min.s32 	%r5074, %r5071, %r5073;
	st.shared.u32 	[%r3036+16432], %r5074;
	bar.sync 	0;
	ld.shared.u32 	%r5075, [%r3036];
	ld.shared.u32 	%r5076, [%r3033+216];
	ld.shared.u32 	%r5077, [%r3048+16848];
	add.s32 	%r5078, %r5077, %r5076;
	min.s32 	%r5079, %r5075, %r5078;
	st.shared.u32 	[%r3036], %r5079;
	ld.shared.u32 	%r5080, [%r3036+104];
	ld.shared.u32 	%r5081, [%r3033+216];
	ld.shared.u32 	%r5082, [%r3048+16952];
	add.s32 	%r5083, %r5082, %r5081;
	min.s32 	%r5084, %r5080, %r5083;
	st.shared.u32 	[%r3036+104], %r5084;
	ld.shared.u32 	%r5085, [%r3036+208];
	ld.shared.u32 	%r5086, [%r3033+216];
	ld.shared.u32 	%r5087, [%r3048+17056];
	add.s32 	%r5088, %r5087, %r5086;
	min.s32 	%r5089, %r5085, %r5088;
	st.shared.u32 	[%r3036+208], %r5089;
	ld.shared.u32 	%r5090, [%r3036+8112];
	ld.shared.u32 	%r5091, [%r3033+8328];
	add.s32 	%r5092, %r5077, %r5091;
	min.s32 	%r5093, %r5090, %r5092;
	st.shared.u32 	[%r3036+8112], %r5093;
	ld.shared.u32 	%r5094, [%r3036+8216];
	ld.shared.u32 	%r5095, [%r3033+8328];
	add.s32 	%r5096, %r5082, %r5095;
	min.s32 	%r5097, %r5094, %r5096;
	st.shared.u32 	[%r3036+8216], %r5097;
	ld.shared.u32 	%r5098, [%r3036+8320];
	ld.shared.u32 	%r5099, [%r3033+8328];
	add.s32 	%r5100, %r5087, %r5099;
	min.s32 	%r5101, %r5098, %r5100;
	st.shared.u32 	[%r3036+8320], %r5101;
	ld.shared.u32 	%r5102, [%r3036+16224];
	ld.shared.u32 	%r5103, [%r3033+16440];
	add.s32 	%r5104, %r5077, %r5103;
	min.s32 	%r5105, %r5102, %r5104;
	st.shared.u32 	[%r3036+16224], %r5105;
	ld.shared.u32 	%r5106, [%r3036+16328];
	ld.shared.u32 	%r5107, [%r3033+16440];
	add.s32 	%r5108, %r5082, %r5107;
	min.s32 	%r5109, %r5106, %r5108;
	st.shared.u32 	[%r3036+16328], %r5109;
	ld.shared.u32 	%r5110, [%r3036+16432];
	ld.shared.u32 	%r5111, [%r3033+16440];
	add.s32 	%r5112, %r5087, %r5111;
	min.s32 	%r5113, %r5110, %r5112;
	st.shared.u32 	[%r3036+16432], %r5113;
	bar.sync 	0;
	ld.shared.u32 	%r5114, [%r3036];
	ld.shared.u32 	%r5115, [%r3033+220];
	ld.shared.u32 	%r5116, [%r3048+17160];
	add.s32 	%r5117, %r5116, %r5115;
	min.s32 	%r5118, %r5114, %r5117;
	st.shared.u32 	[%r3036], %r5118;
	ld.shared.u32 	%r5119, [%r3036+104];
	ld.shared.u32 	%r5120, [%r3033+220];
	ld.shared.u32 	%r5121, [%r3048+17264];
	add.s32 	%r5122, %r5121, %r5120;
	min.s32 	%r5123, %r5119, %r5122;
	st.shared.u32 	[%r3036+104], %r5123;
	ld.shared.u32 	%r5124, [%r3036+208];
	ld.shared.u32 	%r5125, [%r3033+220];
	ld.shared.u32 	%r5126, [%r3048+17368];
	add.s32 	%r5127, %r5126, %r5125;
	min.s32 	%r5128, %r5124, %r5127;
	st.shared.u32 	[%r3036+208], %r5128;
	ld.shared.u32 	%r5129, [%r3036+8112];
	ld.shared.u32 	%r5130, [%r3033+8332];
	add.s32 	%r5131, %r5116, %r5130;
	min.s32 	%r5132, %r5129, %r5131;
	st.shared.u32 	[%r3036+8112], %r5132;
	ld.shared.u32 	%r5133, [%r3036+8216];
	ld.shared.u32 	%r5134, [%r3033+8332];
	add.s32 	%r5135, %r5121, %r5134;
	min.s32 	%r5136, %r5133, %r5135;
	st.shared.u32 	[%r3036+8216], %r5136;
	ld.shared.u32 	%r5137, [%r3036+8320];
	ld.shared.u32 	%r5138, [%r3033+8332];
	add.s32 	%r5139, %r5126, %r5138;
	min.s32 	%r5140, %r5137, %r5139;
	st.shared.u32 	[%r3036+8320], %r5140;
	ld.shared.u32 	%r5141, [%r3036+16224];
	ld.shared.u32 	%r5142, [%r3033+16444];
	add.s32 	%r5143, %r5116, %r5142;
	min.s32 	%r5144, %r5141, %r5143;
	st.shared.u32 	[%r3036+16224], %r5144;
	ld.shared.u32 	%r5145, [%r3036+16328];
	ld.shared.u32 	%r5146, [%r3033+16444];
	add.s32 	%r5147, %r5121, %r5146;
	min.s32 	%r5148, %r5145, %r5147;
	st.shared.u32 	[%r3036+16328], %r5148;
	ld.shared.u32 	%r5149, [%r3036+16432];
	ld.shared.u32 	%r5150, [%r3033+16444];
	add.s32 	%r5151, %r5126, %r5150;
	min.s32 	%r5152, %r5149, %r5151;
	st.shared.u32 	[%r3036+16432], %r5152;
	bar.sync 	0;
	ld.shared.u32 	%r5153, [%r3036];
	ld.shared.u32 	%r5154, [%r3033+224];
	ld.shared.u32 	%r5155, [%r3048+17472];
	add.s32 	%r5156, %r5155, %r5154;
	min.s32 	%r5157, %r5153, %r5156;
	st.shared.u32 	[%r3036], %r5157;
	ld.shared.u32 	%r5158, [%r3036+104];
	ld.shared.u32 	%r5159, [%r3033+224];
	ld.shared.u32 	%r5160, [%r3048+17576];
	add.s32 	%r5161, %r5160, %r5159;
	min.s32 	%r5162, %r5158, %r5161;
	st.shared.u32 	[%r3036+104], %r5162;
	ld.shared.u32 	%r5163, [%r3036+208];
	ld.shared.u32 	%r5164, [%r3033+224];
	ld.shared.u32 	%r5165, [%r3048+17680];
	add.s32 	%r5166, %r5165, %r5164;
	min.s32 	%r5167, %r5163, %r5166;
	st.shared.u32 	[%r3036+208], %r5167;
	ld.shared.u32 	%r5168, [%r3036+8112];
	ld.shared.u32 	%r5169, [%r3033+8336];
	add.s32 	%r5170, %r5155, %r5169;
	min.s32 	%r5171, %r5168, %r5170;
	st.shared.u32 	[%r3036+8112], %r5171;
	ld.shared.u32 	%r5172, [%r3036+8216];
	ld.shared.u32 	%r5173, [%r3033+8336];
	add.s32 	%r5174, %r5160, %r5173;
	min.s32 	%r5175, %r5172, %r5174;
	st.shared.u32 	[%r3036+8216], %r5175;
	ld.shared.u32 	%r5176, [%r3036+8320];
	ld.shared.u32 	%r5177, [%r3033+8336];
	add.s32 	%r5178, %r5165, %r5177;
	min.s32 	%r5179, %r5176, %r5178;
	st.shared.u32 	[%r3036+8320], %r5179;
	ld.shared.u32 	%r5180, [%r3036+16224];
	ld.shared.u32 	%r5181, [%r3033+16448];
	add.s32 	%r5182, %r5155, %r5181;
	min.s32 	%r5183, %r5180, %r5182;
	st.shared.u32 	[%r3036+16224], %r5183;
	ld.shared.u32 	%r5184, [%r3036+16328];
	ld.shared.u32 	%r5185, [%r3033+16448];
	add.s32 	%r5186, %r5160, %r5185;
	min.s32 	%r5187, %r5184, %r5186;
	st.shared.u32 	[%r3036+16328], %r5187;
	ld.shared.u32 	%r5188, [%r3036+16432];
	ld.shared.u32 	%r5189, [%r3033+16448];
	add.s32 	%r5190, %r5165, %r5189;
	min.s32 	%r5191, %r5188, %r5190;
	st.shared.u32 	[%r3036+16432], %r5191;
	bar.sync 	0;
	ld.shared.u32 	%r5192, [%r3036];
	ld.shared.u32 	%r5193, [%r3033+228];
	ld.shared.u32 	%r5194, [%r3048+17784];
	add.s32 	%r5195, %r5194, %r5193;
	min.s32 	%r5196, %r5192, %r5195;
	st.shared.u32 	[%r3036], %r5196;
	ld.shared.u32 	%r5197, [%r3036+104];
	ld.shared.u32 	%r5198, [%r3033+228];
	ld.shared.u32 	%r5199, [%r3048+17888];
	add.s32 	%r5200, %r5199, %r5198;
	min.s32 	%r5201, %r5197, %r5200;
	st.shared.u32 	[%r3036+104], %r5201;
	ld.shared.u32 	%r5202, [%r3036+208];
	ld.shared.u32 	%r5203, [%r3033+228];
	ld.shared.u32 	%r5204, [%r3048+17992];
	add.s32 	%r5205, %r5204, %r5203;
	min.s32 	%r5206, %r5202, %r5205;
	st.shared.u32 	[%r3036+208], %r5206;
	ld.shared.u32 	%r5207, [%r3036+8112];
	ld.shared.u32 	%r5208, [%r3033+8340];
	add.s32 	%r5209, %r5194, %r5208;
	min.s32 	%r5210, %r5207, %r5209;
	st.shared.u32 	[%r3036+8112], %r5210;
	ld.shared.u32 	%r5211, [%r3036+8216];
	ld.shared.u32 	%r5212, [%r3033+8340];
	add.s32 	%r5213, %r5199, %r5212;
	min.s32 	%r5214, %r5211, %r5213;
	st.shared.u32 	[%r3036+8216], %r5214;
	ld.shared.u32 	%r5215, [%r3036+8320];
	ld.shared.u32 	%r5216, [%r3033+8340];
	add.s32 	%r5217, %r5204, %r5216;
	min.s32 	%r5218, %r5215, %r5217;
	st.shared.u32 	[%r3036+8320], %r5218;
	ld.shared.u32 	%r5219, [%r3036+16224];
	ld.shared.u32 	%r5220, [%r3033+16452];
	add.s32 	%r5221, %r5194, %r5220;
	min.s32 	%r5222, %r5219, %r5221;
	st.shared.u32 	[%r3036+16224], %r5222;
	ld.shared.u32 	%r5223, [%r3036+16328];
	ld.shared.u32 	%r5224, [%r3033+16452];
	add.s32 	%r5225, %r5199, %r5224;
	min.s32 	%r5226, %r5223, %r5225;
	st.shared.u32 	[%r3036+16328], %r5226;
	ld.shared.u32 	%r5227, [%r3036+16432];
	ld.shared.u32 	%r5228, [%r3033+16452];
	add.s32 	%r5229, %r5204, %r5228;
	min.s32 	%r5230, %r5227, %r5229;
	st.shared.u32 	[%r3036+16432], %r5230;
	bar.sync 	0;
	ld.shared.u32 	%r5231, [%r3036];
	ld.shared.u32 	%r5232, [%r3033+232];
	ld.shared.u32 	%r5233, [%r3048+18096];
	add.s32 	%r5234, %r5233, %r5232;
	min.s32 	%r5235, %r5231, %r5234;
	st.shared.u32 	[%r3036], %r5235;
	ld.shared.u32 	%r5236, [%r3036+104];
	ld.shared.u32 	%r5237, [%r3033+232];
	ld.shared.u32 	%r5238, [%r3048+18200];
	add.s32 	%r5239, %r5238, %r5237;
	min.s32 	%r5240, %r5236, %r5239;
	st.shared.u32 	[%r3036+104], %r5240;
	ld.shared.u32 	%r5241, [%r3036+208];
	ld.shared.u32 	%r5242, [%r3033+232];
	ld.shared.u32 	%r5243, [%r3048+18304];
	add.s32 	%r5244, %r5243, %r5242;
	min.s32 	%r5245, %r5241, %r5244;
	st.shared.u32 	[%r3036+208], %r5245;
	ld.shared.u32 	%r5246, [%r3036+8112];
	ld.shared.u32 	%r5247, [%r3033+8344];
	add.s32 	%r5248, %r5233, %r5247;
	min.s32 	%r5249, %r5246, %r5248;
	st.shared.u32 	[%r3036+8112], %r5249;
	ld.shared.u32 	%r5250, [%r3036+8216];
	ld.shared.u32 	%r5251, [%r3033+8344];
	add.s32 	%r5252, %r5238, %r5251;
	min.s32 	%r5253, %r5250, %r5252;
	st.shared.u32 	[%r3036+8216], %r5253;
	ld.shared.u32 	%r5254, [%r3036+8320];
	ld.shared.u32 	%r5255, [%r3033+8344];
	add.s32 	%r5256, %r5243, %r5255;
	min.s32 	%r5257, %r5254, %r5256;
	st.shared.u32 	[%r3036+8320], %r5257;
	ld.shared.u32 	%r5258, [%r3036+16224];
	ld.shared.u32 	%r5259, [%r3033+16456];
	add.s32 	%r5260, %r5233, %r5259;
	min.s32 	%r5261, %r5258, %r5260;
	st.shared.u32 	[%r3036+16224], %r5261;
	ld.shared.u32 	%r5262, [%r3036+16328];
	ld.shared.u32 	%r5263, [%r3033+16456];
	add.s32 	%r5264, %r5238, %r5263;
	min.s32 	%r5265, %r5262, %r5264;
	st.shared.u32 	[%r3036+16328], %r5265;
	ld.shared.u32 	%r5266, [%r3036+16432];
	ld.shared.u32 	%r5267, [%r3033+16456];
	add.s32 	%r5268, %r5243, %r5267;
	min.s32 	%r5269, %r5266, %r5268;
	st.shared.u32 	[%r3036+16432], %r5269;
	bar.sync 	0;
	ld.shared.u32 	%r5270, [%r3036];
	ld.shared.u32 	%r5271, [%r3033+236];
	ld.shared.u32 	%r5272, [%r3048+18408];
	add.s32 	%r5273, %r5272, %r5271;
	min.s32 	%r5274, %r5270, %r5273;
	st.shared.u32 	[%r3036], %r5274;
	ld.shared.u32 	%r5275, [%r3036+104];
	ld.shared.u32 	%r5276, [%r3033+236];
	ld.shared.u32 	%r5277, [%r3048+18512];
	add.s32 	%r5278, %r5277, %r5276;
	min.s32 	%r5279, %r5275, %r5278;
	st.shared.u32 	[%r3036+104], %r5279;
	ld.shared.u32 	%r5280, [%r3036+208];
	ld.shared.u32 	%r5281, [%r3033+236];
	ld.shared.u32 	%r5282, [%r3048+18616];
	add.s32 	%r5283, %r5282, %r5281;
	min.s32 	%r5284, %r5280, %r5283;
	st.shared.u32 	[%r3036+208], %r5284;
	ld.shared.u32 	%r5285, [%r3036+8112];
	ld.shared.u32 	%r5286, [%r3033+8348];
	add.s32 	%r5287, %r5272, %r5286;
	min.s32 	%r5288, %r5285, %r5287;
	st.shared.u32 	[%r3036+8112], %r5288;
	ld.shared.u32 	%r5289, [%r3036+8216];
	ld.shared.u32 	%r5290, [%r3033+8348];
	add.s32 	%r5291, %r5277, %r5290;
	min.s32 	%r5292, %r5289, %r5291;
	st.shared.u32 	[%r3036+8216], %r5292;
	ld.shared.u32 	%r5293, [%r3036+8320];
	ld.shared.u32 	%r5294, [%r3033+8348];
	add.s32 	%r5295, %r5282, %r5294;
	min.s32 	%r5296, %r5293, %r5295;
	st.shared.u32 	[%r3036+8320], %r5296;
	ld.shared.u32 	%r5297, [%r3036+16224];
	ld.shared.u32 	%r5298, [%r3033+16460];
	add.s32 	%r5299, %r5272, %r5298;
	min.s32 	%r5300, %r5297, %r5299;
	st.shared.u32 	[%r3036+16224], %r5300;
	ld.shared.u32 	%r5301, [%r3036+16328];
	ld.shared.u32 	%r5302, [%r3033+16460];
	add.s32 	%r5303, %r5277, %r5302;
	min.s32 	%r5304, %r5301, %r5303;
	st.shared.u32 	[%r3036+16328], %r5304;
	ld.shared.u32 	%r5305, [%r3036+16432];
	ld.shared.u32 	%r5306, [%r3033+16460];
	add.s32 	%r5307, %r5282, %r5306;
	min.s32 	%r5308, %r5305, %r5307;
	st.shared.u32 	[%r3036+16432], %r5308;
	bar.sync 	0;
	ld.shared.u32 	%r5309, [%r3036];
	ld.shared.u32 	%r5310, [%r3033+240];
	ld.shared.u32 	%r5311, [%r3048+18720];
	add.s32 	%r5312, %r5311, %r5310;
	min.s32 	%r5313, %r5309, %r5312;
	st.shared.u32 	[%r3036], %r5313;
	ld.shared.u32 	%r5314, [%r3036+104];
	ld.shared.u32 	%r5315, [%r3033+240];
	ld.shared.u32 	%r5316, [%r3048+18824];
	add.s32 	%r5317, %r5316, %r5315;
	min.s32 	%r5318, %r5314, %r5317;
	st.shared.u32 	[%r3036+104], %r5318;
	ld.shared.u32 	%r5319, [%r3036+208];
	ld.shared.u32 	%r5320, [%r3033+240];
	ld.shared.u32 	%r5321, [%r3048+18928];
	add.s32 	%r5322, %r5321, %r5320;
	min.s32 	%r5323, %r5319, %r5322;
	st.shared.u32 	[%r3036+208], %r5323;
	ld.shared.u32 	%r5324, [%r3036+8112];
	ld.shared.u32 	%r5325, [%r3033+8352];
	add.s32 	%r5326, %r5311, %r5325;
	min.s32 	%r5327, %r5324, %r5326;
	st.shared.u32 	[%r3036+8112], %r5327;
	ld.shared.u32 	%r5328, [%r3036+8216];
	ld.shared.u32 	%r5329, [%r3033+8352];
	add.s32 	%r5330, %r5316, %r5329;
	min.s32 	%r5331, %r5328, %r5330;
	st.shared.u32 	[%r3036+8216], %r5331;
	ld.shared.u32 	%r5332, [%r3036+8320];
	ld.shared.u32 	%r5333, [%r3033+8352];
	add.s32 	%r5334, %r5321, %r5333;
	min.s32 	%r5335, %r5332, %r5334;
	st.shared.u32 	[%r3036+8320], %r5335;
	ld.shared.u32 	%r5336, [%r3036+16224];
	ld.shared.u32 	%r5337, [%r3033+16464];
	add.s32 	%r5338, %r5311, %r5337;
	min.s32 	%r5339, %r5336, %r5338;
	st.shared.u32 	[%r3036+16224], %r5339;
	ld.shared.u32 	%r5340, [%r3036+16328];
	ld.shared.u32 	%r5341, [%r3033+16464];
	add.s32 	%r5342, %r5316, %r5341;
	min.s32 	%r5343, %r5340, %r5342;
	st.shared.u32 	[%r3036+16328], %r5343;
	ld.shared.u32 	%r5344, [%r3036+16432];
	ld.shared.u32 	%r5345, [%r3033+16464];
	add.s32 	%r5346, %r5321, %r5345;
	min.s32 	%r5347, %r5344, %r5346;
	st.shared.u32 	[%r3036+16432], %r5347;
	bar.sync 	0;
	ld.shared.u32 	%r5348, [%r3036];
	ld.shared.u32 	%r5349, [%r3033+244];
	ld.shared.u32 	%r5350, [%r3048+19032];
	add.s32 	%r5351, %r5350, %r5349;
	min.s32 	%r5352, %r5348, %r5351;
	st.shared.u32 	[%r3036], %r5352;
	ld.shared.u32 	%r5353, [%r3036+104];
	ld.shared.u32 	%r5354, [%r3033+244];
	ld.shared.u32 	%r5355, [%r3048+19136];
	add.s32 	%r5356, %r5355, %r5354;
	min.s32 	%r5357, %r5353, %r5356;
	st.shared.u32 	[%r3036+104], %r5357;
	ld.shared.u32 	%r5358, [%r3036+208];
	ld.shared.u32 	%r5359, [%r3033+244];
	ld.shared.u32 	%r5360, [%r3048+19240];
	add.s32 	%r5361, %r5360, %r5359;
	min.s32 	%r5362, %r5358, %r5361;
	st.shared.u32 	[%r3036+208], %r5362;
	ld.shared.u32 	%r5363, [%r3036+8112];
	ld.shared.u32 	%r5364, [%r3033+8356];
	add.s32 	%r5365, %r5350, %r5364;
	min.s32 	%r5366, %r5363, %r5365;
	st.shared.u32 	[%r3036+8112], %r5366;
	ld.shared.u32 	%r5367, [%r3036+8216];
	ld.shared.u32 	%r5368, [%r3033+8356];
	add.s32 	%r5369, %r5355, %r5368;
	min.s32 	%r5370, %r5367, %r5369;
	st.shared.u32 	[%r3036+8216], %r5370;
	ld.shared.u32 	%r5371, [%r3036+8320];
	ld.shared.u32 	%r5372, [%r3033+8356];
	add.s32 	%r5373, %r5360, %r5372;
	min.s32 	%r5374, %r5371, %r5373;
	st.shared.u32 	[%r3036+8320], %r5374;
	ld.shared.u32 	%r5375, [%r3036+16224];
	ld.shared.u32 	%r5376, [%r3033+16468];
	add.s32 	%r5377, %r5350, %r5376;
	min.s32 	%r5378, %r5375, %r5377;
	st.shared.u32 	[%r3036+16224], %r5378;
	ld.shared.u32 	%r5379, [%r3036+16328];
	ld.shared.u32 	%r5380, [%r3033+16468];
	add.s32 	%r5381, %r5355, %r5380;
	min.s32 	%r5382, %r5379, %r5381;
	st.shared.u32 	[%r3036+16328], %r5382;
	ld.shared.u32 	%r5383, [%r3036+16432];
	ld.shared.u32 	%r5384, [%r3033+16468];
	add.s32 	%r5385, %r5360, %r5384;
	min.s32 	%r5386, %r5383, %r5385;
	st.shared.u32 	[%r3036+16432], %r5386;
	bar.sync 	0;
	ld.shared.u32 	%r5387, [%r3036];
	ld.shared.u32 	%r5388, [%r3033+248];
	ld.shared.u32 	%r5389, [%r3048+19344];
	add.s32 	%r5390, %r5389, %r5388;
	min.s32 	%r5391, %r5387, %r5390;
	st.shared.u32 	[%r3036], %r5391;
	ld.shared.u32 	%r5392, [%r3036+104];
	ld.shared.u32 	%r5393, [%r3033+248];
	ld.shared.u32 	%r5394, [%r3048+19448];
	add.s32 	%r5395, %r5394, %r5393;
	min.s32 	%r5396, %r5392, %r5395;
	st.shared.u32 	[%r3036+104], %r5396;
	ld.shared.u32 	%r5397, [%r3036+208];
	ld.shared.u32 	%r5398, [%r3033+248];
	ld.shared.u32 	%r5399, [%r3048+19552];
	add.s32 	%r5400, %r5399, %r5398;
	min.s32 	%r5401, %r5397, %r5400;
	st.shared.u32 	[%r3036+208], %r5401;
	ld.shared.u32 	%r5402, [%r3036+8112];
	ld.shared.u32 	%r5403, [%r3033+8360];
	add.s32 	%r5404, %r5389, %r5403;
	min.s32 	%r5405, %r5402, %r5404;
	st.shared.u32 	[%r3036+8112], %r5405;
	ld.shared.u32 	%r5406, [%r3036+8216];
	ld.shared.u32 	%r5407, [%r3033+8360];
	add.s32 	%r5408, %r5394, %r5407;
	min.s32 	%r5409, %r5406, %r5408;
	st.shared.u32 	[%r3036+8216], %r5409;
	ld.shared.u32 	%r5410, [%r3036+8320];
	ld.shared.u32 	%r5411, [%r3033+8360];
	add.s32 	%r5412, %r5399, %r5411;
	min.s32 	%r5413, %r5410, %r5412;
	st.shared.u32 	[%r3036+8320], %r5413;
	ld.shared.u32 	%r5414, [%r3036+16224];
	ld.shared.u32 	%r5415, [%r3033+16472];
	add.s32 	%r5416, %r5389, %r5415;
	min.s32 	%r5417, %r5414, %r5416;
	st.shared.u32 	[%r3036+16224], %r5417;
	ld.shared.u32 	%r5418, [%r3036+16328];
	ld.shared.u32 	%r5419, [%r3033+16472];
	add.s32 	%r5420, %r5394, %r5419;
	min.s32 	%r5421, %r5418, %r5420;
	st.shared.u32 	[%r3036+16328], %r5421;
	ld.shared.u32 	%r5422, [%r3036+16432];
	ld.shared.u32 	%r5423, [%r3033+16472];
	add.s32 	%r5424, %r5399, %r5423;
	min.s32 	%r5425, %r5422, %r5424;
	st.shared.u32 	[%r3036+16432], %r5425;
	bar.sync 	0;
	ld.shared.u32 	%r5426, [%r3036];
	ld.shared.u32 	%r5427, [%r3033+252];
	ld.shared.u32 	%r5428, [%r3048+19656];
	add.s32 	%r5429, %r5428, %r5427;
	min.s32 	%r5430, %r5426, %r5429;
	st.shared.u32 	[%r3036], %r5430;
	ld.shared.u32 	%r5431, [%r3036+104];
	ld.shared.u32 	%r5432, [%r3033+252];
	ld.shared.u32 	%r5433, [%r3048+19760];
	add.s32 	%r5434, %r5433, %r5432;
	min.s32 	%r5435, %r5431, %r5434;
	st.shared.u32 	[%r3036+104], %r5435;
	ld.shared.u32 	%r5436, [%r3036+208];
	ld.shared.u32 	%r5437, [%r3033+252];
	ld.shared.u32 	%r5438, [%r3048+19864];
	add.s32 	%r5439, %r5438, %r5437;
	min.s32 	%r5440, %r5436, %r5439;
	st.shared.u32 	[%r3036+208], %r5440;
	ld.shared.u32 	%r5441, [%r3036+8112];
	ld.shared.u32 	%r5442, [%r3033+8364];
	add.s32 	%r5443, %r5428, %r5442;
	min.s32 	%r5444, %r5441, %r5443;
	st.shared.u32 	[%r3036+8112], %r5444;
	ld.shared.u32 	%r5445, [%r3036+8216];
	ld.shared.u32 	%r5446, [%r3033+8364];
	add.s32 	%r5447, %r5433, %r5446;
	min.s32 	%r5448, %r5445, %r5447;
	st.shared.u32 	[%r3036+8216], %r5448;
	ld.shared.u32 	%r5449, [%r3036+8320];
	ld.shared.u32 	%r5450, [%r3033+8364];
	add.s32 	%r5451, %r5438, %r5450;
	min.s32 	%r5452, %r5449, %r5451;
	st.shared.u32 	[%r3036+8320], %r5452;
	ld.shared.u32 	%r5453, [%r3036+16224];
	ld.shared.u32 	%r5454, [%r3033+16476];
	add.s32 	%r5455, %r5428, %r5454;
	min.s32 	%r5456, %r5453, %r5455;
	st.shared.u32 	[%r3036+16224], %r5456;
	ld.shared.u32 	%r5457, [%r3036+16328];
	ld.shared.u32 	%r5458, [%r3033+16476];
	add.s32 	%r5459, %r5433, %r5458;
	min.s32 	%r5460, %r5457, %r5459;
	st.shared.u32 	[%r3036+16328], %r5460;
	ld.shared.u32 	%r5461, [%r3036+16432];
	ld.shared.u32 	%r5462, [%r3033+16476];
	add.s32 	%r5463, %r5438, %r5462;
	min.s32 	%r5464, %r5461, %r5463;
	st.shared.u32 	[%r3036+16432], %r5464;
	bar.sync 	0;
	ld.shared.u32 	%r5465, [%r3036];
	ld.shared.u32 	%r5466, [%r3033+256];
	ld.shared.u32 	%r5467, [%r3048+19968];
	add.s32 	%r5468, %r5467, %r5466;
	min.s32 	%r5469, %r5465, %r5468;
	st.shared.u32 	[%r3036], %r5469;
	ld.shared.u32 	%r5470, [%r3036+104];
	ld.shared.u32 	%r5471, [%r3033+256];
	ld.shared.u32 	%r5472, [%r3048+20072];
	add.s32 	%r5473, %r5472, %r5471;
	min.s32 	%r5474, %r5470, %r5473;
	st.shared.u32 	[%r3036+104], %r5474;
	ld.shared.u32 	%r5475, [%r3036+208];
	ld.shared.u32 	%r5476, [%r3033+256];
	ld.shared.u32 	%r5477, [%r3048+20176];
	add.s32 	%r5478, %r5477, %r5476;
	min.s32 	%r5479, %r5475, %r5478;
	st.shared.u32 	[%r3036+208], %r5479;
	ld.shared.u32 	%r5480, [%r3036+8112];
	ld.shared.u32 	%r5481, [%r3033+8368];
	add.s32 	%r5482, %r5467, %r5481;
	min.s32 	%r5483, %r5480, %r5482;
	st.shared.u32 	[%r3036+8112], %r5483;
	ld.shared.u32 	%r5484, [%r3036+8216];
	ld.shared.u32 	%r5485, [%r3033+8368];
	add.s32 	%r5486, %r5472, %r5485;
	min.s32 	%r5487, %r5484, %r5486;
	st.shared.u32 	[%r3036+8216], %r5487;
	ld.shared.u32 	%r5488, [%r3036+8320];
	ld.shared.u32 	%r5489, [%r3033+8368];
	add.s32 	%r5490, %r5477, %r5489;
	min.s32 	%r5491, %r5488, %r5490;
	st.shared.u32 	[%r3036+8320], %r5491;
	ld.shared.u32 	%r5492, [%r3036+16224];
	ld.shared.u32 	%r5493, [%r3033+16480];
	add.s32 	%r5494, %r5467, %r5493;
	min.s32 	%r5495, %r5492, %r5494;
	st.shared.u32 	[%r3036+16224], %r5495;
	ld.shared.u32 	%r5496, [%r3036+16328];
	ld.shared.u32 	%r5497, [%r3033+16480];
	add.s32 	%r5498, %r5472, %r5497;
	min.s32 	%r5499, %r5496, %r5498;
	st.shared.u32 	[%r3036+16328], %r5499;
	ld.shared.u32 	%r5500, [%r3036+16432];
	ld.shared.u32 	%r5501, [%r3033+16480];
	add.s32 	%r5502, %r5477, %r5501;
	min.s32 	%r5503, %r5500, %r5502;
	st.shared.u32 	[%r3036+16432], %r5503;
	bar.sync 	0;
	ld.shared.u32 	%r5504, [%r3036];
	ld.shared.u32 	%r5505, [%r3033+260];
	ld.shared.u32 	%r5506, [%r3048+20280];
	add.s32 	%r5507, %r5506, %r5505;
	min.s32 	%r5508, %r5504, %r5507;
	st.shared.u32 	[%r3036], %r5508;
	ld.shared.u32 	%r5509, [%r3036+104];
	ld.shared.u32 	%r5510, [%r3033+260];
	ld.shared.u32 	%r5511, [%r3048+20384];
	add.s32 	%r5512, %r5511, %r5510;
	min.s32 	%r5513, %r5509, %r5512;
	st.shared.u32 	[%r3036+104], %r5513;
	ld.shared.u32 	%r5514, [%r3036+208];
	ld.shared.u32 	%r5515, [%r3033+260];
	ld.shared.u32 	%r5516, [%r3048+20488];
	add.s32 	%r5517, %r5516, %r5515;
	min.s32 	%r5518, %r5514, %r5517;
	st.shared.u32 	[%r3036+208], %r5518;
	ld.shared.u32 	%r5519, [%r3036+8112];
	ld.shared.u32 	%r5520, [%r3033+8372];
	add.s32 	%r5521, %r5506, %r5520;
	min.s32 	%r5522, %r5519, %r5521;
	st.shared.u32 	[%r3036+8112], %r5522;
	ld.shared.u32 	%r5523, [%r3036+8216];
	ld.shared.u32 	%r5524, [%r3033+8372];
	add.s32 	%r5525, %r5511, %r5524;
	min.s32 	%r5526, %r5523, %r5525;
	st.shared.u32 	[%r3036+8216], %r5526;
	ld.shared.u32 	%r5527, [%r3036+8320];
	ld.shared.u32 	%r5528, [%r3033+8372];
	add.s32 	%r5529, %r5516, %r5528;
	min.s32 	%r5530, %r5527, %r5529;
	st.shared.u32 	[%r3036+8320], %r5530;
	ld.shared.u32 	%r5531, [%r3036+16224];
	ld.shared.u32 	%r5532, [%r3033+16484];
	add.s32 	%r5533, %r5506, %r5532;
	min.s32 	%r5534, %r5531, %r5533;
	st.shared.u32 	[%r3036+16224], %r5534;
	ld.shared.u32 	%r5535, [%r3036+16328];
	ld.shared.u32 	%r5536, [%r3033+16484];
	add.s32 	%r5537, %r5511, %r5536;
	min.s32 	%r5538, %r5535, %r5537;
	st.shared.u32 	[%r3036+16328], %r5538;
	ld.shared.u32 	%r5539, [%r3036+16432];
	ld.shared.u32 	%r5540, [%r3033+16484];
	add.s32 	%r5541, %r5516, %r5540;
	min.s32 	%r5542, %r5539, %r5541;
	st.shared.u32 	[%r3036+16432], %r5542;
	bar.sync 	0;
	ld.shared.u32 	%r5543, [%r3036];
	ld.shared.u32 	%r5544, [%r3033+264];
	ld.shared.u32 	%r5545, [%r3048+20592];
	add.s32 	%r5546, %r5545, %r5544;
	min.s32 	%r5547, %r5543, %r5546;
	st.shared.u32 	[%r3036], %r5547;
	ld.shared.u32 	%r5548, [%r3036+104];
	ld.shared.u32 	%r5549, [%r3033+264];
	ld.shared.u32 	%r5550, [%r3048+20696];
	add.s32 	%r5551, %r5550, %r5549;
	min.s32 	%r5552, %r5548, %r5551;
	st.shared.u32 	[%r3036+104], %r5552;
	ld.shared.u32 	%r5553, [%r3036+208];
	ld.shared.u32 	%r5554, [%r3033+264];
	ld.shared.u32 	%r5555, [%r3048+20800];
	add.s32 	%r5556, %r5555, %r5554;
	min.s32 	%r5557, %r5553, %r5556;
	st.shared.u32 	[%r3036+208], %r5557;
	ld.shared.u32 	%r5558, [%r3036+8112];
	ld.shared.u32 	%r5559, [%r3033+8376];
	add.s32 	%r5560, %r5545, %r5559;
	min.s32 	%r5561, %r5558, %r5560;
	st.shared.u32 	[%r3036+8112], %r5561;
	ld.shared.u32 	%r5562, [%r3036+8216];
	ld.shared.u32 	%r5563, [%r3033+8376];
	add.s32 	%r5564, %r5550, %r5563;
	min.s32 	%r5565, %r5562, %r5564;
	st.shared.u32 	[%r3036+8216], %r5565;
	ld.shared.u32 	%r5566, [%r3036+8320];
	ld.shared.u32 	%r5567, [%r3033+8376];
	add.s32 	%r5568, %r5555, %r5567;
	min.s32 	%r5569, %r5566, %r5568;
	st.shared.u32 	[%r3036+8320], %r5569;
	ld.shared.u32 	%r5570, [%r3036+16224];
	ld.shared.u32 	%r5571, [%r3033+16488];
	add.s32 	%r5572, %r5545, %r5571;
	min.s32 	%r5573, %r5570, %r5572;
	st.shared.u32 	[%r3036+16224], %r5573;
	ld.shared.u32 	%r5574, [%r3036+16328];
	ld.shared.u32 	%r5575, [%r3033+16488];
	add.s32 	%r5576, %r5550, %r5575;
	min.s32 	%r5577, %r5574, %r5576;
	st.shared.u32 	[%r3036+16328], %r5577;
	ld.shared.u32 	%r5578, [%r3036+16432];
	ld.shared.u32 	%r5579, [%r3033+16488];
	add.s32 	%r5580, %r5555, %r5579;
	min.s32 	%r5581, %r5578, %r5580;
	st.shared.u32 	[%r3036+16432], %r5581;
	bar.sync 	0;
	ld.shared.u32 	%r5582, [%r3036];
	ld.shared.u32 	%r5583, [%r3033+268];
	ld.shared.u32 	%r5584, [%r3048+20904];
	add.s32 	%r5585, %r5584, %r5583;
	min.s32 	%r5586, %r5582, %r5585;
	st.shared.u32 	[%r3036], %r5586;
	ld.shared.u32 	%r5587, [%r3036+104];
	ld.shared.u32 	%r5588, [%r3033+268];
	ld.shared.u32 	%r5589, [%r3048+21008];
	add.s32 	%r5590, %r5589, %r5588;
	min.s32 	%r5591, %r5587, %r5590;
	st.shared.u32 	[%r3036+104], %r5591;
	ld.shared.u32 	%r5592, [%r3036+208];
	ld.shared.u32 	%r5593, [%r3033+268];
	ld.shared.u32 	%r5594, [%r3048+21112];
	add.s32 	%r5595, %r5594, %r5593;
	min.s32 	%r5596, %r5592, %r5595;
	st.shared.u32 	[%r3036+208], %r5596;
	ld.shared.u32 	%r5597, [%r3036+8112];
	ld.shared.u32 	%r5598, [%r3033+8380];
	add.s32 	%r5599, %r5584, %r5598;
	min.s32 	%r5600, %r5597, %r5599;
	st.shared.u32 	[%r3036+8112], %r5600;
	ld.shared.u32 	%r5601, [%r3036+8216];
	ld.shared.u32 	%r5602, [%r3033+8380];
	add.s32 	%r5603, %r5589, %r5602;
	min.s32 	%r5604, %r5601, %r5603;
	st.shared.u32 	[%r3036+8216], %r5604;
	ld.shared.u32 	%r5605, [%r3036+8320];
	ld.shared.u32 	%r5606, [%r3033+8380];
	add.s32 	%r5607, %r5594, %r5606;
	min.s32 	%r5608, %r5605, %r5607;
	st.shared.u32 	[%r3036+8320], %r5608;
	ld.shared.u32 	%r5609, [%r3036+16224];
	ld.shared.u32 	%r5610, [%r3033+16492];
	add.s32 	%r5611, %r5584, %r5610;
	min.s32 	%r5612, %r5609, %r5611;
	st.shared.u32 	[%r3036+16224], %r5612;
	ld.shared.u32 	%r5613, [%r3036+16328];
	ld.shared.u32 	%r5614, [%r3033+16492];
	add.s32 	%r5615, %r5589, %r5614;
	min.s32 	%r5616, %r5613, %r5615;
	st.shared.u32 	[%r3036+16328], %r5616;
	ld.shared.u32 	%r5617, [%r3036+16432];
	ld.shared.u32 	%r5618, [%r3033+16492];
	add.s32 	%r5619, %r5594, %r5618;
	min.s32 	%r5620, %r5617, %r5619;
	st.shared.u32 	[%r3036+16432], %r5620;
	bar.sync 	0;
	ld.shared.u32 	%r5621, [%r3036];
	ld.shared.u32 	%r5622, [%r3033+272];
	ld.shared.u32 	%r5623, [%r3048+21216];
	add.s32 	%r5624, %r5623, %r5622;
	min.s32 	%r5625, %r5621, %r5624;
	st.shared.u32 	[%r3036], %r5625;
	ld.shared.u32 	%r5626, [%r3036+104];
	ld.shared.u32 	%r5627, [%r3033+272];
	ld.shared.u32 	%r5628, [%r3048+21320];
	add.s32 	%r5629, %r5628, %r5627;
	min.s32 	%r5630, %r5626, %r5629;
	st.shared.u32 	[%r3036+104], %r5630;
	ld.shared.u32 	%r5631, [%r3036+208];
	ld.shared.u32 	%r5632, [%r3033+272];
	ld.shared.u32 	%r5633, [%r3048+21424];
	add.s32 	%r5634, %r5633, %r5632;
	min.s32 	%r5635, %r5631, %r5634;
	st.shared.u32 	[%r3036+208], %r5635;
	ld.shared.u32 	%r5636, [%r3036+8112];
	ld.shared.u32 	%r5637, [%r3033+8384];
	add.s32 	%r5638, %r5623, %r5637;
	min.s32 	%r5639, %r5636, %r5638;
	st.shared.u32 	[%r3036+8112], %r5639;
	ld.shared.u32 	%r5640, [%r3036+8216];
	ld.shared.u32 	%r5641, [%r3033+8384];
	add.s32 	%r5642, %r5628, %r5641;
	min.s32 	%r5643, %r5640, %r5642;
	st.shared.u32 	[%r3036+8216], %r5643;
	ld.shared.u32 	%r5644, [%r3036+8320];
	ld.shared.u32 	%r5645, [%r3033+8384];
	add.s32 	%r5646, %r5633, %r5645;
	min.s32 	%r5647, %r5644, %r5646;
	st.shared.u32 	[%r3036+8320], %r5647;
	ld.shared.u32 	%r5648, [%r3036+16224];
	ld.shared.u32 	%r5649, [%r3033+16496];
	add.s32 	%r5650, %r5623, %r5649;
	min.s32 	%r5651, %r5648, %r5650;
	st.shared.u32 	[%r3036+16224], %r5651;
	ld.shared.u32 	%r5652, [%r3036+16328];
	ld.shared.u32 	%r5653, [%r3033+16496];
	add.s32 	%r5654, %r5628, %r5653;
	min.s32 	%r5655, %r5652, %r5654;
	st.shared.u32 	[%r3036+16328], %r5655;
	ld.shared.u32 	%r5656, [%r3036+16432];
	ld.shared.u32 	%r5657, [%r3033+16496];
	add.s32 	%r5658, %r5633, %r5657;
	min.s32 	%r5659, %r5656, %r5658;
	st.shared.u32 	[%r3036+16432], %r5659;
	bar.sync 	0;
	ld.shared.u32 	%r5660, [%r3036];
	ld.shared.u32 	%r5661, [%r3033+276];
	ld.shared.u32 	%r5662, [%r3048+21528];
	add.s32 	%r5663, %r5662, %r5661;
	min.s32 	%r5664, %r5660, %r5663;
	st.shared.u32 	[%r3036], %r5664;
	ld.shared.u32 	%r5665, [%r3036+104];
	ld.shared.u32 	%r5666, [%r3033+276];
	ld.shared.u32 	%r5667, [%r3048+21632];
	add.s32 	%r5668, %r5667, %r5666;
	min.s32 	%r5669, %r5665, %r5668;
	st.shared.u32 	[%r3036+104], %r5669;
	ld.shared.u32 	%r5670, [%r3036+208];
	ld.shared.u32 	%r5671, [%r3033+276];
	ld.shared.u32 	%r5672, [%r3048+21736];
	add.s32 	%r5673, %r5672, %r5671;
	min.s32 	%r5674, %r5670, %r5673;
	st.shared.u32 	[%r3036+208], %r5674;
	ld.shared.u32 	%r5675, [%r3036+8112];
	ld.shared.u32 	%r5676, [%r3033+8388];
	add.s32 	%r5677, %r5662, %r5676;
	min.s32 	%r5678, %r5675, %r5677;
	st.shared.u32 	[%r3036+8112], %r5678;
	ld.shared.u32 	%r5679, [%r3036+8216];
	ld.shared.u32 	%r5680, [%r3033+8388];
	add.s32 	%r5681, %r5667, %r5680;
	min.s32 	%r5682, %r5679, %r5681;
	st.shared.u32 	[%r3036+8216], %r5682;
	ld.shared.u32 	%r5683, [%r3036+8320];
	ld.shared.u32 	%r5684, [%r3033+8388];
	add.s32 	%r5685, %r5672, %r5684;
	min.s32 	%r5686, %r5683, %r5685;
	st.shared.u32 	[%r3036+8320], %r5686;
	ld.shared.u32 	%r5687, [%r3036+16224];
	ld.shared.u32 	%r5688, [%r3033+16500];
	add.s32 	%r5689, %r5662, %r5688;
	min.s32 	%r5690, %r5687, %r5689;
	st.shared.u32 	[%r3036+16224], %r5690;
	ld.shared.u32 	%r5691, [%r3036+16328];
	ld.shared.u32 	%r5692, [%r3033+16500];
	add.s32 	%r5693, %r5667, %r5692;
	min.s32 	%r5694, %r5691, %r5693;
	st.shared.u32 	[%r3036+16328], %r5694;
	ld.shared.u32 	%r5695, [%r3036+16432];
	ld.shared.u32 	%r5696, [%r3033+16500];
	add.s32 	%r5697, %r5672, %r5696;
	min.s32 	%r5698, %r5695, %r5697;
	st.shared.u32 	[%r3036+16432], %r5698;
	bar.sync 	0;
	ld.shared.u32 	%r5699, [%r3036];
	ld.shared.u32 	%r5700, [%r3033+280];
	ld.shared.u32 	%r5701, [%r3048+21840];
	add.s32 	%r5702, %r5701, %r5700;
	min.s32 	%r5703, %r5699, %r5702;
	st.shared.u32 	[%r3036], %r5703;
	ld.shared.u32 	%r5704, [%r3036+104];
	ld.shared.u32 	%r5705, [%r3033+280];
	ld.shared.u32 	%r5706, [%r3048+21944];
	add.s32 	%r5707, %r5706, %r5705;
	min.s32 	%r5708, %r5704, %r5707;
	st.shared.u32 	[%r3036+104], %r5708;
	ld.shared.u32 	%r5709, [%r3036+208];
	ld.shared.u32 	%r5710, [%r3033+280];
	ld.shared.u32 	%r5711, [%r3048+22048];
	add.s32 	%r5712, %r5711, %r5710;
	min.s32 	%r5713, %r5709, %r5712;
	st.shared.u32 	[%r3036+208], %r5713;
	ld.shared.u32 	%r5714, [%r3036+8112];
	ld.shared.u32 	%r5715, [%r3033+8392];
	add.s32 	%r5716, %r5701, %r5715;
	min.s32 	%r5717, %r5714, %r5716;
	st.shared.u32 	[%r3036+8112], %r5717;
	ld.shared.u32 	%r5718, [%r3036+8216];
	ld.shared.u32 	%r5719, [%r3033+8392];
	add.s32 	%r5720, %r5706, %r5719;
	min.s32 	%r5721, %r5718, %r5720;
	st.shared.u32 	[%r3036+8216], %r5721;
	ld.shared.u32 	%r5722, [%r3036+8320];
	ld.shared.u32 	%r5723, [%r3033+8392];
	add.s32 	%r5724, %r5711, %r5723;
	min.s32 	%r5725, %r5722, %r5724;
	st.shared.u32 	[%r3036+8320], %r5725;
	ld.shared.u32 	%r5726, [%r3036+16224];
	ld.shared.u32 	%r5727, [%r3033+16504];
	add.s32 	%r5728, %r5701, %r5727;
	min.s32 	%r5729, %r5726, %r5728;
	st.shared.u32 	[%r3036+16224], %r5729;
	ld.shared.u32 	%r5730, [%r3036+16328];
	ld.shared.u32 	%r5731, [%r3033+16504];
	add.s32 	%r5732, %r5706, %r5731;
	min.s32 	%r5733, %r5730, %r5732;
	st.shared.u32 	[%r3036+16328], %r5733;
	ld.shared.u32 	%r5734, [%r3036+16432];
	ld.shared.u32 	%r5735, [%r3033+16504];
	add.s32 	%r5736, %r5711, %r5735;
	min.s32 	%r5737, %r5734, %r5736;
	st.shared.u32 	[%r3036+16432], %r5737;
	bar.sync 	0;
	ld.shared.u32 	%r5738, [%r3036];
	ld.shared.u32 	%r5739, [%r3033+284];
	ld.shared.u32 	%r5740, [%r3048+22152];
	add.s32 	%r5741, %r5740, %r5739;
	min.s32 	%r5742, %r5738, %r5741;
	st.shared.u32 	[%r3036], %r5742;
	ld.shared.u32 	%r5743, [%r3036+104];
	ld.shared.u32 	%r5744, [%r3033+284];
	ld.shared.u32 	%r5745, [%r3048+22256];
	add.s32 	%r5746, %r5745, %r5744;
	min.s32 	%r5747, %r5743, %r5746;
	st.shared.u32 	[%r3036+104], %r5747;
	ld.shared.u32 	%r5748, [%r3036+208];
	ld.shared.u32 	%r5749, [%r3033+284];
	ld.shared.u32 	%r5750, [%r3048+22360];
	add.s32 	%r5751, %r5750, %r5749;
	min.s32 	%r5752, %r5748, %r5751;
	st.shared.u32 	[%r3036+208], %r5752;
	ld.shared.u32 	%r5753, [%r3036+8112];
	ld.shared.u32 	%r5754, [%r3033+8396];
	add.s32 	%r5755, %r5740, %r5754;
	min.s32 	%r5756, %r5753, %r5755;
	st.shared.u32 	[%r3036+8112], %r5756;
	ld.shared.u32 	%r5757, [%r3036+8216];
	ld.shared.u32 	%r5758, [%r3033+8396];
	add.s32 	%r5759, %r5745, %r5758;
	min.s32 	%r5760, %r5757, %r5759;
	st.shared.u32 	[%r3036+8216], %r5760;
	ld.shared.u32 	%r5761, [%r3036+8320];
	ld.shared.u32 	%r5762, [%r3033+8396];
	add.s32 	%r5763, %r5750, %r5762;
	min.s32 	%r5764, %r5761, %r5763;
	st.shared.u32 	[%r3036+8320], %r5764;
	ld.shared.u32 	%r5765, [%r3036+16224];
	ld.shared.u32 	%r5766, [%r3033+16508];
	add.s32 	%r5767, %r5740, %r5766;
	min.s32 	%r5768, %r5765, %r5767;
	st.shared.u32 	[%r3036+16224], %r5768;
	ld.shared.u32 	%r5769, [%r3036+16328];
	ld.shared.u32 	%r5770, [%r3033+16508];
	add.s32 	%r5771, %r5745, %r5770;
	min.s32 	%r5772, %r5769, %r5771;
	st.shared.u32 	[%r3036+16328], %r5772;
	ld.shared.u32 	%r5773, [%r3036+16432];
	ld.shared.u32 	%r5774, [%r3033+16508];
	add.s32 	%r5775, %r5750, %r5774;
	min.s32 	%r5776, %r5773, %r5775;
	st.shared.u32 	[%r3036+16432], %r5776;
	bar.sync 	0;
	ld.shared.u32 	%r5777, [%r3036];
	ld.shared.u32 	%r5778, [%r3033+288];
	ld.shared.u32 	%r5779, [%r3048+22464];
	add.s32 	%r5780, %r5779, %r5778;
	min.s32 	%r5781, %r5777, %r5780;
	st.shared.u32 	[%r3036], %r5781;
	ld.shared.u32 	%r5782, [%r3036+104];
	ld.shared.u32 	%r5783, [%r3033+288];
	ld.shared.u32 	%r5784, [%r3048+22568];
	add.s32 	%r5785, %r5784, %r5783;
	min.s32 	%r5786, %r5782, %r5785;
	st.shared.u32 	[%r3036+104], %r5786;
	ld.shared.u32 	%r5787, [%r3036+208];
	ld.shared.u32 	%r5788, [%r3033+288];
	ld.shared.u32 	%r5789, [%r3048+22672];
	add.s32 	%r5790, %r5789, %r5788;
	min.s32 	%r5791, %r5787, %r5790;
	st.shared.u32 	[%r3036+208], %r5791;
	ld.shared.u32 	%r5792, [%r3036+8112];
	ld.shared.u32 	%r5793, [%r3033+8400];
	add.s32 	%r5794, %r5779, %r5793;
	min.s32 	%r5795, %r5792, %r5794;
	st.shared.u32 	[%r3036+8112], %r5795;
	ld.shared.u32 	%r5796, [%r3036+8216];
	ld.shared.u32 	%r5797, [%r3033+8400];
	add.s32 	%r5798, %r5784, %r5797;
	min.s32 	%r5799, %r5796, %r5798;
	st.shared.u32 	[%r3036+8216], %r5799;
	ld.shared.u32 	%r5800, [%r3036+8320];
	ld.shared.u32 	%r5801, [%r3033+8400];
	add.s32 	%r5802, %r5789, %r5801;
	min.s32 	%r5803, %r5800, %r5802;
	st.shared.u32 	[%r3036+8320], %r5803;
	ld.shared.u32 	%r5804, [%r3036+16224];
	ld.shared.u32 	%r5805, [%r3033+16512];
	add.s32 	%r5806, %r5779, %r5805;
	min.s32 	%r5807, %r5804, %r5806;
	st.shared.u32 	[%r3036+16224], %r5807;
	ld.shared.u32 	%r5808, [%r3036+16328];
	ld.shared.u32 	%r5809, [%r3033+16512];
	add.s32 	%r5810, %r5784, %r5809;
	min.s32 	%r5811, %r5808, %r5810;
	st.shared.u32 	[%r3036+16328], %r5811;
	ld.shared.u32 	%r5812, [%r3036+16432];
	ld.shared.u32 	%r5813, [%r3033+16512];
	add.s32 	%r5814, %r5789, %r5813;
	min.s32 	%r5815, %r5812, %r5814;
	st.shared.u32 	[%r3036+16432], %r5815;
	bar.sync 	0;
	ld.shared.u32 	%r5816, [%r3036];
	ld.shared.u32 	%r5817, [%r3033+292];
	ld.shared.u32 	%r5818, [%r3048+22776];
	add.s32 	%r5819, %r5818, %r5817;
	min.s32 	%r5820, %r5816, %r5819;
	st.shared.u32 	[%r3036], %r5820;
	ld.shared.u32 	%r5821, [%r3036+104];
	ld.shared.u32 	%r5822, [%r3033+292];
	ld.shared.u32 	%r5823, [%r3048+22880];
	add.s32 	%r5824, %r5823, %r5822;
	min.s32 	%r5825, %r5821, %r5824;
	st.shared.u32 	[%r3036+104], %r5825;
	ld.shared.u32 	%r5826, [%r3036+208];
	ld.shared.u32 	%r5827, [%r3033+292];
	ld.shared.u32 	%r5828, [%r3048+22984];
	add.s32 	%r5829, %r5828, %r5827;
	min.s32 	%r5830, %r5826, %r5829;
	st.shared.u32 	[%r3036+208], %r5830;
	ld.shared.u32 	%r5831, [%r3036+8112];
	ld.shared.u32 	%r5832, [%r3033+8404];
	add.s32 	%r5833, %r5818, %r5832;
	min.s32 	%r5834, %r5831, %r5833;
	st.shared.u32 	[%r3036+8112], %r5834;
	ld.shared.u32 	%r5835, [%r3036+8216];
	ld.shared.u32 	%r5836, [%r3033+8404];
	add.s32 	%r5837, %r5823, %r5836;
	min.s32 	%r5838, %r5835, %r5837;
	st.shared.u32 	[%r3036+8216], %r5838;
	ld.shared.u32 	%r5839, [%r3036+8320];
	ld.shared.u32 	%r5840, [%r3033+8404];
	add.s32 	%r5841, %r5828, %r5840;
	min.s32 	%r5842, %r5839, %r5841;
	st.shared.u32 	[%r3036+8320], %r5842;
	ld.shared.u32 	%r5843, [%r3036+16224];
	ld.shared.u32 	%r5844, [%r3033+16516];
	add.s32 	%r5845, %r5818, %r5844;
	min.s32 	%r5846, %r5843, %r5845;
	st.shared.u32 	[%r3036+16224], %r5846;
	ld.shared.u32 	%r5847, [%r3036+16328];
	ld.shared.u32 	%r5848, [%r3033+16516];
	add.s32 	%r5849, %r5823, %r5848;
	min.s32 	%r5850, %r5847, %r5849;
	st.shared.u32 	[%r3036+16328], %r5850;
	ld.shared.u32 	%r5851, [%r3036+16432];
	ld.shared.u32 	%r5852, [%r3033+16516];
	add.s32 	%r5853, %r5828, %r5852;
	min.s32 	%r5854, %r5851, %r5853;
	st.shared.u32 	[%r3036+16432], %r5854;
	bar.sync 	0;
	ld.shared.u32 	%r5855, [%r3036];
	ld.shared.u32 	%r5856, [%r3033+296];
	ld.shared.u32 	%r5857, [%r3048+23088];
	add.s32 	%r5858, %r5857, %r5856;
	min.s32 	%r5859, %r5855, %r5858;
	st.shared.u32 	[%r3036], %r5859;
	ld.shared.u32 	%r5860, [%r3036+104];
	ld.shared.u32 	%r5861, [%r3033+296];
	ld.shared.u32 	%r5862, [%r3048+23192];
	add.s32 	%r5863, %r5862, %r5861;
	min.s32 	%r5864, %r5860, %r5863;
	st.shared.u32 	[%r3036+104], %r5864;
	ld.shared.u32 	%r5865, [%r3036+208];
	ld.shared.u32 	%r5866, [%r3033+296];
	ld.shared.u32 	%r5867, [%r3048+23296];
	add.s32 	%r5868, %r5867, %r5866;
	min.s32 	%r5869, %r5865, %r5868;
	st.shared.u32 	[%r3036+208], %r5869;
	ld.shared.u32 	%r5870, [%r3036+8112];
	ld.shared.u32 	%r5871, [%r3033+8408];
	add.s32 	%r5872, %r5857, %r5871;
	min.s32 	%r5873, %r5870, %r5872;
	st.shared.u32 	[%r3036+8112], %r5873;
	ld.shared.u32 	%r5874, [%r3036+8216];
	ld.shared.u32 	%r5875, [%r3033+8408];
	add.s32 	%r5876, %r5862, %r5875;
	min.s32 	%r5877, %r5874, %r5876;
	st.shared.u32 	[%r3036+8216], %r5877;
	ld.shared.u32 	%r5878, [%r3036+8320];
	ld.shared.u32 	%r5879, [%r3033+8408];
	add.s32 	%r5880, %r5867, %r5879;
	min.s32 	%r5881, %r5878, %r5880;
	st.shared.u32 	[%r3036+8320], %r5881;
	ld.shared.u32 	%r5882, [%r3036+16224];
	ld.shared.u32 	%r5883, [%r3033+16520];
	add.s32 	%r5884, %r5857, %r5883;
	min.s32 	%r5885, %r5882, %r5884;
	st.shared.u32 	[%r3036+16224], %r5885;
	ld.shared.u32 	%r5886, [%r3036+16328];
	ld.shared.u32 	%r5887, [%r3033+16520];
	add.s32 	%r5888, %r5862, %r5887;
	min.s32 	%r5889, %r5886, %r5888;
	st.shared.u32 	[%r3036+16328], %r5889;
	ld.shared.u32 	%r5890, [%r3036+16432];
	ld.shared.u32 	%r5891, [%r3033+16520];
	add.s32 	%r5892, %r5867, %r5891;
	min.s32 	%r5893, %r5890, %r5892;
	st.shared.u32 	[%r3036+16432], %r5893;
	bar.sync 	0;
	ld.shared.u32 	%r5894, [%r3036];
	ld.shared.u32 	%r5895, [%r3033+300];
	ld.shared.u32 	%r5896, [%r3048+23400];
	add.s32 	%r5897, %r5896, %r5895;
	min.s32 	%r5898, %r5894, %r5897;
	st.shared.u32 	[%r3036], %r5898;
	ld.shared.u32 	%r5899, [%r3036+104];
	ld.shared.u32 	%r5900, [%r3033+300];
	ld.shared.u32 	%r5901, [%r3048+23504];
	add.s32 	%r5902, %r5901, %r5900;
	min.s32 	%r5903, %r5899, %r5902;
	st.shared.u32 	[%r3036+104], %r5903;
	ld.shared.u32 	%r5904, [%r3036+208];
	ld.shared.u32 	%r5905, [%r3033+300];
	ld.shared.u32 	%r5906, [%r3048+23608];
	add.s32 	%r5907, %r5906, %r5905;
	min.s32 	%r5908, %r5904, %r5907;
	st.shared.u32 	[%r3036+208], %r5908;
	ld.shared.u32 	%r5909, [%r3036+8112];
	ld.shared.u32 	%r5910, [%r3033+8412];
	add.s32 	%r5911, %r5896, %r5910;
	min.s32 	%r5912, %r5909, %r5911;
	st.shared.u32 	[%r3036+8112], %r5912;
	ld.shared.u32 	%r5913, [%r3036+8216];
	ld.shared.u32 	%r5914, [%r3033+8412];
	add.s32 	%r5915, %r5901, %r5914;
	min.s32 	%r5916, %r5913, %r5915;
	st.shared.u32 	[%r3036+8216], %r5916;
	ld.shared.u32 	%r5917, [%r3036+8320];
	ld.shared.u32 	%r5918, [%r3033+8412];
	add.s32 	%r5919, %r5906, %r5918;
	min.s32 	%r5920, %r5917, %r5919;
	st.shared.u32 	[%r3036+8320], %r5920;
	ld.shared.u32 	%r5921, [%r3036+16224];
	ld.shared.u32 	%r5922, [%r3033+16524];
	add.s32 	%r5923, %r5896, %r5922;
	min.s32 	%r5924, %r5921, %r5923;
	st.shared.u32 	[%r3036+16224], %r5924;
	ld.shared.u32 	%r5925, [%r3036+16328];
	ld.shared.u32 	%r5926, [%r3033+16524];
	add.s32 	%r5927, %r5901, %r5926;
	min.s32 	%r5928, %r5925, %r5927;
	st.shared.u32 	[%r3036+16328], %r5928;
	ld.shared.u32 	%r5929, [%r3036+16432];
	ld.shared.u32 	%r5930, [%r3033+16524];
	add.s32 	%r5931, %r5906, %r5930;
	min.s32 	%r5932, %r5929, %r5931;
	st.shared.u32 	[%r3036+16432], %r5932;
	bar.sync 	0;
	ld.shared.u32 	%r5933, [%r3036];
	ld.shared.u32 	%r5934, [%r3033+304];
	ld.shared.u32 	%r5935, [%r3048+23712];
	add.s32 	%r5936, %r5935, %r5934;
	min.s32 	%r5937, %r5933, %r5936;
	st.shared.u32 	[%r3036], %r5937;
	ld.shared.u32 	%r5938, [%r3036+104];
	ld.shared.u32 	%r5939, [%r3033+304];
	ld.shared.u32 	%r5940, [%r3048+23816];
	add.s32 	%r5941, %r5940, %r5939;
	min.s32 	%r5942, %r5938, %r5941;
	st.shared.u32 	[%r3036+104], %r5942;
	ld.shared.u32 	%r5943, [%r3036+208];
	ld.shared.u32 	%r5944, [%r3033+304];
	ld.shared.u32 	%r5945, [%r3048+23920];
	add.s32 	%r5946, %r5945, %r5944;
	min.s32 	%r5947, %r5943, %r5946;
	st.shared.u32 	[%r3036+208], %r5947;
	ld.shared.u32 	%r5948, [%r3036+8112];
	ld.shared.u32 	%r5949, [%r3033+8416];
	add.s32 	%r5950, %r5935, %r5949;
	min.s32 	%r5951, %r5948, %r5950;
	st.shared.u32 	[%r3036+8112], %r5951;
	ld.shared.u32 	%r5952, [%r3036+8216];
	ld.shared.u32 	%r5953, [%r3033+8416];
	add.s32 	%r5954, %r5940, %r5953;
	min.s32 	%r5955, %r5952, %r5954;
	st.shared.u32 	[%r3036+8216], %r5955;
	ld.shared.u32 	%r5956, [%r3036+8320];
	ld.shared.u32 	%r5957, [%r3033+8416];
	add.s32 	%r5958, %r5945, %r5957;
	min.s32 	%r5959, %r5956, %r5958;
	st.shared.u32 	[%r3036+8320], %r5959;
	ld.shared.u32 	%r5960, [%r3036+16224];
	ld.shared.u32 	%r5961, [%r3033+16528];
	add.s32 	%r5962, %r5935, %r5961;
	min.s32 	%r5963, %r5960, %r5962;
	st.shared.u32 	[%r3036+16224], %r5963;
	ld.shared.u32 	%r5964, [%r3036+16328];
	ld.shared.u32 	%r5965, [%r3033+16528];
	add.s32 	%r5966, %r5940, %r5965;
	min.s32 	%r5967, %r5964, %r5966;
	st.shared.u32 	[%r3036+16328], %r5967;
	ld.shared.u32 	%r5968, [%r3036+16432];
	ld.shared.u32 	%r5969, [%r3033+16528];
	add.s32 	%r5970, %r5945, %r5969;
	min.s32 	%r5971, %r5968, %r5970;
	st.shared.u32 	[%r3036+16432], %r5971;
	bar.sync 	0;
	ld.shared.u32 	%r5972, [%r3036];
	ld.shared.u32 	%r5973, [%r3033+308];
	ld.shared.u32 	%r5974, [%r3048+24024];
	add.s32 	%r5975, %r5974, %r5973;
	min.s32 	%r5976, %r5972, %r5975;
	st.shared.u32 	[%r3036], %r5976;
	ld.shared.u32 	%r5977, [%r3036+104];
	ld.shared.u32 	%r5978, [%r3033+308];
	ld.shared.u32 	%r5979, [%r3048+24128];
	add.s32 	%r5980, %r5979, %r5978;
	min.s32 	%r5981, %r5977, %r5980;
	st.shared.u32 	[%r3036+104], %r5981;
	ld.shared.u32 	%r5982, [%r3036+208];
	ld.shared.u32 	%r5983, [%r3033+308];
	ld.shared.u32 	%r5984, [%r3048+24232];
	add.s32 	%r5985, %r5984, %r5983;
	min.s32 	%r5986, %r5982, %r5985;
	st.shared.u32 	[%r3036+208], %r5986;
	ld.shared.u32 	%r5987, [%r3036+8112];
	ld.shared.u32 	%r5988, [%r3033+8420];
	add.s32 	%r5989, %r5974, %r5988;
	min.s32 	%r5990, %r5987, %r5989;
	st.shared.u32 	[%r3036+8112], %r5990;
	ld.shared.u32 	%r5991, [%r3036+8216];
	ld.shared.u32 	%r5992, [%r3033+8420];
	add.s32 	%r5993, %r5979, %r5992;
	min.s32 	%r5994, %r5991, %r5993;
	st.shared.u32 	[%r3036+8216], %r5994;
	ld.shared.u32 	%r5995, [%r3036+8320];
	ld.shared.u32 	%r5996, [%r3033+8420];
	add.s32 	%r5997, %r5984, %r5996;
	min.s32 	%r5998, %r5995, %r5997;
	st.shared.u32 	[%r3036+8320], %r5998;
	ld.shared.u32 	%r5999, [%r3036+16224];
	ld.shared.u32 	%r6000, [%r3033+16532];
	add.s32 	%r6001, %r5974, %r6000;
	min.s32 	%r6002, %r5999, %r6001;
	st.shared.u32 	[%r3036+16224], %r6002;
	ld.shared.u32 	%r6003, [%r3036+16328];
	ld.shared.u32 	%r6004, [%r3033+16532];
	add.s32 	%r6005, %r5979, %r6004;
	min.s32 	%r6006, %r6003, %r6005;
	st.shared.u32 	[%r3036+16328], %r6006;
	ld.shared.u32 	%r6007, [%r3036+16432];
	ld.shared.u32 	%r6008, [%r3033+16532];
	add.s32 	%r6009, %r5984, %r6008;
	min.s32 	%r6010, %r6007, %r6009;
	st.shared.u32 	[%r3036+16432], %r6010;
	bar.sync 	0;
	ld.shared.u32 	%r6011, [%r3036];
	st.global.u32 	[%rd10], %r6011;
	ld.shared.u32 	%r6012, [%r3036+104];
	st.global.u32 	[%rd10+104], %r6012;
	ld.shared.u32 	%r6013, [%r3036+208];
	st.global.u32 	[%rd10+208], %r6013;
	ld.shared.u32 	%r6014, [%r3036+8112];
	st.global.u32 	[%rd10+8112], %r6014;
	ld.shared.u32 	%r6015, [%r3036+8216];
	st.global.u32 	[%rd10+8216], %r6015;
	ld.shared.u32 	%r6016, [%r3036+8320];
	st.global.u32 	[%rd10+8320], %r6016;
	ld.shared.u32 	%r6017, [%r3036+16224];
	st.global.u32 	[%rd10+16224], %r6017;
	ld.shared.u32 	%r6018, [%r3036+16328];
	st.global.u32 	[%rd10+16328], %r6018;
	ld.shared.u32 	%r6019, [%r3036+16432];
	st.global.u32 	[%rd10+16432], %r6019;
$L__BB1_3:
	ret;

}
	// .globl	_Z11proc_3_globPiiiiii
.visible .entry _Z11proc_3_globPiiiiii(
	.param .u64 .ptr .align 1 _Z11proc_3_globPiiiiii_param_0,
	.param .u32 _Z11proc_3_globPiiiiii_param_1,
	.param .u32 _Z11proc_3_globPiiiiii_param_2,
	.param .u32 _Z11proc_3_globPiiiiii_param_3,
	.param .u32 _Z11proc_3_globPiiiiii_param_4,
	.param .u32 _Z11proc_3_globPiiiiii_param_5
)
{
	.reg .pred 	%p<3>;
	.reg .b32 	%r<1934>;
	.reg .b64 	%rd<9>;
	// demoted variable
	.shared .align 4 .b8 _ZZ11proc_3_globPiiiiiiE6i_k_sm[24336];
	// demoted variable
	.shared .align 4 .b8 _ZZ11proc_3_globPiiiiiiE6k_j_sm[24336];
	ld.param.u64 	%rd1, [_Z11proc_3_globPiiiiii_param_0];
	ld.param.u32 	%r1, [_Z11proc_3_globPiiiiii_param_1];
	ld.param.u32 	%r2, [_Z11proc_3_globPiiiiii_param_2];
	ld.param.u32 	%r3, [_Z11proc_3_globPiiiiii_param_3];
	ld.param.u32 	%r4, [_Z11proc_3_globPiiiiii_param_4];
	ld.param.u32 	%r5, [_Z11proc_3_globPiiiiii_param_5];
	cvta.to.global.u64 	%rd2, %rd1;
	mov.u32 	%r6, %ctaid.y;
	add.s32 	%r7, %r1, %r6;
	mov.u32 	%r8, %ctaid.x;
	add.s32 	%r9, %r2, %r8;
	mov.u32 	%r10, %tid.y;
	mov.u32 	%r11, %tid.x;
	setp.ge.s32 	%p1, %r7, %r3;
	selp.u32 	%r12, 1, 0, %p1;
	add.s32 	%r13, %r7, %r12;
	setp.ge.s32 	%p2, %r9, %r3;
	selp.u32 	%r14, 1, 0, %p2;
	add.s32 	%r15, %r9, %r14;
	mul.lo.s32 	%r16, %r13, %r5;
	add.s32 	%r17, %r16, %r3;
	mad.lo.s32 	%r18, %r17, %r4, %r11;
	mul.lo.s32 	%r19, %r10, 78;
	add.s32 	%r20, %r18, %r19;
	mul.lo.s32 	%r21, %r10, 312;
	mov.u32 	%r22, _ZZ11proc_3_globPiiiiiiE6i_k_sm;
	add.s32 	%r23, %r22, %r21;
	mul.wide.s32 	%rd3, %r20, 4;
	add.s64 	%rd4, %rd2, %rd3;
	ld.global.u32 	%r24, [%rd4];
	shl.b32 	%r25, %r11, 2;
	add.s32 	%r26, %r23, %r25;
	st.shared.u32 	[%r26], %r24;
	ld.global.u32 	%r27, [%rd4+104];
	st.shared.u32 	[%r26+104], %r27;
	ld.global.u32 	%r28, [%rd4+208];
	st.shared.u32 	[%r26+208], %r28;
	ld.global.u32 	%r29, [%rd4+8112];
	st.shared.u32 	[%r26+8112], %r29;
	ld.global.u32 	%r30, [%rd4+8216];
	st.shared.u32 	[%r26+8216], %r30;
	ld.global.u32 	%r31, [%rd4+8320];
	st.shared.u32 	[%r26+8320], %r31;
	ld.global.u32 	%r32, [%rd4+16224];
	st.shared.u32 	[%r26+16224], %r32;
	ld.global.u32 	%r33, [%rd4+16328];
	st.shared.u32 	[%r26+16328], %r33;
	ld.global.u32 	%r34, [%rd4+16432];
	st.shared.u32 	[%r26+16432], %r34;
	mad.lo.s32 	%r35, %r5, %r3, %r15;
	mad.lo.s32 	%r36, %r35, %r4, %r11;
	add.s32 	%r37, %r36, %r19;
	mov.u32 	%r38, _ZZ11proc_3_globPiiiiiiE6k_j_sm;
	mul.wide.s32 	%rd5, %r37, 4;
	add.s64 	%rd6, %rd2, %rd5;
	ld.global.u32 	%r39, [%rd6];
	add.s32 	%r40, %r38, %r25;
	add.s32 	%r41, %r40, %r21;
	st.shared.u32 	[%r41], %r39;
	ld.global.u32 	%r42, [%rd6+104];
	st.shared.u32 	[%r41+104], %r42;
	ld.global.u32 	%r43, [%rd6+208];
	st.shared.u32 	[%r41+208], %r43;
	ld.global.u32 	%r44, [%rd6+8112];
	st.shared.u32 	[%r41+8112], %r44;
	ld.global.u32 	%r45, [%rd6+8216];
	st.shared.u32 	[%r41+8216], %r45;
	ld.global.u32 	%r46, [%rd6+8320];
	st.shared.u32 	[%r41+8320], %r46;
	ld.global.u32 	%r47, [%rd6+16224];
	st.shared.u32 	[%r41+16224], %r47;
	ld.global.u32 	%r48, [%rd6+16328];
	st.shared.u32 	[%r41+16328], %r48;
	ld.global.u32 	%r49, [%rd6+16432];
	st.shared.u32 	[%r41+16432], %r49;
	bar.sync 	0;
	add.s32 	%r50, %r16, %r15;
	mad.lo.s32 	%r51, %r50, %r4, %r11;
	add.s32 	%r52, %r51, %r19;
	mul.wide.s32 	%rd7, %r52, 4;
	add.s64 	%rd8, %rd2, %rd7;
	ld.global.u32 	%r53, [%rd8];
	ld.global.u32 	%r54, [%rd8+104];
	ld.global.u32 	%r55, [%rd8+208];
	ld.global.u32 	%r56, [%rd8+8112];
	ld.global.u32 	%r57, [%rd8+8216];
	ld.global.u32 	%r58, [%rd8+8320];
	ld.global.u32 	%r59, [%rd8+16224];
	ld.global.u32 	%r60, [%rd8+16328];
	ld.global.u32 	%r61, [%rd8+16432];
	ld.shared.u32 	%r62, [%r23];
	ld.shared.u32 	%r63, [%r40];
	add.s32 	%r64, %r63, %r62;
	min.s32 	%r65, %r53, %r64;
	ld.shared.u32 	%r66, [%r40+104];
	add.s32 	%r67, %r66, %r62;
	min.s32 	%r68, %r54, %r67;
	ld.shared.u32 	%r69, [%r40+208];
	add.s32 	%r70, %r69, %r62;
	min.s32 	%r71, %r55, %r70;
	ld.shared.u32 	%r72, [%r23+8112];
	add.s32 	%r73, %r63, %r72;
	min.s32 	%r74, %r56, %r73;
	add.s32 	%r75, %r66, %r72;
	min.s32 	%r76, %r57, %r75;
	add.s32 	%r77, %r69, %r72;
	min.s32 	%r78, %r58, %r77;
	ld.shared.u32 	%r79, [%r23+16224];
	add.s32 	%r80, %r63, %r79;
	min.s32 	%r81, %r59, %r80;
	add.s32 	%r82, %r66, %r79;
	min.s32 	%r83, %r60, %r82;
	add.s32 	%r84, %r69, %r79;
	min.s32 	%r85, %r61, %r84;
	ld.shared.u32 	%r86, [%r23+4];
	ld.shared.u32 	%r87, [%r40+312];
	add.s32 	%r88, %r87, %r86;
	min.s32 	%r89, %r65, %r88;
	ld.shared.u32 	%r90, [%r40+416];
	add.s32 	%r91, %r90, %r86;
	min.s32 	%r92, %r68, %r91;
	ld.shared.u32 	%r93, [%r40+520];
	add.s32 	%r94, %r93, %r86;
	min.s32 	%r95, %r71, %r94;
	ld.shared.u32 	%r96, [%r23+8116];
	add.s32 	%r97, %r87, %r96;
	min.s32 	%r98, %r74, %r97;
	add.s32 	%r99, %r90, %r96;
	min.s32 	%r100, %r76, %r99;
	add.s32 	%r101, %r93, %r96;
	min.s32 	%r102, %r78, %r101;
	ld.shared.u32 	%r103, [%r23+16228];
	add.s32 	%r104, %r87, %r103;
	min.s32 	%r105, %r81, %r104;
	add.s32 	%r106, %r90, %r103;
	min.s32 	%r107, %r83, %r106;
	add.s32 	%r108, %r93, %r103;
	min.s32 	%r109, %r85, %r108;
	ld.shared.u32 	%r110, [%r23+8];
	ld.shared.u32 	%r111, [%r40+624];
	add.s32 	%r112, %r111, %r110;
	min.s32 	%r113, %r89, %r112;
	ld.shared.u32 	%r114, [%r40+728];
	add.s32 	%r115, %r114, %r110;
	min.s32 	%r116, %r92, %r115;
	ld.shared.u32 	%r117, [%r40+832];
	add.s32 	%r118, %r117, %r110;
	min.s32 	%r119, %r95, %r118;
	ld.shared.u32 	%r120, [%r23+8120];
	add.s32 	%r121, %r111, %r120;
	min.s32 	%r122, %r98, %r121;
	add.s32 	%r123, %r114, %r120;
	min.s32 	%r124, %r100, %r123;
	add.s32 	%r125, %r117, %r120;
	min.s32 	%r126, %r102, %r125;
	ld.shared.u32 	%r127, [%r23+16232];
	add.s32 	%r128, %r111, %r127;
	min.s32 	%r129, %r105, %r128;
	add.s32 	%r130, %r114, %r127;
	min.s32 	%r131, %r107, %r130;
	add.s32 	%r132, %r117, %r127;
	min.s32 	%r133, %r109, %r132;
	ld.shared.u32 	%r134, [%r23+12];
	ld.shared.u32 	%r135, [%r40+936];
	add.s32 	%r136, %r135, %r134;
	min.s32 	%r137, %r113, %r136;
	ld.shared.u32 	%r138, [%r40+1040];
	add.s32 	%r139, %r138, %r134;
	min.s32 	%r140, %r116, %r139;
	ld.shared.u32 	%r141, [%r40+1144];
	add.s32 	%r142, %r141, %r134;
	min.s32 	%r143, %r119, %r142;
	ld.shared.u32 	%r144, [%r23+8124];
	add.s32 	%r145, %r135, %r144;
	min.s32 	%r146, %r122, %r145;
	add.s32 	%r147, %r138, %r144;
	min.s32 	%r148, %r124, %r147;
	add.s32 	%r149, %r141, %r144;
	min.s32 	%r150, %r126, %r149;
	ld.shared.u32 	%r151, [%r23+16236];
	add.s32 	%r152, %r135, %r151;
	min.s32 	%r153, %r129, %r152;
	add.s32 	%r154, %r138, %r151;
	min.s32 	%r155, %r131, %r154;
	add.s32 	%r156, %r141, %r151;
	min.s32 	%r157, %r133, %r156;
	ld.shared.u32 	%r158, [%r23+16];
	ld.shared.u32 	%r159, [%r40+1248];
	add.s32 	%r160, %r159, %r158;
	min.s32 	%r161, %r137, %r160;
	ld.shared.u32 	%r162, [%r40+1352];
	add.s32 	%r163, %r162, %r158;
	min.s32 	%r164, %r140, %r163;
	ld.shared.u32 	%r165, [%r40+1456];
	add.s32 	%r166, %r165, %r158;
	min.s32 	%r167, %r143, %r166;
	ld.shared.u32 	%r168, [%r23+8128];
	add.s32 	%r169, %r159, %r168;
	min.s32 	%r170, %r146, %r169;
	add.s32 	%r171, %r162, %r168;
	min.s32 	%r172, %r148, %r171;
	add.s32 	%r173, %r165, %r168;
	min.s32 	%r174, %r150, %r173;
	ld.shared.u32 	%r175, [%r23+16240];
	add.s32 	%r176, %r159, %r175;
	min.s32 	%r177, %r153, %r176;
	add.s32 	%r178, %r162, %r175;
	min.s32 	%r179, %r155, %r178;
	add.s32 	%r180, %r165, %r175;
	min.s32 	%r181, %r157, %r180;
	ld.shared.u32 	%r182, [%r23+20];
	ld.shared.u32 	%r183, [%r40+1560];
	add.s32 	%r184, %r183, %r182;
	min.s32 	%r185, %r161, %r184;
	ld.shared.u32 	%r186, [%r40+1664];
	add.s32 	%r187, %r186, %r182;
	min.s32 	%r188, %r164, %r187;
	ld.shared.u32 	%r189, [%r40+1768];
	add.s32 	%r190, %r189, %r182;
	min.s32 	%r191, %r167, %r190;
	ld.shared.u32 	%r192, [%r23+8132];
	add.s32 	%r193, %r183, %r192;
	min.s32 	%r194, %r170, %r193;
	add.s32 	%r195, %r186, %r192;
	min.s32 	%r196, %r172, %r195;
	add.s32 	%r197, %r189, %r192;
	min.s32 	%r198, %r174, %r197;
	ld.shared.u32 	%r199, [%r23+16244];
	add.s32 	%r200, %r183, %r199;
	min.s32 	%r201, %r177, %r200;
	add.s32 	%r202, %r186, %r199;
	min.s32 	%r203, %r179, %r202;
	add.s32 	%r204, %r189, %r199;
	min.s32 	%r205, %r181, %r204;
	ld.shared.u32 	%r206, [%r23+24];
	ld.shared.u32 	%r207, [%r40+1872];
	add.s32 	%r208, %r207, %r206;
	min.s32 	%r209, %r185, %r208;
	ld.shared.u32 	%r210, [%r40+1976];
	add.s32 	%r211, %r210, %r206;
	min.s32 	%r212, %r188, %r211;
	ld.shared.u32 	%r213, [%r40+2080];
	add.s32 	%r214, %r213, %r206;
	min.s32 	%r215, %r191, %r214;
	ld.shared.u32 	%r216, [%r23+8136];
	add.s32 	%r217, %r207, %r216;
	min.s32 	%r218, %r194, %r217;
	add.s32 	%r219, %r210, %r216;
	min.s32 	%r220, %r196, %r219;
	add.s32 	%r221, %r213, %r216;
	min.s32 	%r222, %r198, %r221;
	ld.shared.u32 	%r223, [%r23+16248];
	add.s32 	%r224, %r207, %r223;
	min.s32 	%r225, %r201, %r224;
	add.s32 	%r226, %r210, %r223;
	min.s32 	%r227, %r203, %r226;
	add.s32 	%r228, %r213, %r223;
	min.s32 	%r229, %r205, %r228;
	ld.shared.u32 	%r230, [%r23+28];
	ld.shared.u32 	%r231, [%r40+2184];
	add.s32 	%r232, %r231, %r230;
	min.s32 	%r233, %r209, %r232;
	ld.shared.u32 	%r234, [%r40+2288];
	add.s32 	%r235, %r234, %r230;
	min.s32 	%r236, %r212, %r235;
	ld.shared.u32 	%r237, [%r40+2392];
	add.s32 	%r238, %r237, %r230;
	min.s32 	%r239, %r215, %r238;
	ld.shared.u32 	%r240, [%r23+8140];
	add.s32 	%r241, %r231, %r240;
	min.s32 	%r242, %r218, %r241;
	add.s32 	%r243, %r234, %r240;
	min.s32 	%r244, %r220, %r243;
	add.s32 	%r245, %r237, %r240;
	min.s32 	%r246, %r222, %r245;
	ld.shared.u32 	%r247, [%r23+16252];
	add.s32 	%r248, %r231, %r247;
	min.s32 	%r249, %r225, %r248;
	add.s32 	%r250, %r234, %r247;
	min.s32 	%r251, %r227, %r250;
	add.s32 	%r252, %r237, %r247;
	min.s32 	%r253, %r229, %r252;
	ld.shared.u32 	%r254, [%r23+32];
	ld.shared.u32 	%r255, [%r40+2496];
	add.s32 	%r256, %r255, %r254;
	min.s32 	%r257, %r233, %r256;
	ld.shared.u32 	%r258, [%r40+2600];
	add.s32 	%r259, %r258, %r254;
	min.s32 	%r260, %r236, %r259;
	ld.shared.u32 	%r261, [%r40+2704];
	add.s32 	%r262, %r261, %r254;
	min.s32 	%r263, %r239, %r262;
	ld.shared.u32 	%r264, [%r23+8144];
	add.s32 	%r265, %r255, %r264;
	min.s32 	%r266, %r242, %r265;
	add.s32 	%r267, %r258, %r264;
	min.s32 	%r268, %r244, %r267;
	add.s32 	%r269, %r261, %r264;
	min.s32 	%r270, %r246, %r269;
	ld.shared.u32 	%r271, [%r23+16256];
	add.s32 	%r272, %r255, %r271;
	min.s32 	%r273, %r249, %r272;
	add.s32 	%r274, %r258, %r271;
	min.s32 	%r275, %r251, %r274;
	add.s32 	%r276, %r261, %r271;
	min.s32 	%r277, %r253, %r276;
	ld.shared.u32 	%r278, [%r23+36];
	ld.shared.u32 	%r279, [%r40+2808];
	add.s32 	%r280, %r279, %r278;
	min.s32 	%r281, %r257, %r280;
	ld.shared.u32 	%r282, [%r40+2912];
	add.s32 	%r283, %r282, %r278;
	min.s32 	%r284, %r260, %r283;
	ld.shared.u32 	%r285, [%r40+3016];
	add.s32 	%r286, %r285, %r278;
	min.s32 	%r287, %r263, %r286;
	ld.shared.u32 	%r288, [%r23+8148];
	add.s32 	%r289, %r279, %r288;
	min.s32 	%r290, %r266, %r289;
	add.s32 	%r291, %r282, %r288;
	min.s32 	%r292, %r268, %r291;
	add.s32 	%r293, %r285, %r288;
	min.s32 	%r294, %r270, %r293;
	ld.shared.u32 	%r295, [%r23+16260];
	add.s32 	%r296, %r279, %r295;
	min.s32 	%r297, %r273, %r296;
	add.s32 	%r298, %r282, %r295;
	min.s32 	%r299, %r275, %r298;
	add.s32 	%r300, %r285, %r295;
	min.s32 	%r301, %r277, %r300;
	ld.shared.u32 	%r302, [%r23+40];
	ld.shared.u32 	%r303, [%r40+3120];
	add.s32 	%r304, %r303, %r302;
	min.s32 	%r305, %r281, %r304;
	ld.shared.u32 	%r306, [%r40+3224];
	add.s32 	%r307, %r306, %r302;
	min.s32 	%r308, %r284, %r307;
	ld.shared.u32 	%r309, [%r40+3328];
	add.s32 	%r310, %r309, %r302;
	min.s32 	%r311, %r287, %r310;
	ld.shared.u32 	%r312, [%r23+8152];
	add.s32 	%r313, %r303, %r312;
	min.s32 	%r314, %r290, %r313;
	add.s32 	%r315, %r306, %r312;
	min.s32 	%r316, %r292, %r315;
	add.s32 	%r317, %r309, %r312;
	min.s32 	%r318, %r294, %r317;
	ld.shared.u32 	%r319, [%r23+16264];
	add.s32 	%r320, %r303, %r319;
	min.s32 	%r321, %r297, %r320;
	add.s32 	%r322, %r306, %r319;
	min.s32 	%r323, %r299, %r322;
	add.s32 	%r324, %r309, %r319;
	min.s32 	%r325, %r301, %r324;
	ld.shared.u32 	%r326, [%r23+44];
	ld.shared.u32 	%r327, [%r40+3432];
	add.s32 	%r328, %r327, %r326;
	min.s32 	%r329, %r305, %r328;
	ld.shared.u32 	%r330, [%r40+3536];
	add.s32 	%r331, %r330, %r326;
	min.s32 	%r332, %r308, %r331;
	ld.shared.u32 	%r333, [%r40+3640];
	add.s32 	%r334, %r333, %r326;
	min.s32 	%r335, %r311, %r334;
	ld.shared.u32 	%r336, [%r23+8156];
	add.s32 	%r337, %r327, %r336;
	min.s32 	%r338, %r314, %r337;
	add.s32 	%r339, %r330, %r336;
	min.s32 	%r340, %r316, %r339;
	add.s32 	%r341, %r333, %r336;
	min.s32 	%r342, %r318, %r341;
	ld.shared.u32 	%r343, [%r23+16268];
	add.s32 	%r344, %r327, %r343;
	min.s32 	%r345, %r321, %r344;
	add.s32 	%r346, %r330, %r343;
	min.s32 	%r347, %r323, %r346;
	add.s32 	%r348, %r333, %r343;
	min.s32 	%r349, %r325, %r348;
	ld.shared.u32 	%r350, [%r23+48];
	ld.shared.u32 	%r351, [%r40+3744];
	add.s32 	%r352, %r351, %r350;
	min.s32 	%r353, %r329, %r352;
	ld.shared.u32 	%r354, [%r40+3848];
	add.s32 	%r355, %r354, %r350;
	min.s32 	%r356, %r332, %r355;
	ld.shared.u32 	%r357, [%r40+3952];
	add.s32 	%r358, %r357, %r350;
	min.s32 	%r359, %r335, %r358;
	ld.shared.u32 	%r360, [%r23+8160];
	add.s32 	%r361, %r351, %r360;
	min.s32 	%r362, %r338, %r361;
	add.s32 	%r363, %r354, %r360;
	min.s32 	%r364, %r340, %r363;
	add.s32 	%r365, %r357, %r360;
	min.s32 	%r366, %r342, %r365;
	ld.shared.u32 	%r367, [%r23+16272];
	add.s32 	%r368, %r351, %r367;
	min.s32 	%r369, %r345, %r368;
	add.s32 	%r370, %r354, %r367;
	min.s32 	%r371, %r347, %r370;
	add.s32 	%r372, %r357, %r367;
	min.s32 	%r373, %r349, %r372;
	ld.shared.u32 	%r374, [%r23+52];
	ld.shared.u32 	%r375, [%r40+4056];
	add.s32 	%r376, %r375, %r374;
	min.s32 	%r377, %r353, %r376;
	ld.shared.u32 	%r378, [%r40+4160];
	add.s32 	%r379, %r378, %r374;
	min.s32 	%r380, %r356, %r379;
	ld.shared.u32 	%r381, [%r40+4264];
	add.s32 	%r382, %r381, %r374;
	min.s32 	%r383, %r359, %r382;
	ld.shared.u32 	%r384, [%r23+8164];
	add.s32 	%r385, %r375, %r384;
	min.s32 	%r386, %r362, %r385;
	add.s32 	%r387, %r378, %r384;
	min.s32 	%r388, %r364, %r387;
	add.s32 	%r389, %r381, %r384;
	min.s32 	%r390, %r366, %r389;
	ld.shared.u32 	%r391, [%r23+16276];
	add.s32 	%r392, %r375, %r391;
	min.s32 	%r393, %r369, %r392;
	add.s32 	%r394, %r378, %r391;
	min.s32 	%r395, %r371, %r394;
	add.s32 	%r396, %r381, %r391;
	min.s32 	%r397, %r373, %r396;
	ld.shared.u32 	%r398, [%r23+56];
	ld.shared.u32 	%r399, [%r40+4368];
	add.s32 	%r400, %r399, %r398;
	min.s32 	%r401, %r377, %r400;
	ld.shared.u32 	%r402, [%r40+4472];
	add.s32 	%r403, %r402, %r398;
	min.s32 	%r404, %r380, %r403;
	ld.shared.u32 	%r405, [%r40+4576];
	add.s32 	%r406, %r405, %r398;
	min.s32 	%r407, %r383, %r406;
	ld.shared.u32 	%r408, [%r23+8168];
	add.s32 	%r409, %r399, %r408;
	min.s32 	%r410, %r386, %r409;
	add.s32 	%r411, %r402, %r408;
	min.s32 	%r412, %r388, %r411;
	add.s32 	%r413, %r405, %r408;
	min.s32 	%r414, %r390, %r413;
	ld.shared.u32 	%r415, [%r23+16280];
	add.s32 	%r416, %r399, %r415;
	min.s32 	%r417, %r393, %r416;
	add.s32 	%r418, %r402, %r415;
	min.s32 	%r419, %r395, %r418;
	add.s32 	%r420, %r405, %r415;
	min.s32 	%r421, %r397, %r420;
	ld.shared.u32 	%r422, [%r23+60];
	ld.shared.u32 	%r423, [%r40+4680];
	add.s32 	%r424, %r423, %r422;
	min.s32 	%r425, %r401, %r424;
	ld.shared.u32 	%r426, [%r40+4784];
	add.s32 	%r427, %r426, %r422;
	min.s32 	%r428, %r404, %r427;
	ld.shared.u32 	%r429, [%r40+4888];
	add.s32 	%r430, %r429, %r422;
	min.s32 	%r431, %r407, %r430;
	ld.shared.u32 	%r432, [%r23+8172];
	add.s32 	%r433, %r423, %r432;
	min.s32 	%r434, %r410, %r433;
	add.s32 	%r435, %r426, %r432;
	min.s32 	%r436, %r412, %r435;
	add.s32 	%r437, %r429, %r432;
	min.s32 	%r438, %r414, %r437;
	ld.shared.u32 	%r439, [%r23+16284];
	add.s32 	%r440, %r423, %r439;
	min.s32 	%r441, %r417, %r440;
	add.s32 	%r442, %r426, %r439;
	min.s32 	%r443, %r419, %r442;
	add.s32 	%r444, %r429, %r439;
	min.s32 	%r445, %r421, %r444;
	ld.shared.u32 	%r446, [%r23+64];
	ld.shared.u32 	%r447, [%r40+4992];
	add.s32 	%r448, %r447, %r446;
	min.s32 	%r449, %r425, %r448;
	ld.shared.u32 	%r450, [%r40+5096];
	add.s32 	%r451, %r450, %r446;
	min.s32 	%r452, %r428, %r451;
	ld.shared.u32 	%r453, [%r40+5200];
	add.s32 	%r454, %r453, %r446;
	min.s32 	%r455, %r431, %r454;
	ld.shared.u32 	%r456, [%r23+8176];
	add.s32 	%r457, %r447, %r456;
	min.s32 	%r458, %r434, %r457;
	add.s32 	%r459, %r450, %r456;
	min.s32 	%r460, %r436, %r459;
	add.s32 	%r461, %r453, %r456;
	min.s32 	%r462, %r438, %r461;
	ld.shared.u32 	%r463, [%r23+16288];
	add.s32 	%r464, %r447, %r463;
	min.s32 	%r465, %r441, %r464;
	add.s32 	%r466, %r450, %r463;
	min.s32 	%r467, %r443, %r466;
	add.s32 	%r468, %r453, %r463;
	min.s32 	%r469, %r445, %r468;
	ld.shared.u32 	%r470, [%r23+68];
	ld.shared.u32 	%r471, [%r40+5304];
	add.s32 	%r472, %r471, %r470;
	min.s32 	%r473, %r449, %r472;
	ld.shared.u32 	%r474, [%r40+5408];
	add.s32 	%r475, %r474, %r470;
	min.s32 	%r476, %r452, %r475;
	ld.shared.u32 	%r477, [%r40+5512];
	add.s32 	%r478, %r477, %r470;
	min.s32 	%r479, %r455, %r478;
	ld.shared.u32 	%r480, [%r23+8180];
	add.s32 	%r481, %r471, %r480;
	min.s32 	%r482, %r458, %r481;
	add.s32 	%r483, %r474, %r480;
	min.s32 	%r484, %r460, %r483;
	add.s32 	%r485, %r477, %r480;
	min.s32 	%r486, %r462, %r485;
	ld.shared.u32 	%r487, [%r23+16292];
	add.s32 	%r488, %r471, %r487;
	min.s32 	%r489, %r465, %r488;
	add.s32 	%r490, %r474, %r487;
	min.s32 	%r491, %r467, %r490;
	add.s32 	%r492, %r477, %r487;
	min.s32 	%r493, %r469, %r492;
	ld.shared.u32 	%r494, [%r23+72];
	ld.shared.u32 	%r495, [%r40+5616];
	add.s32 	%r496, %r495, %r494;
	min.s32 	%r497, %r473, %r496;
	ld.shared.u32 	%r498, [%r40+5720];
	add.s32 	%r499, %r498, %r494;
	min.s32 	%r500, %r476, %r499;
	ld.shared.u32 	%r501, [%r40+5824];
	add.s32 	%r502, %r501, %r494;
	min.s32 	%r503, %r479, %r502;
	ld.shared.u32 	%r504, [%r23+8184];
	add.s32 	%r505, %r495, %r504;
	min.s32 	%r506, %r482, %r505;
	add.s32 	%r507, %r498, %r504;
	min.s32 	%r508, %r484, %r507;
	add.s32 	%r509, %r501, %r504;
	min.s32 	%r510, %r486, %r509;
	ld.shared.u32 	%r511, [%r23+16296];
	add.s32 	%r512, %r495, %r511;
	min.s32 	%r513, %r489, %r512;
	add.s32 	%r514, %r498, %r511;
	min.s32 	%r515, %r491, %r514;
	add.s32 	%r516, %r501, %r511;
	min.s32 	%r517, %r493, %r516;
	ld.shared.u32 	%r518, [%r23+76];
	ld.shared.u32 	%r519, [%r40+5928];
	add.s32 	%r520, %r519, %r518;
	min.s32 	%r521, %r497, %r520;
	ld.shared.u32 	%r522, [%r40+6032];
	add.s32 	%r523, %r522, %r518;
	min.s32 	%r524, %r500, %r523;
	ld.shared.u32 	%r525, [%r40+6136];
	add.s32 	%r526, %r525, %r518;
	min.s32 	%r527, %r503, %r526;
	ld.shared.u32 	%r528, [%r23+8188];
	add.s32 	%r529, %r519, %r528;
	min.s32 	%r530, %r506, %r529;
	add.s32 	%r531, %r522, %r528;
	min.s32 	%r532, %r508, %r531;
	add.s32 	%r533, %r525, %r528;
	min.s32 	%r534, %r510, %r533;
	ld.shared.u32 	%r535, [%r23+16300];
	add.s32 	%r536, %r519, %r535;
	min.s32 	%r537, %r513, %r536;
	add.s32 	%r538, %r522, %r535;
	min.s32 	%r539, %r515, %r538;
	add.s32 	%r540, %r525, %r535;
	min.s32 	%r541, %r517, %r540;
	ld.shared.u32 	%r542, [%r23+80];
	ld.shared.u32 	%r543, [%r40+6240];
	add.s32 	%r544, %r543, %r542;
	min.s32 	%r545, %r521, %r544;
	ld.shared.u32 	%r546, [%r40+6344];
	add.s32 	%r547, %r546, %r542;
	min.s32 	%r548, %r524, %r547;
	ld.shared.u32 	%r549, [%r40+6448];
	add.s32 	%r550, %r549, %r542;
	min.s32 	%r551, %r527, %r550;
	ld.shared.u32 	%r552, [%r23+8192];
	add.s32 	%r553, %r543, %r552;
	min.s32 	%r554, %r530, %r553;
	add.s32 	%r555, %r546, %r552;
	min.s32 	%r556, %r532, %r555;
	add.s32 	%r557, %r549, %r552;
	min.s32 	%r558, %r534, %r557;
	ld.shared.u32 	%r559, [%r23+16304];
	add.s32 	%r560, %r543, %r559;
	min.s32 	%r561, %r537, %r560;
	add.s32 	%r562, %r546, %r559;
	min.s32 	%r563, %r539, %r562;
	add.s32 	%r564, %r549, %r559;
	min.s32 	%r565, %r541, %r564;
	ld.shared.u32 	%r566, [%r23+84];
	ld.shared.u32 	%r567, [%r40+6552];
	add.s32 	%r568, %r567, %r566;
	min.s32 	%r569, %r545, %r568;
	ld.shared.u32 	%r570, [%r40+6656];
	add.s32 	%r571, %r570, %r566;
	min.s32 	%r572, %r548, %r571;
	ld.shared.u32 	%r573, [%r40+6760];
	add.s32 	%r574, %r573, %r566;
	min.s32 	%r575, %r551, %r574;
	ld.shared.u32 	%r576, [%r23+8196];
	add.s32 	%r577, %r567, %r576;
	min.s32 	%r578, %r554, %r577;
	add.s32 	%r579, %r570, %r576;
	min.s32 	%r580, %r556, %r579;
	add.s32 	%r581, %r573, %r576;
	min.s32 	%r582, %r558, %r581;
	ld.shared.u32 	%r583, [%r23+16308];
	add.s32 	%r584, %r567, %r583;
	min.s32 	%r585, %r561, %r584;
	add.s32 	%r586, %r570, %r583;
	min.s32 	%r587, %r563, %r586;
	add.s32 	%r588, %r573, %r583;
	min.s32 	%r589, %r565, %r588;
	ld.shared.u32 	%r590, [%r23+88];
	ld.shared.u32 	%r591, [%r40+6864];
	add.s32 	%r592, %r591, %r590;
	min.s32 	%r593, %r569, %r592;
	ld.shared.u32 	%r594, [%r40+6968];
	add.s32 	%r595, %r594, %r590;
	min.s32 	%r596, %r572, %r595;
	ld.shared.u32 	%r597, [%r40+7072];
	add.s32 	%r598, %r597, %r590;
	min.s32 	%r599, %r575, %r598;
	ld.shared.u32 	%r600, [%r23+8200];
	add.s32 	%r601, %r591, %r600;
	min.s32 	%r602, %r578, %r601;
	add.s32 	%r603, %r594, %r600;
	min.s32 	%r604, %r580, %r603;
	add.s32 	%r605, %r597, %r600;
	min.s32 	%r606, %r582, %r605;
	ld.shared.u32 	%r607, [%r23+16312];
	add.s32 	%r608, %r591, %r607;
	min.s32 	%r609, %r585, %r608;
	add.s32 	%r610, %r594, %r607;
	min.s32 	%r611, %r587, %r610;
	add.s32 	%r612, %r597, %r607;
	min.s32 	%r613, %r589, %r612;
	ld.shared.u32 	%r614, [%r23+92];
	ld.shared.u32 	%r615, [%r40+7176];
	add.s32 	%r616, %r615, %r614;
	min.s32 	%r617, %r593, %r616;
	ld.shared.u32 	%r618, [%r40+7280];
	add.s32 	%r619, %r618, %r614;
	min.s32 	%r620, %r596, %r619;
	ld.shared.u32 	%r621, [%r40+7384];
	add.s32 	%r622, %r621, %r614;
	min.s32 	%r623, %r599, %r622;
	ld.shared.u32 	%r624, [%r23+8204];
	add.s32 	%r625, %r615, %r624;
	min.s32 	%r626, %r602, %r625;
	add.s32 	%r627, %r618, %r624;
	min.s32 	%r628, %r604, %r627;
	add.s32 	%r629, %r621, %r624;
	min.s32 	%r630, %r606, %r629;
	ld.shared.u32 	%r631, [%r23+16316];
	add.s32 	%r632, %r615, %r631;
	min.s32 	%r633, %r609, %r632;
	add.s32 	%r634, %r618, %r631;
	min.s32 	%r635, %r611, %r634;
	add.s32 	%r636, %r621, %r631;
	min.s32 	%r637, %r613, %r636;
	ld.shared.u32 	%r638, [%r23+96];
	ld.shared.u32 	%r639, [%r40+7488];
	add.s32 	%r640, %r639, %r638;
	min.s32 	%r641, %r617, %r640;
	ld.shared.u32 	%r642, [%r40+7592];
	add.s32 	%r643, %r642, %r638;
	min.s32 	%r644, %r620, %r643;
	ld.shared.u32 	%r645, [%r40+7696];
	add.s32 	%r646, %r645, %r638;
	min.s32 	%r647, %r623, %r646;
	ld.shared.u32 	%r648, [%r23+8208];
	add.s32 	%r649, %r639, %r648;
	min.s32 	%r650, %r626, %r649;
	add.s32 	%r651, %r642, %r648;
	min.s32 	%r652, %r628, %r651;
	add.s32 	%r653, %r645, %r648;
	min.s32 	%r654, %r630, %r653;
	ld.shared.u32 	%r655, [%r23+16320];
	add.s32 	%r656, %r639, %r655;
	min.s32 	%r657, %r633, %r656;
	add.s32 	%r658, %r642, %r655;
	min.s32 	%r659, %r635, %r658;
	add.s32 	%r660, %r645, %r655;
	min.s32 	%r661, %r637, %r660;
	ld.shared.u32 	%r662, [%r23+100];
	ld.shared.u32 	%r663, [%r40+7800];
	add.s32 	%r664, %r663, %r662;
	min.s32 	%r665, %r641, %r664;
	ld.shared.u32 	%r666, [%r40+7904];
	add.s32 	%r667, %r666, %r662;
	min.s32 	%r668, %r644, %r667;
	ld.shared.u32 	%r669, [%r40+8008];
	add.s32 	%r670, %r669, %r662;
	min.s32 	%r671, %r647, %r670;
	ld.shared.u32 	%r672, [%r23+8212];
	add.s32 	%r673, %r663, %r672;
	min.s32 	%r674, %r650, %r673;
	add.s32 	%r675, %r666, %r672;
	min.s32 	%r676, %r652, %r675;
	add.s32 	%r677, %r669, %r672;
	min.s32 	%r678, %r654, %r677;
	ld.shared.u32 	%r679, [%r23+16324];
	add.s32 	%r680, %r663, %r679;
	min.s32 	%r681, %r657, %r680;
	add.s32 	%r682, %r666, %r679;
	min.s32 	%r683, %r659, %r682;
	add.s32 	%r684, %r669, %r679;
	min.s32 	%r685, %r661, %r684;
	ld.shared.u32 	%r686, [%r23+104];
	ld.shared.u32 	%r687, [%r40+8112];
	add.s32 	%r688, %r687, %r686;
	min.s32 	%r689, %r665, %r688;
	ld.shared.u32 	%r690, [%r40+8216];
	add.s32 	%r691, %r690, %r686;
	min.s32 	%r692, %r668, %r691;
	ld.shared.u32 	%r693, [%r40+8320];
	add.s32 	%r694, %r693, %r686;
	min.s32 	%r695, %r671, %r694;
	ld.shared.u32 	%r696, [%r23+8216];
	add.s32 	%r697, %r687, %r696;
	min.s32 	%r698, %r674, %r697;
	add.s32 	%r699, %r690, %r696;
	min.s32 	%r700, %r676, %r699;
	add.s32 	%r701, %r693, %r696;
	min.s32 	%r702, %r678, %r701;
	ld.shared.u32 	%r703, [%r23+16328];
	add.s32 	%r704, %r687, %r703;
	min.s32 	%r705, %r681, %r704;
	add.s32 	%r706, %r690, %r703;
	min.s32 	%r707, %r683, %r706;
	add.s32 	%r708, %r693, %r703;
	min.s32 	%r709, %r685, %r708;
	ld.shared.u32 	%r710, [%r23+108];
	ld.shared.u32 	%r711, [%r40+8424];
	add.s32 	%r712, %r711, %r710;
	min.s32 	%r713, %r689, %r712;
	ld.shared.u32 	%r714, [%r40+8528];
	add.s32 	%r715, %r714, %r710;
	min.s32 	%r716, %r692, %r715;
	ld.shared.u32 	%r717, [%r40+8632];
	add.s32 	%r718, %r717, %r710;
	min.s32 	%r719, %r695, %r718;
	ld.shared.u32 	%r720, [%r23+8220];
	add.s32 	%r721, %r711, %r720;
	min.s32 	%r722, %r698, %r721;
	add.s32 	%r723, %r714, %r720;
	min.s32 	%r724, %r700, %r723;
	add.s32 	%r725, %r717, %r720;
	min.s32 	%r726, %r702, %r725;
	ld.shared.u32 	%r727, [%r23+16332];
	add.s32 	%r728, %r711, %r727;
	min.s32 	%r729, %r705, %r728;
	add.s32 	%r730, %r714, %r727;
	min.s32 	%r731, %r707, %r730;
	add.s32 	%r732, %r717, %r727;
	min.s32 	%r733, %r709, %r732;
	ld.shared.u32 	%r734, [%r23+112];
	ld.shared.u32 	%r735, [%r40+8736];
	add.s32 	%r736, %r735, %r734;
	min.s32 	%r737, %r713, %r736;
	ld.shared.u32 	%r738, [%r40+8840];
	add.s32 	%r739, %r738, %r734;
	min.s32 	%r740, %r716, %r739;
	ld.shared.u32 	%r741, [%r40+8944];
	add.s32 	%r742, %r741, %r734;
	min.s32 	%r743, %r719, %r742;
	ld.shared.u32 	%r744, [%r23+8224];
	add.s32 	%r745, %r735, %r744;
	min.s32 	%r746, %r722, %r745;
	add.s32 	%r747, %r738, %r744;
	min.s32 	%r748, %r724, %r747;
	add.s32 	%r749, %r741, %r744;
	min.s32 	%r750, %r726, %r749;
	ld.shared.u32 	%r751, [%r23+16336];
	add.s32 	%r752, %r735, %r751;
	min.s32 	%r753, %r729, %r752;
	add.s32 	%r754, %r738, %r751;
	min.s32 	%r755, %r731, %r754;
	add.s32 	%r756, %r741, %r751;
	min.s32 	%r757, %r733, %r756;
	ld.shared.u32 	%r758, [%r23+116];
	ld.shared.u32 	%r759, [%r40+9048];
	add.s32 	%r760, %r759, %r758;
	min.s32 	%r761, %r737, %r760;
	ld.shared.u32 	%r762, [%r40+9152];
	add.s32 	%r763, %r762, %r758;
	min.s32 	%r764, %r740, %r763;
	ld.shared.u32 	%r765, [%r40+9256];
	add.s32 	%r766, %r765, %r758;
	min.s32 	%r767, %r743, %r766;
	ld.shared.u32 	%r768, [%r23+8228];
	add.s32 	%r769, %r759, %r768;
	min.s32 	%r770, %r746, %r769;
	add.s32 	%r771, %r762, %r768;
	min.s32 	%r772, %r748, %r771;
	add.s32 	%r773, %r765, %r768;
	min.s32 	%r774, %r750, %r773;
	ld.shared.u32 	%r775, [%r23+16340];
	add.s32 	%r776, %r759, %r775;
	min.s32 	%r777, %r753, %r776;
	add.s32 	%r778, %r762, %r775;
	min.s32 	%r779, %r755, %r778;
	add.s32 	%r780, %r765, %r775;
	min.s32 	%r781, %r757, %r780;
	ld.shared.u32 	%r782, [%r23+120];
	ld.shared.u32 	%r783, [%r40+9360];
	add.s32 	%r784, %r783, %r782;
	min.s32 	%r785, %r761, %r784;
	ld.shared.u32 	%r786, [%r40+9464];
	add.s32 	%r787, %r786, %r782;
	min.s32 	%r788, %r764, %r787;
	ld.shared.u32 	%r789, [%r40+9568];
	add.s32 	%r790, %r789, %r782;
	min.s32 	%r791, %r767, %r790;
	ld.shared.u32 	%r792, [%r23+8232];
	add.s32 	%r793, %r783, %r792;
	min.s32 	%r794, %r770, %r793;
	add.s32 	%r795, %r786, %r792;
	min.s32 	%r796, %r772, %r795;
	add.s32 	%r797, %r789, %r792;
	min.s32 	%r798, %r774, %r797;
	ld.shared.u32 	%r799, [%r23+16344];
	add.s32 	%r800, %r783, %r799;
	min.s32 	%r801, %r777, %r800;
	add.s32 	%r802, %r786, %r799;
	min.s32 	%r803, %r779, %r802;
	add.s32 	%r804, %r789, %r799;
	min.s32 	%r805, %r781, %r804;
	ld.shared.u32 	%r806, [%r23+124];
	ld.shared.u32 	%r807, [%r40+9672];
	add.s32 	%r808, %r807, %r806;
	min.s32 	%r809, %r785, %r808;
	ld.shared.u32 	%r810, [%r40+9776];
	add.s32 	%r811, %r810, %r806;
	min.s32 	%r812, %r788, %r811;
	ld.shared.u32 	%r813, [%r40+9880];
	add.s32 	%r814, %r813, %r806;
	min.s32 	%r815, %r791, %r814;
	ld.shared.u32 	%r816, [%r23+8236];
	add.s32 	%r817, %r807, %r816;
	min.s32 	%r818, %r794, %r817;
	add.s32 	%r819, %r810, %r816;
	min.s32 	%r820, %r796, %r819;
	add.s32 	%r821, %r813, %r816;
	min.s32 	%r822, %r798, %r821;
	ld.shared.u32 	%r823, [%r23+16348];
	add.s32 	%r824, %r807, %r823;
	min.s32 	%r825, %r801, %r824;
	add.s32 	%r826, %r810, %r823;
	min.s32 	%r827, %r803, %r826;
	add.s32 	%r828, %r813, %r823;
	min.s32 	%r829, %r805, %r828;
	ld.shared.u32 	%r830, [%r23+128];
	ld.shared.u32 	%r831, [%r40+9984];
	add.s32 	%r832, %r831, %r830;
	min.s32 	%r833, %r809, %r832;
	ld.shared.u32 	%r834, [%r40+10088];
	add.s32 	%r835, %r834, %r830;
	min.s32 	%r836, %r812, %r835;
	ld.shared.u32 	%r837, [%r40+10192];
	add.s32 	%r838, %r837, %r830;
	min.s32 	%r839, %r815, %r838;
	ld.shared.u32 	%r840, [%r23+8240];
	add.s32 	%r841, %r831, %r840;
	min.s32 	%r842, %r818, %r841;
	add.s32 	%r843, %r834, %r840;
	min.s32 	%r844, %r820, %r843;
	add.s32 	%r845, %r837, %r840;
	min.s32 	%r846, %r822, %r845;
	ld.shared.u32 	%r847, [%r23+16352];
	add.s32 	%r848, %r831, %r847;
	min.s32 	%r849, %r825, %r848;
	add.s32 	%r850, %r834, %r847;
	min.s32 	%r851, %r827, %r850;
	add.s32 	%r852, %r837, %r847;
	min.s32 	%r853, %r829, %r852;
	ld.shared.u32 	%r854, [%r23+132];
	ld.shared.u32 	%r855, [%r40+10296];
	add.s32 	%r856, %r855, %r854;
	min.s32 	%r857, %r833, %r856;
	ld.shared.u32 	%r858, [%r40+10400];
	add.s32 	%r859, %r858, %r854;
	min.s32 	%r860, %r836, %r859;
	ld.shared.u32 	%r861, [%r40+10504];
	add.s32 	%r862, %r861, %r854;
	min.s32 	%r863, %r839, %r862;
	ld.shared.u32 	%r864, [%r23+8244];
	add.s32 	%r865, %r855, %r864;
	min.s32 	%r866, %r842, %r865;
	add.s32 	%r867, %r858, %r864;
	min.s32 	%r868, %r844, %r867;
	add.s32 	%r869, %r861, %r864;
	min.s32 	%r870, %r846, %r869;
	ld.shared.u32 	%r871, [%r23+16356];
	add.s32 	%r872, %r855, %r871;
	min.s32 	%r873, %r849, %r872;
	add.s32 	%r874, %r858, %r871;
	min.s32 	%r875, %r851, %r874;
	add.s32 	%r876, %r861, %r871;
	min.s32 	%r877, %r853, %r876;
	ld.shared.u32 	%r878, [%r23+136];
	ld.shared.u32 	%r879, [%r40+10608];
	add.s32 	%r880, %r879, %r878;
	min.s32 	%r881, %r857, %r880;
	ld.shared.u32 	%r882, [%r40+10712];
	add.s32 	%r883, %r882, %r878;
	min.s32 	%r884, %r860, %r883;
	ld.shared.u32 	%r885, [%r40+10816];
	add.s32 	%r886, %r885, %r878;
	min.s32 	%r887, %r863, %r886;
	ld.shared.u32 	%r888, [%r23+8248];
	add.s32 	%r889, %r879, %r888;
	min.s32 	%r890, %r866, %r889;
	add.s32 	%r891, %r882, %r888;
	min.s32 	%r892, %r868, %r891;
	add.s32 	%r893, %r885, %r888;
	min.s32 	%r894, %r870, %r893;
	ld.shared.u32 	%r895, [%r23+16360];
	add.s32 	%r896, %r879, %r895;
	min.s32 	%r897, %r873, %r896;
	add.s32 	%r898, %r882, %r895;
	min.s32 	%r899, %r875, %r898;
	add.s32 	%r900, %r885, %r895;
	min.s32 	%r901, %r877, %r900;
	ld.shared.u32 	%r902, [%r23+140];
	ld.shared.u32 	%r903, [%r40+10920];
	add.s32 	%r904, %r903, %r902;
	min.s32 	%r905, %r881, %r904;
	ld.shared.u32 	%r906, [%r40+11024];
	add.s32 	%r907, %r906, %r902;
	min.s32 	%r908, %r884, %r907;
	ld.shared.u32 	%r909, [%r40+11128];
	add.s32 	%r910, %r909, %r902;
	min.s32 	%r911, %r887, %r910;
	ld.shared.u32 	%r912, [%r23+8252];
	add.s32 	%r913, %r903, %r912;
	min.s32 	%r914, %r890, %r913;
	add.s32 	%r915, %r906, %r912;
	min.s32 	%r916, %r892, %r915;
	add.s32 	%r917, %r909, %r912;
	min.s32 	%r918, %r894, %r917;
	ld.shared.u32 	%r919, [%r23+16364];
	add.s32 	%r920, %r903, %r919;
	min.s32 	%r921, %r897, %r920;
	add.s32 	%r922, %r906, %r919;
	min.s32 	%r923, %r899, %r922;
	add.s32 	%r924, %r909, %r919;
	min.s32 	%r925, %r901, %r924;
	ld.shared.u32 	%r926, [%r23+144];
	ld.shared.u32 	%r927, [%r40+11232];
	add.s32 	%r928, %r927, %r926;
	min.s32 	%r929, %r905, %r928;
	ld.shared.u32 	%r930, [%r40+11336];
	add.s32 	%r931, %r930, %r926;
	min.s32 	%r932, %r908, %r931;
	ld.shared.u32 	%r933, [%r40+11440];
	add.s32 	%r934, %r933, %r926;
	min.s32 	%r935, %r911, %r934;
	ld.shared.u32 	%r936, [%r23+8256];
	add.s32 	%r937, %r927, %r936;
	min.s32 	%r938, %r914, %r937;
	add.s32 	%r939, %r930, %r936;
	min.s32 	%r940, %r916, %r939;
	add.s32 	%r941, %r933, %r936;
	min.s32 	%r942, %r918, %r941;
	ld.shared.u32 	%r943, [%r23+16368];
	add.s32 	%r944, %r927, %r943;
	min.s32 	%r945, %r921, %r944;
	add.s32 	%r946, %r930, %r943;
	min.s32 	%r947, %r923, %r946;
	add.s32 	%r948, %r933, %r943;
	min.s32 	%r949, %r925, %r948;
	ld.shared.u32 	%r950, [%r23+148];
	ld.shared.u32 	%r951, [%r40+11544];
	add.s32 	%r952, %r951, %r950;
	min.s32 	%r953, %r929, %r952;
	ld.shared.u32 	%r954, [%r40+11648];
	add.s32 	%r955, %r954, %r950;
	min.s32 	%r956, %r932, %r955;
	ld.shared.u32 	%r957, [%r40+11752];
	add.s32 	%r958, %r957, %r950;
	min.s32 	%r959, %r935, %r958;
	ld.shared.u32 	%r960, [%r23+8260];
	add.s32 	%r961, %r951, %r960;
	min.s32 	%r962, %r938, %r961;
	add.s32 	%r963, %r954, %r960;
	min.s32 	%r964, %r940, %r963;
	add.s32 	%r965, %r957, %r960;
	min.s32 	%r966, %r942, %r965;
	ld.shared.u32 	%r967, [%r23+16372];
	add.s32 	%r968, %r951, %r967;
	min.s32 	%r969, %r945, %r968;
	add.s32 	%r970, %r954, %r967;
	min.s32 	%r971, %r947, %r970;
	add.s32 	%r972, %r957, %r967;
	min.s32 	%r973, %r949, %r972;
	ld.shared.u32 	%r974, [%r23+152];
	ld.shared.u32 	%r975, [%r40+11856];
	add.s32 	%r976, %r975, %r974;
	min.s32 	%r977, %r953, %r976;
	ld.shared.u32 	%r978, [%r40+11960];
	add.s32 	%r979, %r978, %r974;
	min.s32 	%r980, %r956, %r979;
	ld.shared.u32 	%r981, [%r40+12064];
	add.s32 	%r982, %r981, %r974;
	min.s32 	%r983, %r959, %r982;
	ld.shared.u32 	%r984, [%r23+8264];
	add.s32 	%r985, %r975, %r984;
	min.s32 	%r986, %r962, %r985;
	add.s32 	%r987, %r978, %r984;
	min.s32 	%r988, %r964, %r987;
	add.s32 	%r989, %r981, %r984;
	min.s32 	%r990, %r966, %r989;
	ld.shared.u32 	%r991, [%r23+16376];
	add.s32 	%r992, %r975, %r991;
	min.s32 	%r993, %r969, %r992;
	add.s32 	%r994, %r978, %r991;
	min.s32 	%r995, %r971, %r994;
	add.s32 	%r996, %r981, %r991;
	min.s32 	%r997, %r973, %r996;
	ld.shared.u32 	%r998, [%r23+156];
	ld.shared.u32 	%r999, [%r40+12168];
	add.s32 	%r1000, %r999, %r998;
	min.s32 	%r1001, %r977, %r1000;
	ld.shared.u32 	%r1002, [%r40+12272];
	add.s32 	%r1003, %r1002, %r998;
	min.s32 	%r1004, %r980, %r1003;
	ld.shared.u32 	%r1005, [%r40+12376];
	add.s32 	%r1006, %r1005, %r998;
	min.s32 	%r1007, %r983, %r1006;
	ld.shared.u32 	%r1008, [%r23+8268];
	add.s32 	%r1009, %r999, %r1008;
	min.s32 	%r1010, %r986, %r1009;
	add.s32 	%r1011, %r1002, %r1008;
	min.s32 	%r1012, %r988, %r1011;
	add.s32 	%r1013, %r1005, %r1008;
	min.s32 	%r1014, %r990, %r1013;
	ld.shared.u32 	%r1015, [%r23+16380];
	add.s32 	%r1016, %r999, %r1015;
	min.s32 	%r1017, %r993, %r1016;
	add.s32 	%r1018, %r1002, %r1015;
	min.s32 	%r1019, %r995, %r1018;
	add.s32 	%r1020, %r1005, %r1015;
	min.s32 	%r1021, %r997, %r1020;
	ld.shared.u32 	%r1022, [%r23+160];
	ld.shared.u32 	%r1023, [%r40+12480];
	add.s32 	%r1024, %r1023, %r1022;
	min.s32 	%r1025, %r1001, %r1024;
	ld.shared.u32 	%r1026, [%r40+12584];
	add.s32 	%r1027, %r1026, %r1022;
	min.s32 	%r1028, %r1004, %r1027;
	ld.shared.u32 	%r1029, [%r40+12688];
	add.s32 	%r1030, %r1029, %r1022;
	min.s32 	%r1031, %r1007, %r1030;
	ld.shared.u32 	%r1032, [%r23+8272];
	add.s32 	%r1033, %r1023, %r1032;
	min.s32 	%r1034, %r1010, %r1033;
	add.s32 	%r1035, %r1026, %r1032;
	min.s32 	%r1036, %r1012, %r1035;
	add.s32 	%r1037, %r1029, %r1032;
	min.s32 	%r1038, %r1014, %r1037;
	ld.shared.u32 	%r1039, [%r23+16384];
	add.s32 	%r1040, %r1023, %r1039;
	min.s32 	%r1041, %r1017, %r1040;
	add.s32 	%r1042, %r1026, %r1039;
	min.s32 	%r1043, %r1019, %r1042;
	add.s32 	%r1044, %r1029, %r1039;
	min.s32 	%r1045, %r1021, %r1044;
	ld.shared.u32 	%r1046, [%r23+164];
	ld.shared.u32 	%r1047, [%r40+12792];
	add.s32 	%r1048, %r1047, %r1046;
	min.s32 	%r1049, %r1025, %r1048;
	ld.shared.u32 	%r1050, [%r40+12896];
	add.s32 	%r1051, %r1050, %r1046;
	min.s32 	%r1052, %r1028, %r1051;
	ld.shared.u32 	%r1053, [%r40+13000];
	add.s32 	%r1054, %r1053, %r1046;
	min.s32 	%r1055, %r1031, %r1054;
	ld.shared.u32 	%r1056, [%r23+8276];
	add.s32 	%r1057, %r1047, %r1056;
	min.s32 	%r1058, %r1034, %r1057;
	add.s32 	%r1059, %r1050, %r1056;
	min.s32 	%r1060, %r1036, %r1059;
	add.s32 	%r1061, %r1053, %r1056;
	min.s32 	%r1062, %r1038, %r1061;
	ld.shared.u32 	%r1063, [%r23+16388];
	add.s32 	%r1064, %r1047, %r1063;
	min.s32 	%r1065, %r1041, %r1064;
	add.s32 	%r1066, %r1050, %r1063;
	min.s32 	%r1067, %r1043, %r1066;
	add.s32 	%r1068, %r1053, %r1063;
	min.s32 	%r1069, %r1045, %r1068;
	ld.shared.u32 	%r1070, [%r23+168];
	ld.shared.u32 	%r1071, [%r40+13104];
	add.s32 	%r1072, %r1071, %r1070;
	min.s32 	%r1073, %r1049, %r1072;
	ld.shared.u32 	%r1074, [%r40+13208];
	add.s32 	%r1075, %r1074, %r1070;
	min.s32 	%r1076, %r1052, %r1075;
	ld.shared.u32 	%r1077, [%r40+13312];
	add.s32 	%r1078, %r1077, %r1070;
	min.s32 	%r1079, %r1055, %r1078;
	ld.shared.u32 	%r1080, [%r23+8280];
	add.s32 	%r1081, %r1071, %r1080;
	min.s32 	%r1082, %r1058, %r1081;
	add.s32 	%r1083, %r1074, %r1080;
	min.s32 	%r1084, %r1060, %r1083;
	add.s32 	%r1085, %r1077, %r1080;
	min.s32 	%r1086, %r1062, %r1085;
	ld.shared.u32 	%r1087, [%r23+16392];
	add.s32 	%r1088, %r1071, %r1087;
	min.s32 	%r1089, %r1065, %r1088;
	add.s32 	%r1090, %r1074, %r1087;
	min.s32 	%r1091, %r1067, %r1090;
	add.s32 	%r1092, %r1077, %r1087;
	min.s32 	%r1093, %r1069, %r1092;
	ld.shared.u32 	%r1094, [%r23+172];
	ld.shared.u32 	%r1095, [%r40+13416];
	add.s32 	%r1096, %r1095, %r1094;
	min.s32 	%r1097, %r1073, %r1096;
	ld.shared.u32 	%r1098, [%r40+13520];
	add.s32 	%r1099, %r1098, %r1094;
	min.s32 	%r1100, %r1076, %r1099;
	ld.shared.u32 	%r1101, [%r40+13624];
	add.s32 	%r1102, %r1101, %r1094;
	min.s32 	%r1103, %r1079, %r1102;
	ld.shared.u32 	%r1104, [%r23+8284];
	add.s32 	%r1105, %r1095, %r1104;
	min.s32 	%r1106, %r1082, %r1105;
	add.s32 	%r1107, %r1098, %r1104;
	min.s32 	%r1108, %r1084, %r1107;
	add.s32 	%r1109, %r1101, %r1104;
	min.s32 	%r1110, %r1086, %r1109;
	ld.shared.u32 	%r1111, [%r23+16396];
	add.s32 	%r1112, %r1095, %r1111;
	min.s32 	%r1113, %r1089, %r1112;
	add.s32 	%r1114, %r1098, %r1111;
	min.s32 	%r1115, %r1091, %r1114;
	add.s32 	%r1116, %r1101, %r1111;
	min.s32 	%r1117, %r1093, %r1116;
	ld.shared.u32 	%r1118, [%r23+176];
	ld.shared.u32 	%r1119, [%r40+13728];
	add.s32 	%r1120, %r1119, %r1118;
	min.s32 	%r1121, %r1097, %r1120;
	ld.shared.u32 	%r1122, [%r40+13832];
	add.s32 	%r1123, %r1122, %r1118;
	min.s32 	%r1124, %r1100, %r1123;
	ld.shared.u32 	%r1125, [%r40+13936];
	add.s32 	%r1126, %r1125, %r1118;
	min.s32 	%r1127, %r1103, %r1126;
	ld.shared.u32 	%r1128, [%r23+8288];
	add.s32 	%r1129, %r1119, %r1128;
	min.s32 	%r1130, %r1106, %r1129;
	add.s32 	%r1131, %r1122, %r1128;
	min.s32 	%r1132, %r1108, %r1131;
	add.s32 	%r1133, %r1125, %r1128;
	min.s32 	%r1134, %r1110, %r1133;
	ld.shared.u32 	%r1135, [%r23+16400];
	add.s32 	%r1136, %r1119, %r1135;
	min.s32 	%r1137, %r1113, %r1136;
	add.s32 	%r1138, %r1122, %r1135;
	min.s32 	%r1139, %r1115, %r1138;
	add.s32 	%r1140, %r1125, %r1135;
	min.s32 	%r1141, %r1117, %r1140;
	ld.shared.u32 	%r1142, [%r23+180];
	ld.shared.u32 	%r1143, [%r40+14040];
	add.s32 	%r1144, %r1143, %r1142;
	min.s32 	%r1145, %r1121, %r1144;
	ld.shared.u32 	%r1146, [%r40+14144];
	add.s32 	%r1147, %r1146, %r1142;
	min.s32 	%r1148, %r1124, %r1147;
	ld.shared.u32 	%r1149, [%r40+14248];
	add.s32 	%r1150, %r1149, %r1142;
	min.s32 	%r1151, %r1127, %r1150;
	ld.shared.u32 	%r1152, [%r23+8292];
	add.s32 	%r1153, %r1143, %r1152;
	min.s32 	%r1154, %r1130, %r1153;
	add.s32 	%r1155, %r1146, %r1152;
	min.s32 	%r1156, %r1132, %r1155;
	add.s32 	%r1157, %r1149, %r1152;
	min.s32 	%r1158, %r1134, %r1157;
	ld.shared.u32 	%r1159, [%r23+16404];
	add.s32 	%r1160, %r1143, %r1159;
	min.s32 	%r1161, %r1137, %r1160;
	add.s32 	%r1162, %r1146, %r1159;
	min.s32 	%r1163, %r1139, %r1162;
	add.s32 	%r1164, %r1149, %r1159;
	min.s32 	%r1165, %r1141, %r1164;
	ld.shared.u32 	%r1166, [%r23+184];
	ld.shared.u32 	%r1167, [%r40+14352];
	add.s32 	%r1168, %r1167, %r1166;
	min.s32 	%r1169, %r1145, %r1168;
	ld.shared.u32 	%r1170, [%r40+14456];
	add.s32 	%r1171, %r1170, %r1166;
	min.s32 	%r1172, %r1148, %r1171;
	ld.shared.u32 	%r1173, [%r40+14560];
	add.s32 	%r1174, %r1173, %r1166;
	min.s32 	%r1175, %r1151, %r1174;
	ld.shared.u32 	%r1176, [%r23+8296];
	add.s32 	%r1177, %r1167, %r1176;
	min.s32 	%r1178, %r1154, %r1177;
	add.s32 	%r1179, %r1170, %r1176;
	min.s32 	%r1180, %r1156, %r1179;
	add.s32 	%r1181, %r1173, %r1176;
	min.s32 	%r1182, %r1158, %r1181;
	ld.shared.u32 	%r1183, [%r23+16408];
	add.s32 	%r1184, %r1167, %r1183;
	min.s32 	%r1185, %r1161, %r1184;
	add.s32 	%r1186, %r1170, %r1183;
	min.s32 	%r1187, %r1163, %r1186;
	add.s32 	%r1188, %r1173, %r1183;
	min.s32 	%r1189, %r1165, %r1188;
	ld.shared.u32 	%r1190, [%r23+188];
	ld.shared.u32 	%r1191, [%r40+14664];
	add.s32 	%r1192, %r1191, %r1190;
	min.s32 	%r1193, %r1169, %r1192;
	ld.shared.u32 	%r1194, [%r40+14768];
	add.s32 	%r1195, %r1194, %r1190;
	min.s32 	%r1196, %r1172, %r1195;
	ld.shared.u32 	%r1197, [%r40+14872];
	add.s32 	%r1198, %r1197, %r1190;
	min.s32 	%r1199, %r1175, %r1198;
	ld.shared.u32 	%r1200, [%r23+8300];
	add.s32 	%r1201, %r1191, %r1200;
	min.s32 	%r1202, %r1178, %r1201;
	add.s32 	%r1203, %r1194, %r1200;
	min.s32 	%r1204, %r1180, %r1203;
	add.s32 	%r1205, %r1197, %r1200;
	min.s32 	%r1206, %r1182, %r1205;
	ld.shared.u32 	%r1207, [%r23+16412];
	add.s32 	%r1208, %r1191, %r1207;
	min.s32 	%r1209, %r1185, %r1208;
	add.s32 	%r1210, %r1194, %r1207;
	min.s32 	%r1211, %r1187, %r1210;
	add.s32 	%r1212, %r1197, %r1207;
	min.s32 	%r1213, %r1189, %r1212;
	ld.shared.u32 	%r1214, [%r23+192];
	ld.shared.u32 	%r1215, [%r40+14976];
	add.s32 	%r1216, %r1215, %r1214;
	min.s32 	%r1217, %r1193, %r1216;
	ld.shared.u32 	%r1218, [%r40+15080];
	add.s32 	%r1219, %r1218, %r1214;
	min.s32 	%r1220, %r1196, %r1219;
	ld.shared.u32 	%r1221, [%r40+15184];
	add.s32 	%r1222, %r1221, %r1214;
	min.s32 	%r1223, %r1199, %r1222;
	ld.shared.u32 	%r1224, [%r23+8304];
	add.s32 	%r1225, %r1215, %r1224;
	min.s32 	%r1226, %r1202, %r1225;
	add.s32 	%r1227, %r1218, %r1224;
	min.s32 	%r1228, %r1204, %r1227;
	add.s32 	%r1229, %r1221, %r1224;
	min.s32 	%r1230, %r1206, %r1229;
	ld.shared.u32 	%r1231, [%r23+16416];
	add.s32 	%r1232, %r1215, %r1231;
	min.s32 	%r1233, %r1209, %r1232;
	add.s32 	%r1234, %r1218, %r1231;
	min.s32 	%r1235, %r1211, %r1234;
	add.s32 	%r1236, %r1221, %r1231;
	min.s32 	%r1237, %r1213, %r1236;
	ld.shared.u32 	%r1238, [%r23+196];
	ld.shared.u32 	%r1239, [%r40+15288];
	add.s32 	%r1240, %r1239, %r1238;
	min.s32 	%r1241, %r1217, %r1240;
	ld.shared.u32 	%r1242, [%r40+15392];
	add.s32 	%r1243, %r1242, %r1238;
	min.s32 	%r1244, %r1220, %r1243;
	ld.shared.u32 	%r1245, [%r40+15496];
	add.s32 	%r1246, %r1245, %r1238;
	min.s32 	%r1247, %r1223, %r1246;
	ld.shared.u32 	%r1248, [%r23+8308];
	add.s32 	%r1249, %r1239, %r1248;
	min.s32 	%r1250, %r1226, %r1249;
	add.s32 	%r1251, %r1242, %r1248;
	min.s32 	%r1252, %r1228, %r1251;
	add.s32 	%r1253, %r1245, %r1248;
	min.s32 	%r1254, %r1230, %r1253;
	ld.shared.u32 	%r1255, [%r23+16420];
	add.s32 	%r1256, %r1239, %r1255;
	min.s32 	%r1257, %r1233, %r1256;
	add.s32 	%r1258, %r1242, %r1255;
	min.s32 	%r1259, %r1235, %r1258;
	add.s32 	%r1260, %r1245, %r1255;
	min.s32 	%r1261, %r1237, %r1260;
	ld.shared.u32 	%r1262, [%r23+200];
	ld.shared.u32 	%r1263, [%r40+15600];
	add.s32 	%r1264, %r1263, %r1262;
	min.s32 	%r1265, %r1241, %r1264;
	ld.shared.u32 	%r1266, [%r40+15704];
	add.s32 	%r1267, %r1266, %r1262;
	min.s32 	%r1268, %r1244, %r1267;
	ld.shared.u32 	%r1269, [%r40+15808];
	add.s32 	%r1270, %r1269, %r1262;
	min.s32 	%r1271, %r1247, %r1270;
	ld.shared.u32 	%r1272, [%r23+8312];
	add.s32 	%r1273, %r1263, %r1272;
	min.s32 	%r1274, %r1250, %r1273;
	add.s32 	%r1275, %r1266, %r1272;
	min.s32 	%r1276, %r1252, %r1275;
	add.s32 	%r1277, %r1269, %r1272;
	min.s32 	%r1278, %r1254, %r1277;
	ld.shared.u32 	%r1279, [%r23+16424];
	add.s32 	%r1280, %r1263, %r1279;
	min.s32 	%r1281, %r1257, %r1280;
	add.s32 	%r1282, %r1266, %r1279;
	min.s32 	%r1283, %r1259, %r1282;
	add.s32 	%r1284, %r1269, %r1279;
	min.s32 	%r1285, %r1261, %r1284;
	ld.shared.u32 	%r1286, [%r23+204];
	ld.shared.u32 	%r1287, [%r40+15912];
	add.s32 	%r1288, %r1287, %r1286;
	min.s32 	%r1289, %r1265, %r1288;
	ld.shared.u32 	%r1290, [%r40+16016];
	add.s32 	%r1291, %r1290, %r1286;
	min.s32 	%r1292, %r1268, %r1291;
	ld.shared.u32 	%r1293, [%r40+16120];
	add.s32 	%r1294, %r1293, %r1286;
	min.s32 	%r1295, %r1271, %r1294;
	ld.shared.u32 	%r1296, [%r23+8316];
	add.s32 	%r1297, %r1287, %r1296;
	min.s32 	%r1298, %r1274, %r1297;
	add.s32 	%r1299, %r1290, %r1296;
	min.s32 	%r1300, %r1276, %r1299;
	add.s32 	%r1301, %r1293, %r1296;
	min.s32 	%r1302, %r1278, %r1301;
	ld.shared.u32 	%r1303, [%r23+16428];
	add.s32 	%r1304, %r1287, %r1303;
	min.s32 	%r1305, %r1281, %r1304;
	add.s32 	%r1306, %r1290, %r1303;
	min.s32 	%r1307, %r1283, %r1306;
	add.s32 	%r1308, %r1293, %r1303;
	min.s32 	%r1309, %r1285, %r1308;
	ld.shared.u32 	%r1310, [%r23+208];
	ld.shared.u32 	%r1311, [%r40+16224];
	add.s32 	%r1312, %r1311, %r1310;
	min.s32 	%r1313, %r1289, %r1312;
	ld.shared.u32 	%r1314, [%r40+16328];
	add.s32 	%r1315, %r1314, %r1310;
	min.s32 	%r1316, %r1292, %r1315;
	ld.shared.u32 	%r1317, [%r40+16432];
	add.s32 	%r1318, %r1317, %r1310;
	min.s32 	%r1319, %r1295, %r1318;
	ld.shared.u32 	%r1320, [%r23+8320];
	add.s32 	%r1321, %r1311, %r1320;
	min.s32 	%r1322, %r1298, %r1321;
	add.s32 	%r1323, %r1314, %r1320;
	min.s32 	%r1324, %r1300, %r1323;
	add.s32 	%r1325, %r1317, %r1320;
	min.s32 	%r1326, %r1302, %r1325;
	ld.shared.u32 	%r1327, [%r23+16432];
	add.s32 	%r1328, %r1311, %r1327;
	min.s32 	%r1329, %r1305, %r1328;
	add.s32 	%r1330, %r1314, %r1327;
	min.s32 	%r1331, %r1307, %r1330;
	add.s32 	%r1332, %r1317, %r1327;
	min.s32 	%r1333, %r1309, %r1332;
	ld.shared.u32 	%r1334, [%r23+212];
	ld.shared.u32 	%r1335, [%r40+16536];
	add.s32 	%r1336, %r1335, %r1334;
	min.s32 	%r1337, %r1313, %r1336;
	ld.shared.u32 	%r1338, [%r40+16640];
	add.s32 	%r1339, %r1338, %r1334;
	min.s32 	%r1340, %r1316, %r1339;
	ld.shared.u32 	%r1341, [%r40+16744];
	add.s32 	%r1342, %r1341, %r1334;
	min.s32 	%r1343, %r1319, %r1342;
	ld.shared.u32 	%r1344, [%r23+8324];
	add.s32 	%r1345, %r1335, %r1344;
	min.s32 	%r1346, %r1322, %r1345;
	add.s32 	%r1347, %r1338, %r1344;
	min.s32 	%r1348, %r1324, %r1347;
	add.s32 	%r1349, %r1341, %r1344;
	min.s32 	%r1350, %r1326, %r1349;
	ld.shared.u32 	%r1351, [%r23+16436];
	add.s32 	%r1352, %r1335, %r1351;
	min.s32 	%r1353, %r1329, %r1352;
	add.s32 	%r1354, %r1338, %r1351;
	min.s32 	%r1355, %r1331, %r1354;
	add.s32 	%r1356, %r1341, %r1351;
	min.s32 	%r1357, %r1333, %r1356;
	ld.shared.u32 	%r1358, [%r23+216];
	ld.shared.u32 	%r1359, [%r40+16848];
	add.s32 	%r1360, %r1359, %r1358;
	min.s32 	%r1361, %r1337, %r1360;
	ld.shared.u32 	%r1362, [%r40+16952];
	add.s32 	%r1363, %r1362, %r1358;
	min.s32 	%r1364, %r1340, %r1363;
	ld.shared.u32 	%r1365, [%r40+17056];
	add.s32 	%r1366, %r1365, %r1358;
	min.s32 	%r1367, %r1343, %r1366;
	ld.shared.u32 	%r1368, [%r23+8328];
	add.s32 	%r1369, %r1359, %r1368;
	min.s32 	%r1370, %r1346, %r1369;
	add.s32 	%r1371, %r1362, %r1368;
	min.s32 	%r1372, %r1348, %r1371;
	add.s32 	%r1373, %r1365, %r1368;
	min.s32 	%r1374, %r1350, %r1373;
	ld.shared.u32 	%r1375, [%r23+16440];
	add.s32 	%r1376, %r1359, %r1375;
	min.s32 	%r1377, %r1353, %r1376;
	add.s32 	%r1378, %r1362, %r1375;
	min.s32 	%r1379, %r1355, %r1378;
	add.s32 	%r1380, %r1365, %r1375;
	min.s32 	%r1381, %r1357, %r1380;
	ld.shared.u32 	%r1382, [%r23+220];
	ld.shared.u32 	%r1383, [%r40+17160];
	add.s32 	%r1384, %r1383, %r1382;
	min.s32 	%r1385, %r1361, %r1384;
	ld.shared.u32 	%r1386, [%r40+17264];
	add.s32 	%r1387, %r1386, %r1382;
	min.s32 	%r1388, %r1364, %r1387;
	ld.shared.u32 	%r1389, [%r40+17368];
	add.s32 	%r1390, %r1389, %r1382;
	min.s32 	%r1391, %r1367, %r1390;
	ld.shared.u32 	%r1392, [%r23+8332];
	add.s32 	%r1393, %r1383, %r1392;
	min.s32 	%r1394, %r1370, %r1393;
	add.s32 	%r1395, %r1386, %r1392;
	min.s32 	%r1396, %r1372, %r1395;
	add.s32 	%r1397, %r1389, %r1392;
	min.s32 	%r1398, %r1374, %r1397;
	ld.shared.u32 	%r1399, [%r23+16444];
	add.s32 	%r1400, %r1383, %r1399;
	min.s32 	%r1401, %r1377, %r1400;
	add.s32 	%r1402, %r1386, %r1399;
	min.s32 	%r1403, %r1379, %r1402;
	add.s32 	%r1404, %r1389, %r1399;
	min.s32 	%r1405, %r1381, %r1404;
	ld.shared.u32 	%r1406, [%r23+224];
	ld.shared.u32 	%r1407, [%r40+17472];
	add.s32 	%r1408, %r1407, %r1406;
	min.s32 	%r1409, %r1385, %r1408;
	ld.shared.u32 	%r1410, [%r40+17576];
	add.s32 	%r1411, %r1410, %r1406;
	min.s32 	%r1412, %r1388, %r1411;
	ld.shared.u32 	%r1413, [%r40+17680];
	add.s32 	%r1414, %r1413, %r1406;
	min.s32 	%r1415, %r1391, %r1414;
	ld.shared.u32 	%r1416, [%r23+8336];
	add.s32 	%r1417, %r1407, %r1416;
	min.s32 	%r1418, %r1394, %r1417;
	add.s32 	%r1419, %r1410, %r1416;
	min.s32 	%r1420, %r1396, %r1419;
	add.s32 	%r1421, %r1413, %r1416;
	min.s32 	%r1422, %r1398, %r1421;
	ld.shared.u32 	%r1423, [%r23+16448];
	add.s32 	%r1424, %r1407, %r1423;
	min.s32 	%r1425, %r1401, %r1424;
	add.s32 	%r1426, %r1410, %r1423;
	min.s32 	%r1427, %r1403, %r1426;
	add.s32 	%r1428, %r1413, %r1423;
	min.s32 	%r1429, %r1405, %r1428;
	ld.shared.u32 	%r1430, [%r23+228];
	ld.shared.u32 	%r1431, [%r40+17784];
	add.s32 	%r1432, %r1431, %r1430;
	min.s32 	%r1433, %r1409, %r1432;
	ld.shared.u32 	%r1434, [%r40+17888];
	add.s32 	%r1435, %r1434, %r1430;
	min.s32 	%r1436, %r1412, %r1435;
	ld.shared.u32 	%r1437, [%r40+17992];
	add.s32 	%r1438, %r1437, %r1430;
	min.s32 	%r1439, %r1415, %r1438;
	ld.shared.u32 	%r1440, [%r23+8340];
	add.s32 	%r1441, %r1431, %r1440;
	min.s32 	%r1442, %r1418, %r1441;
	add.s32 	%r1443, %r1434, %r1440;
	min.s32 	%r1444, %r1420, %r1443;
	add.s32 	%r1445, %r1437, %r1440;
	min.s32 	%r1446, %r1422, %r1445;
	ld.shared.u32 	%r1447, [%r23+16452];
	add.s32 	%r1448, %r1431, %r1447;
	min.s32 	%r1449, %r1425, %r1448;
	add.s32 	%r1450, %r1434, %r1447;
	min.s32 	%r1451, %r1427, %r1450;
	add.s32 	%r1452, %r1437, %r1447;
	min.s32 	%r1453, %r1429, %r1452;
	ld.shared.u32 	%r1454, [%r23+232];
	ld.shared.u32 	%r1455, [%r40+18096];
	add.s32 	%r1456, %r1455, %r1454;
	min.s32 	%r1457, %r1433, %r1456;
	ld.shared.u32 	%r1458, [%r40+18200];
	add.s32 	%r1459, %r1458, %r1454;
	min.s32 	%r1460, %r1436, %r1459;
	ld.shared.u32 	%r1461, [%r40+18304];
	add.s32 	%r1462, %r1461, %r1454;
	min.s32 	%r1463, %r1439, %r1462;
	ld.shared.u32 	%r1464, [%r23+8344];
	add.s32 	%r1465, %r1455, %r1464;
	min.s32 	%r1466, %r1442, %r1465;
	add.s32 	%r1467, %r1458, %r1464;
	min.s32 	%r1468, %r1444, %r1467;
	add.s32 	%r1469, %r1461, %r1464;
	min.s32 	%r1470, %r1446, %r1469;
	ld.shared.u32 	%r1471, [%r23+16456];
	add.s32 	%r1472, %r1455, %r1471;
	min.s32 	%r1473, %r1449, %r1472;
	add.s32 	%r1474, %r1458, %r1471;
	min.s32 	%r1475, %r1451, %r1474;
	add.s32 	%r1476, %r1461, %r1471;
	min.s32 	%r1477, %r1453, %r1476;
	ld.shared.u32 	%r1478, [%r23+236];
	ld.shared.u32 	%r1479, [%r40+18408];
	add.s32 	%r1480, %r1479, %r1478;
	min.s32 	%r1481, %r1457, %r1480;
	ld.shared.u32 	%r1482, [%r40+18512];
	add.s32 	%r1483, %r1482, %r1478;
	min.s32 	%r1484, %r1460, %r1483;
	ld.shared.u32 	%r1485, [%r40+18616];
	add.s32 	%r1486, %r1485, %r1478;
	min.s32 	%r1487, %r1463, %r1486;
	ld.shared.u32 	%r1488, [%r23+8348];
	add.s32 	%r1489, %r1479, %r1488;
	min.s32 	%r1490, %r1466, %r1489;
	add.s32 	%r1491, %r1482, %r1488;
	min.s32 	%r1492, %r1468, %r1491;
	add.s32 	%r1493, %r1485, %r1488;
	min.s32 	%r1494, %r1470, %r1493;
	ld.shared.u32 	%r1495, [%r23+16460];
	add.s32 	%r1496, %r1479, %r1495;
	min.s32 	%r1497, %r1473, %r1496;
	add.s32 	%r1498, %r1482, %r1495;
	min.s32 	%r1499, %r1475, %r1498;
	add.s32 	%r1500, %r1485, %r1495;
	min.s32 	%r1501, %r1477, %r1500;
	ld.shared.u32 	%r1502, [%r23+240];
	ld.shared.u32 	%r1503, [%r40+18720];
	add.s32 	%r1504, %r1503, %r1502;
	min.s32 	%r1505, %r1481, %r1504;
	ld.shared.u32 	%r1506, [%r40+18824];
	add.s32 	%r1507, %r1506, %r1502;
	min.s32 	%r1508, %r1484, %r1507;
	ld.shared.u32 	%r1509, [%r40+18928];
	add.s32 	%r1510, %r1509, %r1502;
	min.s32 	%r1511, %r1487, %r1510;
	ld.shared.u32 	%r1512, [%r23+8352];
	add.s32 	%r1513, %r1503, %r1512;
	min.s32 	%r1514, %r1490, %r1513;
	add.s32 	%r1515, %r1506, %r1512;
	min.s32 	%r1516, %r1492, %r1515;
	add.s32 	%r1517, %r1509, %r1512;
	min.s32 	%r1518, %r1494, %r1517;
	ld.shared.u32 	%r1519, [%r23+16464];
	add.s32 	%r1520, %r1503, %r1519;
	min.s32 	%r1521, %r1497, %r1520;
	add.s32 	%r1522, %r1506, %r1519;
	min.s32 	%r1523, %r1499, %r1522;
	add.s32 	%r1524, %r1509, %r1519;
	min.s32 	%r1525, %r1501, %r1524;
	ld.shared.u32 	%r1526, [%r23+244];
	ld.shared.u32 	%r1527, [%r40+19032];
	add.s32 	%r1528, %r1527, %r1526;
	min.s32 	%r1529, %r1505, %r1528;
	ld.shared.u32 	%r1530, [%r40+19136];
	add.s32 	%r1531, %r1530, %r1526;
	min.s32 	%r1532, %r1508, %r1531;
	ld.shared.u32 	%r1533, [%r40+19240];
	add.s32 	%r1534, %r1533, %r1526;
	min.s32 	%r1535, %r1511, %r1534;
	ld.shared.u32 	%r1536, [%r23+8356];
	add.s32 	%r1537, %r1527, %r1536;
	min.s32 	%r1538, %r1514, %r1537;
	add.s32 	%r1539, %r1530, %r1536;
	min.s32 	%r1540, %r1516, %r1539;
	add.s32 	%r1541, %r1533, %r1536;
	min.s32 	%r1542, %r1518, %r1541;
	ld.shared.u32 	%r1543, [%r23+16468];
	add.s32 	%r1544, %r1527, %r1543;
	min.s32 	%r1545, %r1521, %r1544;
	add.s32 	%r1546, %r1530, %r1543;
	min.s32 	%r1547, %r1523, %r1546;
	add.s32 	%r1548, %r1533, %r1543;
	min.s32 	%r1549, %r1525, %r1548;
	ld.shared.u32 	%r1550, [%r23+248];
	ld.shared.u32 	%r1551, [%r40+19344];
	add.s32 	%r1552, %r1551, %r1550;
	min.s32 	%r1553, %r1529, %r1552;
	ld.shared.u32 	%r1554, [%r40+19448];
	add.s32 	%r1555, %r1554, %r1550;
	min.s32 	%r1556, %r1532, %r1555;
	ld.shared.u32 	%r1557, [%r40+19552];
	add.s32 	%r1558, %r1557, %r1550;
	min.s32 	%r1559, %r1535, %r1558;
	ld.shared.u32 	%r1560, [%r23+8360];
	add.s32 	%r1561, %r1551, %r1560;
	min.s32 	%r1562, %r1538, %r1561;
	add.s32 	%r1563, %r1554, %r1560;
	min.s32 	%r1564, %r1540, %r1563;
	add.s32 	%r1565, %r1557, %r1560;
	min.s32 	%r1566, %r1542, %r1565;
	ld.shared.u32 	%r1567, [%r23+16472];
	add.s32 	%r1568, %r1551, %r1567;
	min.s32 	%r1569, %r1545, %r1568;
	add.s32 	%r1570, %r1554, %r1567;
	min.s32 	%r1571, %r1547, %r1570;
	add.s32 	%r1572, %r1557, %r1567;
	min.s32 	%r1573, %r1549, %r1572;
	ld.shared.u32 	%r1574, [%r23+252];
	ld.shared.u32 	%r1575, [%r40+19656];
	add.s32 	%r1576, %r1575, %r1574;
	min.s32 	%r1577, %r1553, %r1576;
	ld.shared.u32 	%r1578, [%r40+19760];
	add.s32 	%r1579, %r1578, %r1574;
	min.s32 	%r1580, %r1556, %r1579;
	ld.shared.u32 	%r1581, [%r40+19864];
	add.s32 	%r1582, %r1581, %r1574;
	min.s32 	%r1583, %r1559, %r1582;
	ld.shared.u32 	%r1584, [%r23+8364];
	add.s32 	%r1585, %r1575, %r1584;
	min.s32 	%r1586, %r1562, %r1585;
	add.s32 	%r1587, %r1578, %r1584;
	min.s32 	%r1588, %r1564, %r1587;
	add.s32 	%r1589, %r1581, %r1584;
	min.s32 	%r1590, %r1566, %r1589;
	ld.shared.u32 	%r1591, [%r23+16476];
	add.s32 	%r1592, %r1575, %r1591;
	min.s32 	%r1593, %r1569, %r1592;
	add.s32 	%r1594, %r1578, %r1591;
	min.s32 	%r1595, %r1571, %r1594;
	add.s32 	%r1596, %r1581, %r1591;
	min.s32 	%r1597, %r1573, %r1596;
	ld.shared.u32 	%r1598, [%r23+256];
	ld.shared.u32 	%r1599, [%r40+19968];
	add.s32 	%r1600, %r1599, %r1598;
	min.s32 	%r1601, %r1577, %r1600;
	ld.shared.u32 	%r1602, [%r40+20072];
	add.s32 	%r1603, %r1602, %r1598;
	min.s32 	%r1604, %r1580, %r1603;
	ld.shared.u32 	%r1605, [%r40+20176];
	add.s32 	%r1606, %r1605, %r1598;
	min.s32 	%r1607, %r1583, %r1606;
	ld.shared.u32 	%r1608, [%r23+8368];
	add.s32 	%r1609, %r1599, %r1608;
	min.s32 	%r1610, %r1586, %r1609;
	add.s32 	%r1611, %r1602, %r1608;
	min.s32 	%r1612, %r1588, %r1611;
	add.s32 	%r1613, %r1605, %r1608;
	min.s32 	%r1614, %r1590, %r1613;
	ld.shared.u32 	%r1615, [%r23+16480];
	add.s32 	%r1616, %r1599, %r1615;
	min.s32 	%r1617, %r1593, %r1616;
	add.s32 	%r1618, %r1602, %r1615;
	min.s32 	%r1619, %r1595, %r1618;
	add.s32 	%r1620, %r1605, %r1615;
	min.s32 	%r1621, %r1597, %r1620;
	ld.shared.u32 	%r1622, [%r23+260];
	ld.shared.u32 	%r1623, [%r40+20280];
	add.s32 	%r1624, %r1623, %r1622;
	min.s32 	%r1625, %r1601, %r1624;
	ld.shared.u32 	%r1626, [%r40+20384];
	add.s32 	%r1627, %r1626, %r1622;
	min.s32 	%r1628, %r1604, %r1627;
	ld.shared.u32 	%r1629, [%r40+20488];
	add.s32 	%r1630, %r1629, %r1622;
	min.s32 	%r1631, %r1607, %r1630;
	ld.shared.u32 	%r1632, [%r23+8372];
	add.s32 	%r1633, %r1623, %r1632;
	min.s32 	%r1634, %r1610, %r1633;
	add.s32 	%r1635, %r1626, %r1632;
	min.s32 	%r1636, %r1612, %r1635;
	add.s32 	%r1637, %r1629, %r1632;
	min.s32 	%r1638, %r1614, %r1637;
	ld.shared.u32 	%r1639, [%r23+16484];
	add.s32 	%r1640, %r1623, %r1639;
	min.s32 	%r1641, %r1617, %r1640;
	add.s32 	%r1642, %r1626, %r1639;
	min.s32 	%r1643, %r1619, %r1642;
	add.s32 	%r1644, %r1629, %r1639;
	min.s32 	%r1645, %r1621, %r1644;
	ld.shared.u32 	%r1646, [%r23+264];
	ld.shared.u32 	%r1647, [%r40+20592];
	add.s32 	%r1648, %r1647, %r1646;
	min.s32 	%r1649, %r1625, %r1648;
	ld.shared.u32 	%r1650, [%r40+20696];
	add.s32 	%r1651, %r1650, %r1646;
	min.s32 	%r1652, %r1628, %r1651;
	ld.shared.u32 	%r1653, [%r40+20800];
	add.s32 	%r1654, %r1653, %r1646;
	min.s32 	%r1655, %r1631, %r1654;
	ld.shared.u32 	%r1656, [%r23+8376];
	add.s32 	%r1657, %r1647, %r1656;
	min.s32 	%r1658, %r1634, %r1657;
	add.s32 	%r1659, %r1650, %r1656;
	min.s32 	%r1660, %r1636, %r1659;
	add.s32 	%r1661, %r1653, %r1656;
	min.s32 	%r1662, %r1638, %r1661;
	ld.shared.u32 	%r1663, [%r23+16488];
	add.s32 	%r1664, %r1647, %r1663;
	min.s32 	%r1665, %r1641, %r1664;
	add.s32 	%r1666, %r1650, %r1663;
	min.s32 	%r1667, %r1643, %r1666;
	add.s32 	%r1668, %r1653, %r1663;
	min.s32 	%r1669, %r1645, %r1668;
	ld.shared.u32 	%r1670, [%r23+268];
	ld.shared.u32 	%r1671, [%r40+20904];
	add.s32 	%r1672, %r1671, %r1670;
	min.s32 	%r1673, %r1649, %r1672;
	ld.shared.u32 	%r1674, [%r40+21008];
	add.s32 	%r1675, %r1674, %r1670;
	min.s32 	%r1676, %r1652, %r1675;
	ld.shared.u32 	%r1677, [%r40+21112];
	add.s32 	%r1678, %r1677, %r1670;
	min.s32 	%r1679, %r1655, %r1678;
	ld.shared.u32 	%r1680, [%r23+8380];
	add.s32 	%r1681, %r1671, %r1680;
	min.s32 	%r1682, %r1658, %r1681;
	add.s32 	%r1683, %r1674, %r1680;
	min.s32 	%r1684, %r1660, %r1683;
	add.s32 	%r1685, %r1677, %r1680;
	min.s32 	%r1686, %r1662, %r1685;
	ld.shared.u32 	%r1687, [%r23+16492];
	add.s32 	%r1688, %r1671, %r1687;
	min.s32 	%r1689, %r1665, %r1688;
	add.s32 	%r1690, %r1674, %r1687;
	min.s32 	%r1691, %r1667, %r1690;
	add.s32 	%r1692, %r1677, %r1687;
	min.s32 	%r1693, %r1669, %r1692;
	ld.shared.u32 	%r1694, [%r23+272];
	ld.shared.u32 	%r1695, [%r40+21216];
	add.s32 	%r1696, %r1695, %r1694;
	min.s32 	%r1697, %r1673, %r1696;
	ld.shared.u32 	%r1698, [%r40+21320];
	add.s32 	%r1699, %r1698, %r1694;
	min.s32 	%r1700, %r1676, %r1699;
	ld.shared.u32 	%r1701, [%r40+21424];
	add.s32 	%r1702, %r1701, %r1694;
	min.s32 	%r1703, %r1679, %r1702;
	ld.shared.u32 	%r1704, [%r23+8384];
	add.s32 	%r1705, %r1695, %r1704;
	min.s32 	%r1706, %r1682, %r1705;
	add.s32 	%r1707, %r1698, %r1704;
	min.s32 	%r1708, %r1684, %r1707;
	add.s32 	%r1709, %r1701, %r1704;
	min.s32 	%r1710, %r1686, %r1709;
	ld.shared.u32 	%r1711, [%r23+16496];
	add.s32 	%r1712, %r1695, %r1711;
	min.s32 	%r1713, %r1689, %r1712;
	add.s32 	%r1714, %r1698, %r1711;
	min.s32 	%r1715, %r1691, %r1714;
	add.s32 	%r1716, %r1701, %r1711;
	min.s32 	%r1717, %r1693, %r1716;
	ld.shared.u32 	%r1718, [%r23+276];
	ld.shared.u32 	%r1719, [%r40+21528];
	add.s32 	%r1720, %r1719, %r1718;
	min.s32 	%r1721, %r1697, %r1720;
	ld.shared.u32 	%r1722, [%r40+21632];
	add.s32 	%r1723, %r1722, %r1718;
	min.s32 	%r1724, %r1700, %r1723;
	ld.shared.u32 	%r1725, [%r40+21736];
	add.s32 	%r1726, %r1725, %r1718;
	min.s32 	%r1727, %r1703, %r1726;
	ld.shared.u32 	%r1728, [%r23+8388];
	add.s32 	%r1729, %r1719, %r1728;
	min.s32 	%r1730, %r1706, %r1729;
	add.s32 	%r1731, %r1722, %r1728;
	min.s32 	%r1732, %r1708, %r1731;
	add.s32 	%r1733, %r1725, %r1728;
	min.s32 	%r1734, %r1710, %r1733;
	ld.shared.u32 	%r1735, [%r23+16500];
	add.s32 	%r1736, %r1719, %r1735;
	min.s32 	%r1737, %r1713, %r1736;
	add.s32 	%r1738, %r1722, %r1735;
	min.s32 	%r1739, %r1715, %r1738;
	add.s32 	%r1740, %r1725, %r1735;
	min.s32 	%r1741, %r1717, %r1740;
	ld.shared.u32 	%r1742, [%r23+280];
	ld.shared.u32 	%r1743, [%r40+21840];
	add.s32 	%r1744, %r1743, %r1742;
	min.s32 	%r1745, %r1721, %r1744;
	ld.shared.u32 	%r1746, [%r40+21944];
	add.s32 	%r1747, %r1746, %r1742;
	min.s32 	%r1748, %r1724, %r1747;
	ld.shared.u32 	%r1749, [%r40+22048];
	add.s32 	%r1750, %r1749, %r1742;
	min.s32 	%r1751, %r1727, %r1750;
	ld.shared.u32 	%r1752, [%r23+8392];
	add.s32 	%r1753, %r1743, %r1752;
	min.s32 	%r1754, %r1730, %r1753;
	add.s32 	%r1755, %r1746, %r1752;
	min.s32 	%r1756, %r1732, %r1755;
	add.s32 	%r1757, %r1749, %r1752;
	min.s32 	%r1758, %r1734, %r1757;
	ld.shared.u32 	%r1759, [%r23+16504];
	add.s32 	%r1760, %r1743, %r1759;
	min.s32 	%r1761, %r1737, %r1760;
	add.s32 	%r1762, %r1746, %r1759;
	min.s32 	%r1763, %r1739, %r1762;
	add.s32 	%r1764, %r1749, %r1759;
	min.s32 	%r1765, %r1741, %r1764;
	ld.shared.u32 	%r1766, [%r23+284];
	ld.shared.u32 	%r1767, [%r40+22152];
	add.s32 	%r1768, %r1767, %r1766;
	min.s32 	%r1769, %r1745, %r1768;
	ld.shared.u32 	%r1770, [%r40+22256];
	add.s32 	%r1771, %r1770, %r1766;
	min.s32 	%r1772, %r1748, %r1771;
	ld.shared.u32 	%r1773, [%r40+22360];
	add.s32 	%r1774, %r1773, %r1766;
	min.s32 	%r1775, %r1751, %r1774;
	ld.shared.u32 	%r1776, [%r23+8396];
	add.s32 	%r1777, %r1767, %r1776;
	min.s32 	%r1778, %r1754, %r1777;
	add.s32 	%r1779, %r1770, %r1776;
	min.s32 	%r1780, %r1756, %r1779;
	add.s32 	%r1781, %r1773, %r1776;
	min.s32 	%r1782, %r1758, %r1781;
	ld.shared.u32 	%r1783, [%r23+16508];
	add.s32 	%r1784, %r1767, %r1783;
	min.s32 	%r1785, %r1761, %r1784;
	add.s32 	%r1786, %r1770, %r1783;
	min.s32 	%r1787, %r1763, %r1786;
	add.s32 	%r1788, %r1773, %r1783;
	min.s32 	%r1789, %r1765, %r1788;
	ld.shared.u32 	%r1790, [%r23+288];
	ld.shared.u32 	%r1791, [%r40+22464];
	add.s32 	%r1792, %r1791, %r1790;
	min.s32 	%r1793, %r1769, %r1792;
	ld.shared.u32 	%r1794, [%r40+22568];
	add.s32 	%r1795, %r1794, %r1790;
	min.s32 	%r1796, %r1772, %r1795;
	ld.shared.u32 	%r1797, [%r40+22672];
	add.s32 	%r1798, %r1797, %r1790;
	min.s32 	%r1799, %r1775, %r1798;
	ld.shared.u32 	%r1800, [%r23+8400];
	add.s32 	%r1801, %r1791, %r1800;
	min.s32 	%r1802, %r1778, %r1801;
	add.s32 	%r1803, %r1794, %r1800;
	min.s32 	%r1804, %r1780, %r1803;
	add.s32 	%r1805, %r1797, %r1800;
	min.s32 	%r1806, %r1782, %r1805;
	ld.shared.u32 	%r1807, [%r23+16512];
	add.s32 	%r1808, %r1791, %r1807;
	min.s32 	%r1809, %r1785, %r1808;
	add.s32 	%r1810, %r1794, %r1807;
	min.s32 	%r1811, %r1787, %r1810;
	add.s32 	%r1812, %r1797, %r1807;
	min.s32 	%r1813, %r1789, %r1812;
	ld.shared.u32 	%r1814, [%r23+292];
	ld.shared.u32 	%r1815, [%r40+22776];
	add.s32 	%r1816, %r1815, %r1814;
	min.s32 	%r1817, %r1793, %r1816;
	ld.shared.u32 	%r1818, [%r40+22880];
	add.s32 	%r1819, %r1818, %r1814;
	min.s32 	%r1820, %r1796, %r1819;
	ld.shared.u32 	%r1821, [%r40+22984];
	add.s32 	%r1822, %r1821, %r1814;
	min.s32 	%r1823, %r1799, %r1822;
	ld.shared.u32 	%r1824, [%r23+8404];
	add.s32 	%r1825, %r1815, %r1824;
	min.s32 	%r1826, %r1802, %r1825;
	add.s32 	%r1827, %r1818, %r1824;
	min.s32 	%r1828, %r1804, %r1827;
	add.s32 	%r1829, %r1821, %r1824;
	min.s32 	%r1830, %r1806, %r1829;
	ld.shared.u32 	%r1831, [%r23+16516];
	add.s32 	%r1832, %r1815, %r1831;
	min.s32 	%r1833, %r1809, %r1832;
	add.s32 	%r1834, %r1818, %r1831;
	min.s32 	%r1835, %r1811, %r1834;
	add.s32 	%r1836, %r1821, %r1831;
	min.s32 	%r1837, %r1813, %r1836;
	ld.shared.u32 	%r1838, [%r23+296];
	ld.shared.u32 	%r1839, [%r40+23088];
	add.s32 	%r1840, %r1839, %r1838;
	min.s32 	%r1841, %r1817, %r1840;
	ld.shared.u32 	%r1842, [%r40+23192];
	add.s32 	%r1843, %r1842, %r1838;
	min.s32 	%r1844, %r1820, %r1843;
	ld.shared.u32 	%r1845, [%r40+23296];
	add.s32 	%r1846, %r1845, %r1838;
	min.s32 	%r1847, %r1823, %r1846;
	ld.shared.u32 	%r1848, [%r23+8408];
	add.s32 	%r1849, %r1839, %r1848;
	min.s32 	%r1850, %r1826, %r1849;
	add.s32 	%r1851, %r1842, %r1848;
	min.s32 	%r1852, %r1828, %r1851;
	add.s32 	%r1853, %r1845, %r1848;
	min.s32 	%r1854, %r1830, %r1853;
	ld.shared.u32 	%r1855, [%r23+16520];
	add.s32 	%r1856, %r1839, %r1855;
	min.s32 	%r1857, %r1833, %r1856;
	add.s32 	%r1858, %r1842, %r1855;
	min.s32 	%r1859, %r1835, %r1858;
	add.s32 	%r1860, %r1845, %r1855;
	min.s32 	%r1861, %r1837, %r1860;
	ld.shared.u32 	%r1862, [%r23+300];
	ld.shared.u32 	%r1863, [%r40+23400];
	add.s32 	%r1864, %r1863, %r1862;
	min.s32 	%r1865, %r1841, %r1864;
	ld.shared.u32 	%r1866, [%r40+23504];
	add.s32 	%r1867, %r1866, %r1862;
	min.s32 	%r1868, %r1844, %r1867;
	ld.shared.u32 	%r1869, [%r40+23608];
	add.s32 	%r1870, %r1869, %r1862;
	min.s32 	%r1871, %r1847, %r1870;
	ld.shared.u32 	%r1872, [%r23+8412];
	add.s32 	%r1873, %r1863, %r1872;
	min.s32 	%r1874, %r1850, %r1873;
	add.s32 	%r1875, %r1866, %r1872;
	min.s32 	%r1876, %r1852, %r1875;
	add.s32 	%r1877, %r1869, %r1872;
	min.s32 	%r1878, %r1854, %r1877;
	ld.shared.u32 	%r1879, [%r23+16524];
	add.s32 	%r1880, %r1863, %r1879;
	min.s32 	%r1881, %r1857, %r1880;
	add.s32 	%r1882, %r1866, %r1879;
	min.s32 	%r1883, %r1859, %r1882;
	add.s32 	%r1884, %r1869, %r1879;
	min.s32 	%r1885, %r1861, %r1884;
	ld.shared.u32 	%r1886, [%r23+304];
	ld.shared.u32 	%r1887, [%r40+23712];
	add.s32 	%r1888, %r1887, %r1886;
	min.s32 	%r1889, %r1865, %r1888;
	ld.shared.u32 	%r1890, [%r40+23816];
	add.s32 	%r1891, %r1890, %r1886;
	min.s32 	%r1892, %r1868, %r1891;
	ld.shared.u32 	%r1893, [%r40+23920];
	add.s32 	%r1894, %r1893, %r1886;
	min.s32 	%r1895, %r1871, %r1894;
	ld.shared.u32 	%r1896, [%r23+8416];
	add.s32 	%r1897, %r1887, %r1896;
	min.s32 	%r1898, %r1874, %r1897;
	add.s32 	%r1899, %r1890, %r1896;
	min.s32 	%r1900, %r1876, %r1899;
	add.s32 	%r1901, %r1893, %r1896;
	min.s32 	%r1902, %r1878, %r1901;
	ld.shared.u32 	%r1903, [%r23+16528];
	add.s32 	%r1904, %r1887, %r1903;
	min.s32 	%r1905, %r1881, %r1904;
	add.s32 	%r1906, %r1890, %r1903;
	min.s32 	%r1907, %r1883, %r1906;
	add.s32 	%r1908, %r1893, %r1903;
	min.s32 	%r1909, %r1885, %r1908;
	ld.shared.u32 	%r1910, [%r23+308];
	ld.shared.u32 	%r1911, [%r40+24024];
	add.s32 	%r1912, %r1911, %r1910;
	min.s32 	%r1913, %r1889, %r1912;
	ld.shared.u32 	%r1914, [%r40+24128];
	add.s32 	%r1915, %r1914, %r1910;
	min.s32 	%r1916, %r1892, %r1915;
	ld.shared.u32 	%r1917, [%r40+24232];
	add.s32 	%r1918, %r1917, %r1910;
	min.s32 	%r1919, %r1895, %r1918;
	ld.shared.u32 	%r1920, [%r23+8420];
	add.s32 	%r1921, %r1911, %r1920;
	min.s32 	%r1922, %r1898, %r1921;
	add.s32 	%r1923, %r1914, %r1920;
	min.s32 	%r1924, %r1900, %r1923;
	add.s32 	%r1925, %r1917, %r1920;
	min.s32 	%r1926, %r1902, %r1925;
	ld.shared.u32 	%r1927, [%r23+16532];
	add.s32 	%r1928, %r1911, %r1927;
	min.s32 	%r1929, %r1905, %r1928;
	add.s32 	%r1930, %r1914, %r1927;
	min.s32 	%r1931, %r1907, %r1930;
	add.s32 	%r1932, %r1917, %r1927;
	min.s32 	%r1933, %r1909, %r1932;
	st.global.u32 	[%rd8], %r1913;
	st.global.u32 	[%rd8+104], %r1916;
	st.global.u32 	[%rd8+208], %r1919;
	st.global.u32 	[%rd8+8112], %r1922;
	st.global.u32 	[%rd8+8216], %r1924;
	st.global.u32 	[%rd8+8320], %r1926;
	st.global.u32 	[%rd8+16224], %r1929;
	st.global.u32 	[%rd8+16328], %r1931;
	st.global.u32 	[%rd8+16432], %r1933;
	ret;

}
	// .globl	_Z9init_distPiii
.visible .entry _Z9init_distPiii(
	.param .u64 .ptr .align 1 _Z9init_distPiii_param_0,
	.param .u32 _Z9init_distPiii_param_1,
	.param .u32 _Z9init_distPiii_param_2
)
{
	.reg .pred 	%p<2>;
	.reg .b32 	%r<27>;
	.reg .b64 	%rd<5>;

	ld.param.u64 	%rd1, [_Z9init_distPiii_param_0];
	ld.param.u32 	%r1, [_Z9init_distPiii_param_1];
	ld.param.u32 	%r2, [_Z9init_distPiii_param_2];
	cvta.to.global.u64 	%rd2, %rd1;
	mov.u32 	%r3, %ctaid.y;
	mov.u32 	%r4, %ntid.y;
	mov.u32 	%r5, %tid.y;
	mad.lo.s32 	%r6, %r3, %r4, %r5;
	mov.u32 	%r7, %ctaid.x;
	mov.u32 	%r8, %ntid.x;
	mov.u32 	%r9, %tid.x;
	mad.lo.s32 	%r10, %r7, %r8, %r9;
	setp.eq.s32 	%p1, %r6, %r10;
	selp.b32 	%r11, 0, 1073741823, %p1;
	shr.u32 	%r12, %r6, 1;
	mul.hi.u32 	%r13, %r12, -770891565;
	shr.u32 	%r14, %r13, 5;
	mul.hi.s32 	%r15, %r10, -770891565;
	add.s32 	%r16, %r15, %r10;
	shr.u32 	%r17, %r16, 31;
	shr.s32 	%r18, %r16, 6;
	add.s32 	%r19, %r18, %r17;
	mad.lo.s32 	%r20, %r2, %r14, %r19;
	mul.lo.s32 	%r21, %r14, 78;
	sub.s32 	%r22, %r6, %r21;
	mul.lo.s32 	%r23, %r19, 78;
	sub.s32 	%r24, %r10, %r23;
	mad.lo.s32 	%r25, %r22, 78, %r24;
	mad.lo.s32 	%r26, %r20, %r1, %r25;
	mul.wide.s32 	%rd3, %r26, 4;
	add.s64 	%rd4, %rd2, %rd3;
	st.global.u32 	[%rd4], %r11;
	ret;

}
	// .globl	_Z10build_distPiiS_ii
.visible .entry _Z10build_distPiiS_ii(
	.param .u64 .ptr .align 1 _Z10build_distPiiS_ii_param_0,
	.param .u32 _Z10build_distPiiS_ii_param_1,
	.param .u64 .ptr .align 1 _Z10build_distPiiS_ii_param_2,
	.param .u32 _Z10build_distPiiS_ii_param_3,
	.param .u32 _Z10build_distPiiS_ii_param_4
)
{
	.reg .pred 	%p<2>;
	.reg .b32 	%r<29>;
	.reg .b64 	%rd<9>;

	ld.param.u64 	%rd1, [_Z10build_distPiiS_ii_param_0];
	ld.param.u32 	%r4, [_Z10build_distPiiS_ii_param_1];
	ld.param.u64 	%rd2, [_Z10build_distPiiS_ii_param_2];
	ld.param.u32 	%r2, [_Z10build_distPiiS_ii_param_3];
	ld.param.u32 	%r3, [_Z10build_distPiiS_ii_param_4];
	mov.u32 	%r5, %ctaid.x;
	mov.u32 	%r6, %ntid.x;
	mov.u32 	%r7, %tid.x;
	mad.lo.s32 	%r1, %r5, %r6, %r7;
	setp.ge.s32 	%p1, %r1, %r4;
	@%p1 bra 	$L__BB4_2;
	cvta.to.global.u64 	%rd3, %rd1;
	cvta.to.global.u64 	%rd4, %rd2;
	mul.lo.s32 	%r8, %r1, 3;
	mul.wide.s32 	%rd5, %r8, 4;
	add.s64 	%rd6, %rd3, %rd5;
	ld.global.u32 	%r9, [%rd6];
	ld.global.u32 	%r10, [%rd6+4];
	ld.global.u32 	%r11, [%rd6+8];
	mul.hi.s32 	%r12, %r9, -770891565;
	add.s32 	%r13, %r12, %r9;
	shr.u32 	%r14, %r13, 31;
	shr.s32 	%r15, %r13, 6;
	add.s32 	%r16, %r15, %r14;
	mul.hi.s32 	%r17, %r10, -770891565;
	add.s32 	%r18, %r17, %r10;
	shr.u32 	%r19, %r18, 31;
	shr.s32 	%r20, %r18, 6;
	add.s32 	%r21, %r20, %r19;
	mad.lo.s32 	%r22, %r16, %r3, %r21;
	mul.lo.s32 	%r23, %r16, 78;
	sub.s32 	%r24, %r9, %r23;
	mul.lo.s32 	%r25, %r21, 78;
	sub.s32 	%r26, %r10, %r25;
	mad.lo.s32 	%r27, %r24, 78, %r26;
	mad.lo.s32 	%r28, %r22, %r2, %r27;
	mul.wide.s32 	%rd7, %r28, 4;
	add.s64 	%rd8, %rd4, %rd7;
	st.global.u32 	[%rd8], %r11;
$L__BB4_2:
	ret;

}
	// .globl	_Z9copy_distPiiS_ii
.visible .entry _Z9copy_distPiiS_ii(
	.param .u64 .ptr .align 1 _Z9copy_distPiiS_ii_param_0,
	.param .u32 _Z9copy_distPiiS_ii_param_1,
	.param .u64 .ptr .align 1 _Z9copy_distPiiS_ii_param_2,
	.param .u32 _Z9copy_distPiiS_ii_param_3,
	.param .u32 _Z9copy_distPiiS_ii_param_4
)
{
	.reg .b32 	%r<29>;
	.reg .b64 	%rd<9>;

	ld.param.u64 	%rd1, [_Z9copy_distPiiS_ii_param_0];
	ld.param.u32 	%r1, [_Z9copy_distPiiS_ii_param_1];
	ld.param.u64 	%rd2, [_Z9copy_distPiiS_ii_param_2];
	ld.param.u32 	%r2, [_Z9copy_distPiiS_ii_param_3];
	ld.param.u32 	%r3, [_Z9copy_distPiiS_ii_param_4];
	cvta.to.global.u64 	%rd3, %rd2;
	cvta.to.global.u64 	%rd4, %rd1;
	mov.u32 	%r4, %ctaid.y;
	mov.u32 	%r5, %ntid.y;
	mov.u32 	%r6, %tid.y;
	mad.lo.s32 	%r7, %r4, %r5, %r6;
	mov.u32 	%r8, %ctaid.x;
	mov.u32 	%r9, %ntid.x;
	mov.u32 	%r10, %tid.x;
	mad.lo.s32 	%r11, %r8, %r9, %r10;
	shr.u32 	%r12, %r7, 1;
	mul.hi.u32 	%r13, %r12, -770891565;
	shr.u32 	%r14, %r13, 5;
	mul.hi.s32 	%r15, %r11, -770891565;
	add.s32 	%r16, %r15, %r11;
	shr.u32 	%r17, %r16, 31;
	shr.s32 	%r18, %r16, 6;
	add.s32 	%r19, %r18, %r17;
	mad.lo.s32 	%r20, %r3, %r14, %r19;
	mul.lo.s32 	%r21, %r14, 78;
	sub.s32 	%r22, %r7, %r21;
	mul.lo.s32 	%r23, %r19, 78;
	sub.s32 	%r24, %r11, %r23;
	mad.lo.s32 	%r25, %r22, 78, %r24;
	mad.lo.s32 	%r26, %r20, %r1, %r25;
	mul.wide.s32 	%rd5, %r26, 4;
	add.s64 	%rd6, %rd4, %rd5;
	ld.global.u32 	%r27, [%rd6];
	mad.lo.s32 	%r28, %r2, %r7, %r11;
	mul.wide.s32 	%rd7, %r28, 4;
	add.s64 	%rd8, %rd3, %rd7;
	st.global.u32 	[%rd8], %r27;
	ret;

}
	// .globl	_Z15proc_1_blk_globPiii
.visible .entry _Z15proc_1_blk_globPiii(
	.param .u64 .ptr .align 1 _Z15proc_1_blk_globPiii_param_0,
	.param .u32 _Z15proc_1_blk_globPiii_param_1,
	.param .u32 _Z15proc_1_blk_globPiii_param_2
)
{
	.reg .b32 	%r<3390>;
	.reg .b64 	%rd<9>;
	// demoted variable
	.shared .align 4 .b8 _ZZ15proc_1_blk_globPiiiE6k_k_sm[24336];
	ld.param.u64 	%rd1, [_Z15proc_1_blk_globPiii_param_0];
	ld.param.u32 	%r1, [_Z15proc_1_blk_globPiii_param_1];
	ld.param.u32 	%r2, [_Z15proc_1_blk_globPiii_param_2];
	cvta.to.global.u64 	%rd2, %rd1;
	mov.u32 	%r3, %tid.y;
	mov.u32 	%r4, %tid.x;
	mul.lo.s32 	%r5, %r1, 78;
	add.s32 	%r6, %r5, %r4;
	add.s32 	%r7, %r3, %r5;
	mad.lo.s32 	%r8, %r7, %r2, %r6;
	mov.u32 	%r9, _ZZ15proc_1_blk_globPiiiE6k_k_sm;
	mad.lo.s32 	%r10, %r3, 312, %r9;
	mul.wide.s32 	%rd3, %r8, 4;
	add.s64 	%rd4, %rd2, %rd3;
	ld.global.u32 	%r11, [%rd4];
	shl.b32 	%r12, %r4, 2;
	add.s32 	%r13, %r10, %r12;
	st.shared.u32 	[%r13], %r11;
	ld.global.u32 	%r14, [%rd4+104];
	st.shared.u32 	[%r13+104], %r14;
	ld.global.u32 	%r15, [%rd4+208];
	st.shared.u32 	[%r13+208], %r15;
	add.s32 	%r16, %r7, 26;
	mad.lo.s32 	%r17, %r16, %r2, %r6;
	mul.wide.s32 	%rd5, %r17, 4;
	add.s64 	%rd6, %rd2, %rd5;
	ld.global.u32 	%r18, [%rd6];
	st.shared.u32 	[%r13+8112], %r18;
	ld.global.u32 	%r19, [%rd6+104];
	st.shared.u32 	[%r13+8216], %r19;
	ld.global.u32 	%r20, [%rd6+208];
	st.shared.u32 	[%r13+8320], %r20;
	add.s32 	%r21, %r7, 52;
	mad.lo.s32 	%r22, %r21, %r2, %r6;
	mul.wide.s32 	%rd7, %r22, 4;
	add.s64 	%rd8, %rd2, %rd7;
	ld.global.u32 	%r23, [%rd8];
	st.shared.u32 	[%r13+16224], %r23;
	ld.global.u32 	%r24, [%rd8+104];
	st.shared.u32 	[%r13+16328], %r24;
	ld.global.u32 	%r25, [%rd8+208];
	st.shared.u32 	[%r13+16432], %r25;
	bar.sync 	0;
	ld.shared.u32 	%r26, [%r13];
	ld.shared.u32 	%r27, [%r10];
	add.s32 	%r28, %r9, %r12;
	ld.shared.u32 	%r29, [%r28];
	add.s32 	%r30, %r29, %r27;
	min.s32 	%r31, %r26, %r30;
	st.shared.u32 	[%r13], %r31;
	ld.shared.u32 	%r32, [%r13+104];
	ld.shared.u32 	%r33, [%r10];
	ld.shared.u32 	%r34, [%r28+104];
	add.s32 	%r35, %r34, %r33;
	min.s32 	%r36, %r32, %r35;
	st.shared.u32 	[%r13+104], %r36;
	ld.shared.u32 	%r37, [%r13+208];
	ld.shared.u32 	%r38, [%r28+208];
	add.s32 	%r39, %r38, %r33;
	min.s32 	%r40, %r37, %r39;
	st.shared.u32 	[%r13+208], %r40;
	ld.shared.u32 	%r41, [%r13+8112];
	ld.shared.u32 	%r42, [%r10+8112];
	ld.shared.u32 	%r43, [%r28];
	add.s32 	%r44, %r43, %r42;
	min.s32 	%r45, %r41, %r44;
	st.shared.u32 	[%r13+8112], %r45;
	ld.shared.u32 	%r46, [%r13+8216];
	ld.shared.u32 	%r47, [%r10+8112];
	ld.shared.u32 	%r48, [%r28+104];
	add.s32 	%r49, %r48, %r47;
	min.s32 	%r50, %r46, %r49;
	st.shared.u32 	[%r13+8216], %r50;
	ld.shared.u32 	%r51, [%r13+8320];
	ld.shared.u32 	%r52, [%r28+208];
	add.s32 	%r53, %r52, %r47;
	min.s32 	%r54, %r51, %r53;
	st.shared.u32 	[%r13+8320], %r54;
	ld.shared.u32 	%r55, [%r13+16224];
	ld.shared.u32 	%r56, [%r10+16224];
	add.s32 	%r57, %r43, %r56;
	min.s32 	%r58, %r55, %r57;
	st.shared.u32 	[%r13+16224], %r58;
	ld.shared.u32 	%r59, [%r13+16328];
	ld.shared.u32 	%r60, [%r10+16224];
	add.s32 	%r61, %r48, %r60;
	min.s32 	%r62, %r59, %r61;
	st.shared.u32 	[%r13+16328], %r62;
	ld.shared.u32 	%r63, [%r13+16432];
	add.s32 	%r64, %r52, %r60;
	min.s32 	%r65, %r63, %r64;
	st.shared.u32 	[%r13+16432], %r65;
	bar.sync 	0;
	ld.shared.u32 	%r66, [%r13];
	ld.shared.u32 	%r67, [%r10+4];
	ld.shared.u32 	%r68, [%r28+312];
	add.s32 	%r69, %r68, %r67;
	min.s32 	%r70, %r66, %r69;
	st.shared.u32 	[%r13], %r70;
	ld.shared.u32 	%r71, [%r13+104];
	ld.shared.u32 	%r72, [%r10+4];
	ld.shared.u32 	%r73, [%r28+416];
	add.s32 	%r74, %r73, %r72;
	min.s32 	%r75, %r71, %r74;
	st.shared.u32 	[%r13+104], %r75;
	ld.shared.u32 	%r76, [%r13+208];
	ld.shared.u32 	%r77, [%r28+520];
	add.s32 	%r78, %r77, %r72;
	min.s32 	%r79, %r76, %r78;
	st.shared.u32 	[%r13+208], %r79;
	ld.shared.u32 	%r80, [%r13+8112];
	ld.shared.u32 	%r81, [%r10+8116];
	ld.shared.u32 	%r82, [%r28+312];
	add.s32 	%r83, %r82, %r81;
	min.s32 	%r84, %r80, %r83;
	st.shared.u32 	[%r13+8112], %r84;
	ld.shared.u32 	%r85, [%r13+8216];
	ld.shared.u32 	%r86, [%r10+8116];
	ld.shared.u32 	%r87, [%r28+416];
	add.s32 	%r88, %r87, %r86;
	min.s32 	%r89, %r85, %r88;
	st.shared.u32 	[%r13+8216], %r89;
	ld.shared.u32 	%r90, [%r13+8320];
	ld.shared.u32 	%r91, [%r28+520];
	add.s32 	%r92, %r91, %r86;
	min.s32 	%r93, %r90, %r92;
	st.shared.u32 	[%r13+8320], %r93;
	ld.shared.u32 	%r94, [%r13+16224];
	ld.shared.u32 	%r95, [%r10+16228];
	add.s32 	%r96, %r82, %r95;
	min.s32 	%r97, %r94, %r96;
	st.shared.u32 	[%r13+16224], %r97;
	ld.shared.u32 	%r98, [%r13+16328];
	ld.shared.u32 	%r99, [%r10+16228];
	add.s32 	%r100, %r87, %r99;
	min.s32 	%r101, %r98, %r100;
	st.shared.u32 	[%r13+16328], %r101;
	ld.shared.u32 	%r102, [%r13+16432];
	add.s32 	%r103, %r91, %r99;
	min.s32 	%r104, %r102, %r103;
	st.shared.u32 	[%r13+16432], %r104;
	bar.sync 	0;
	ld.shared.u32 	%r105, [%r13];
	ld.shared.u32 	%r106, [%r10+8];
	ld.shared.u32 	%r107, [%r28+624];
	add.s32 	%r108, %r107, %r106;
	min.s32 	%r109, %r105, %r108;
	st.shared.u32 	[%r13], %r109;
	ld.shared.u32 	%r110, [%r13+104];
	ld.shared.u32 	%r111, [%r10+8];
	ld.shared.u32 	%r112, [%r28+728];
	add.s32 	%r113, %r112, %r111;
	min.s32 	%r114, %r110, %r113;
	st.shared.u32 	[%r13+104], %r114;
	ld.shared.u32 	%r115, [%r13+208];
	ld.shared.u32 	%r116, [%r28+832];
	add.s32 	%r117, %r116, %r111;
	min.s32 	%r118, %r115, %r117;
	st.shared.u32 	[%r13+208], %r118;
	ld.shared.u32 	%r119, [%r13+8112];
	ld.shared.u32 	%r120, [%r10+8120];
	ld.shared.u32 	%r121, [%r28+624];
	add.s32 	%r122, %r121, %r120;
	min.s32 	%r123, %r119, %r122;
	st.shared.u32 	[%r13+8112], %r123;
	ld.shared.u32 	%r124, [%r13+8216];
	ld.shared.u32 	%r125, [%r10+8120];
	ld.shared.u32 	%r126, [%r28+728];
	add.s32 	%r127, %r126, %r125;
	min.s32 	%r128, %r124, %r127;
	st.shared.u32 	[%r13+8216], %r128;
	ld.shared.u32 	%r129, [%r13+8320];
	ld.shared.u32 	%r130, [%r28+832];
	add.s32 	%r131, %r130, %r125;
	min.s32 	%r132, %r129, %r131;
	st.shared.u32 	[%r13+8320], %r132;
	ld.shared.u32 	%r133, [%r13+16224];
	ld.shared.u32 	%r134, [%r10+16232];
	add.s32 	%r135, %r121, %r134;
	min.s32 	%r136, %r133, %r135;
	st.shared.u32 	[%r13+16224], %r136;
	ld.shared.u32 	%r137, [%r13+16328];
	ld.shared.u32 	%r138, [%r10+16232];
	add.s32 	%r139, %r126, %r138;
	min.s32 	%r140, %r137, %r139;
	st.shared.u32 	[%r13+16328], %r140;
	ld.shared.u32 	%r141, [%r13+16432];
	add.s32 	%r142, %r130, %r138;
	min.s32 	%r143, %r141, %r142;
	st.shared.u32 	[%r13+16432], %r143;
	bar.sync 	0;
	ld.shared.u32 	%r144, [%r13];
	ld.shared.u32 	%r145, [%r10+12];
	ld.shared.u32 	%r146, [%r28+936];
	add.s32 	%r147, %r146, %r145;
	min.s32 	%r148, %r144, %r147;
	st.shared.u32 	[%r13], %r148;
	ld.shared.u32 	%r149, [%r13+104];
	ld.shared.u32 	%r150, [%r10+12];
	ld.shared.u32 	%r151, [%r28+1040];
	add.s32 	%r152, %r151, %r150;
	min.s32 	%r153, %r149, %r152;
	st.shared.u32 	[%r13+104], %r153;
	ld.shared.u32 	%r154, [%r13+208];
	ld.shared.u32 	%r155, [%r28+1144];
	add.s32 	%r156, %r155, %r150;
	min.s32 	%r157, %r154, %r156;
	st.shared.u32 	[%r13+208], %r157;
	ld.shared.u32 	%r158, [%r13+8112];
	ld.shared.u32 	%r159, [%r10+8124];
	ld.shared.u32 	%r160, [%r28+936];
	add.s32 	%r161, %r160, %r159;
	min.s32 	%r162, %r158, %r161;
	st.shared.u32 	[%r13+8112], %r162;
	ld.shared.u32 	%r163, [%r13+8216];
	ld.shared.u32 	%r164, [%r10+8124];
	ld.shared.u32 	%r165, [%r28+1040];
	add.s32 	%r166, %r165, %r164;
	min.s32 	%r167, %r163, %r166;
	st.shared.u32 	[%r13+8216], %r167;
	ld.shared.u32 	%r168, [%r13+8320];
	ld.shared.u32 	%r169, [%r28+1144];
	add.s32 	%r170, %r169, %r164;
	min.s32 	%r171, %r168, %r170;
	st.shared.u32 	[%r13+8320], %r171;
	ld.shared.u32 	%r172, [%r13+16224];
	ld.shared.u32 	%r173, [%r10+16236];
	add.s32 	%r174, %r160, %r173;
	min.s32 	%r175, %r172, %r174;
	st.shared.u32 	[%r13+16224], %r175;
	ld.shared.u32 	%r176, [%r13+16328];
	ld.shared.u32 	%r177, [%r10+16236];
	add.s32 	%r178, %r165, %r177;
	min.s32 	%r179, %r176, %r178;
	st.shared.u32 	[%r13+16328], %r179;
	ld.shared.u32 	%r180, [%r13+16432];
	add.s32 	%r181, %r169, %r177;
	min.s32 	%r182, %r180, %r181;
	st.shared.u32 	[%r13+16432], %r182;
	bar.sync 	0;
	ld.shared.u32 	%r183, [%r13];
	ld.shared.u32 	%r184, [%r10+16];
	ld.shared.u32 	%r185, [%r28+1248];
	add.s32 	%r186, %r185, %r184;
	min.s32 	%r187, %r183, %r186;
	st.shared.u32 	[%r13], %r187;
	ld.shared.u32 	%r188, [%r13+104];
	ld.shared.u32 	%r189, [%r10+16];
	ld.shared.u32 	%r190, [%r28+1352];
	add.s32 	%r191, %r190, %r189;
	min.s32 	%r192, %r188, %r191;
	st.shared.u32 	[%r13+104], %r192;
	ld.shared.u32 	%r193, [%r13+208];
	ld.shared.u32 	%r194, [%r28+1456];
	add.s32 	%r195, %r194, %r189;
	min.s32 	%r196, %r193, %r195;
	st.shared.u32 	[%r13+208], %r196;
	ld.shared.u32 	%r197, [%r13+8112];
	ld.shared.u32 	%r198, [%r10+8128];
	ld.shared.u32 	%r199, [%r28+1248];
	add.s32 	%r200, %r199, %r198;
	min.s32 	%r201, %r197, %r200;
	st.shared.u32 	[%r13+8112], %r201;
	ld.shared.u32 	%r202, [%r13+8216];
	ld.shared.u32 	%r203, [%r10+8128];
	ld.shared.u32 	%r204, [%r28+1352];
	add.s32 	%r205, %r204, %r203;
	min.s32 	%r206, %r202, %r205;
	st.shared.u32 	[%r13+8216], %r206;
	ld.shared.u32 	%r207, [%r13+8320];
	ld.shared.u32 	%r208, [%r28+1456];
	add.s32 	%r209, %r208, %r203;
	min.s32 	%r210, %r207, %r209;
	st.shared.u32 	[%r13+8320], %r210;
	ld.shared.u32 	%r211, [%r13+16224];
	ld.shared.u32 	%r212, [%r10+16240];
	add.s32 	%r213, %r199, %r212;
	min.s32 	%r214, %r211, %r213;
	st.shared.u32 	[%r13+16224], %r214;
	ld.shared.u32 	%r215, [%r13+16328];
	ld.shared.u32 	%r216, [%r10+16240];
	add.s32 	%r217, %r204, %r216;
	min.s32 	%r218, %r215, %r217;
	st.shared.u32 	[%r13+16328], %r218;
	ld.shared.u32 	%r219, [%r13+16432];
	add.s32 	%r220, %r208, %r216;
	min.s32 	%r221, %r219, %r220;
	st.shared.u32 	[%r13+16432], %r221;
	bar.sync 	0;
	ld.shared.u32 	%r222, [%r13];
	ld.shared.u32 	%r223, [%r10+20];
	ld.shared.u32 	%r224, [%r28+1560];
	add.s32 	%r225, %r224, %r223;
	min.s32 	%r226, %r222, %r225;
	st.shared.u32 	[%r13], %r226;
	ld.shared.u32 	%r227, [%r13+104];
	ld.shared.u32 	%r228, [%r10+20];
	ld.shared.u32 	%r229, [%r28+1664];
	add.s32 	%r230, %r229, %r228;
	min.s32 	%r231, %r227, %r230;
	st.shared.u32 	[%r13+104], %r231;
	ld.shared.u32 	%r232, [%r13+208];
	ld.shared.u32 	%r233, [%r28+1768];
	add.s32 	%r234, %r233, %r228;
	min.s32 	%r235, %r232, %r234;
	st.shared.u32 	[%r13+208], %r235;
	ld.shared.u32 	%r236, [%r13+8112];
	ld.shared.u32 	%r237, [%r10+8132];
	ld.shared.u32 	%r238, [%r28+1560];
	add.s32 	%r239, %r238, %r237;
	min.s32 	%r240, %r236, %r239;
	st.shared.u32 	[%r13+8112], %r240;
	ld.shared.u32 	%r241, [%r13+8216];
	ld.shared.u32 	%r242, [%r10+8132];
	ld.shared.u32 	%r243, [%r28+1664];
	add.s32 	%r244, %r243, %r242;
	min.s32 	%r245, %r241, %r244;
	st.shared.u32 	[%r13+8216], %r245;
	ld.shared.u32 	%r246, [%r13+8320];
	ld.shared.u32 	%r247, [%r28+1768];
	add.s32 	%r248, %r247, %r242;
	min.s32 	%r249, %r246, %r248;
	st.shared.u32 	[%r13+8320], %r249;
	ld.shared.u32 	%r250, [%r13+16224];
	ld.shared.u32 	%r251, [%r10+16244];
	add.s32 	%r252, %r238, %r251;
	min.s32 	%r253, %r250, %r252;
	st.shared.u32 	[%r13+16224], %r253;
	ld.shared.u32 	%r254, [%r13+16328];
	ld.shared.u32 	%r255, [%r10+16244];
	add.s32 	%r256, %r243, %r255;
	min.s32 	%r257, %r254, %r256;
	st.shared.u32 	[%r13+16328], %r257;
	ld.shared.u32 	%r258, [%r13+16432];
	add.s32 	%r259, %r247, %r255;
	min.s32 	%r260, %r258, %r259;
	st.shared.u32 	[%r13+16432], %r260;
	bar.sync 	0;
	ld.shared.u32 	%r261, [%r13];
	ld.shared.u32 	%r262, [%r10+24];
	ld.shared.u32 	%r263, [%r28+1872];
	add.s32 	%r264, %r263, %r262;
	min.s32 	%r265, %r261, %r264;
	st.shared.u32 	[%r13], %r265;
	ld.shared.u32 	%r266, [%r13+104];
	ld.shared.u32 	%r267, [%r10+24];
	ld.shared.u32 	%r268, [%r28+1976];
	add.s32 	%r269, %r268, %r267;
	min.s32 	%r270, %r266, %r269;
	st.shared.u32 	[%r13+104], %r270;
	ld.shared.u32 	%r271, [%r13+208];
	ld.shared.u32 	%r272, [%r28+2080];
	add.s32 	%r273, %r272, %r267;
	min.s32 	%r274, %r271, %r273;
	st.shared.u32 	[%r13+208], %r274;
	ld.shared.u32 	%r275, [%r13+8112];
	ld.shared.u32 	%r276, [%r10+8136];
	ld.shared.u32 	%r277, [%r28+1872];
	add.s32 	%r278, %r277, %r276;
	min.s32 	%r279, %r275, %r278;
	st.shared.u32 	[%r13+8112], %r279;
	ld.shared.u32 	%r280, [%r13+8216];
	ld.shared.u32 	%r281, [%r10+8136];
	ld.shared.u32 	%r282, [%r28+1976];
	add.s32 	%r283, %r282, %r281;
	min.s32 	%r284, %r280, %r283;
	st.shared.u32 	[%r13+8216], %r284;
	ld.shared.u32 	%r285, [%r13+8320];
	ld.shared.u32 	%r286, [%r28+2080];
	add.s32 	%r287, %r286, %r281;
	min.s32 	%r288, %r285, %r287;
	st.shared.u32 	[%r13+8320], %r288;
	ld.shared.u32 	%r289, [%r13+16224];
	ld.shared.u32 	%r290, [%r10+16248];
	add.s32 	%r291, %r277, %r290;
	min.s32 	%r292, %r289, %r291;
	st.shared.u32 	[%r13+16224], %r292;
	ld.shared.u32 	%r293, [%r13+16328];
	ld.shared.u32 	%r294, [%r10+16248];
	add.s32 	%r295, %r282, %r294;
	min.s32 	%r296, %r293, %r295;
	st.shared.u32 	[%r13+16328], %r296;
	ld.shared.u32 	%r297, [%r13+16432];
	add.s32 	%r298, %r286, %r294;
	min.s32 	%r299, %r297, %r298;
	st.shared.u32 	[%r13+16432], %r299;
	bar.sync 	0;
	ld.shared.u32 	%r300, [%r13];
	ld.shared.u32 	%r301, [%r10+28];
	ld.shared.u32 	%r302, [%r28+2184];
	add.s32 	%r303, %r302, %r301;
	min.s32 	%r304, %r300, %r303;
	st.shared.u32 	[%r13], %r304;
	ld.shared.u32 	%r305, [%r13+104];
	ld.shared.u32 	%r306, [%r10+28];
	ld.shared.u32 	%r307, [%r28+2288];
	add.s32 	%r308, %r307, %r306;
	min.s32 	%r309, %r305, %r308;
	st.shared.u32 	[%r13+104], %r309;
	ld.shared.u32 	%r310, [%r13+208];
	ld.shared.u32 	%r311, [%r28+2392];
	add.s32 	%r312, %r311, %r306;
	min.s32 	%r313, %r310, %r312;
	st.shared.u32 	[%r13+208], %r313;
	ld.shared.u32 	%r314, [%r13+8112];
	ld.shared.u32 	%r315, [%r10+8140];
	ld.shared.u32 	%r316, [%r28+2184];
	add.s32 	%r317, %r316, %r315;
	min.s32 	%r318, %r314, %r317;
	st.shared.u32 	[%r13+8112], %r318;
	ld.shared.u32 	%r319, [%r13+8216];
	ld.shared.u32 	%r320, [%r10+8140];
	ld.shared.u32 	%r321, [%r28+2288];
	add.s32 	%r322, %r321, %r320;
	min.s32 	%r323, %r319, %r322;
	st.shared.u32 	[%r13+8216], %r323;
	ld.shared.u32 	%r324, [%r13+8320];
	ld.shared.u32 	%r325, [%r28+2392];
	add.s32 	%r326, %r325, %r320;
	min.s32 	%r327, %r324, %r326;
	st.shared.u32 	[%r13+8320], %r327;
	ld.shared.u32 	%r328, [%r13+16224];
	ld.shared.u32 	%r329, [%r10+16252];
	add.s32 	%r330, %r316, %r329;
	min.s32 	%r331, %r328, %r330;
	st.shared.u32 	[%r13+16224], %r331;
	ld.shared.u32 	%r332, [%r13+16328];
	ld.shared.u32 	%r333, [%r10+16252];
	add.s32 	%r334, %r321, %r333;
	min.s32 	%r335, %r332, %r334;
	st.shared.u32 	[%r13+16328], %r335;
	ld.shared.u32 	%r336, [%r13+16432];
	add.s32 	%r337, %r325, %r333;
	min.s32 	%r338, %r336, %r337;
	st.shared.u32 	[%r13+16432], %r338;
	bar.sync 	0;
	ld.shared.u32 	%r339, [%r13];
	ld.shared.u32 	%r340, [%r10+32];
	ld.shared.u32 	%r341, [%r28+2496];
	add.s32 	%r342, %r341, %r340;
	min.s32 	%r343, %r339, %r342;
	st.shared.u32 	[%r13], %r343;
	ld.shared.u32 	%r344, [%r13+104];
	ld.shared.u32 	%r345, [%r10+32];
	ld.shared.u32 	%r346, [%r28+2600];
	add.s32 	%r347, %r346, %r345;
	min.s32 	%r348, %r344, %r347;
	st.shared.u32 	[%r13+104], %r348;
	ld.shared.u32 	%r349, [%r13+208];
	ld.shared.u32 	%r350, [%r28+2704];
	add.s32 	%r351, %r350, %r345;
	min.s32 	%r352, %r349, %r351;
	st.shared.u32 	[%r13+208], %r352;
	ld.shared.u32 	%r353, [%r13+8112];
	ld.shared.u32 	%r354, [%r10+8144];
	ld.shared.u32 	%r355, [%r28+2496];
	add.s32 	%r356, %r355, %r354;
	min.s32 	%r357, %r353, %r356;
	st.shared.u32 	[%r13+8112], %r357;
	ld.shared.u32 	%r358, [%r13+8216];
	ld.shared.u32 	%r359, [%r10+8144];
	ld.shared.u32 	%r360, [%r28+2600];
	add.s32 	%r361, %r360, %r359;
	min.s32 	%r362, %r358, %r361;
	st.shared.u32 	[%r13+8216], %r362;
	ld.shared.u32 	%r363, [%r13+8320];
	ld.shared.u32 	%r364, [%r28+2704];
	add.s32 	%r365, %r364, %r359;
	min.s32 	%r366, %r363, %r365;
	st.shared.u32 	[%r13+8320], %r366;
	ld.shared.u32 	%r367, [%r13+16224];
	ld.shared.u32 	%r368, [%r10+16256];
	add.s32 	%r369, %r355, %r368;
	min.s32 	%r370, %r367, %r369;
	st.shared.u32 	[%r13+16224], %r370;
	ld.shared.u32 	%r371, [%r13+16328];
	ld.shared.u32 	%r372, [%r10+16256];
	add.s32 	%r373, %r360, %r372;
	min.s32 	%r374, %r371, %r373;
	st.shared.u32 	[%r13+16328], %r374;
	ld.shared.u32 	%r375, [%r13+16432];
	add.s32 	%r376, %r364, %r372;
	min.s32 	%r377, %r375, %r376;
	st.shared.u32 	[%r13+16432], %r377;
	bar.sync 	0;
	ld.shared.u32 	%r378, [%r13];
	ld.shared.u32 	%r379, [%r10+36];
	ld.shared.u32 	%r380, [%r28+2808];
	add.s32 	%r381, %r380, %r379;
	min.s32 	%r382, %r378, %r381;
	st.shared.u32 	[%r13], %r382;
	ld.shared.u32 	%r383, [%r13+104];
	ld.shared.u32 	%r384, [%r10+36];
	ld.shared.u32 	%r385, [%r28+2912];
	add.s32 	%r386, %r385, %r384;
	min.s32 	%r387, %r383, %r386;
	st.shared.u32 	[%r13+104], %r387;
	ld.shared.u32 	%r388, [%r13+208];
	ld.shared.u32 	%r389, [%r28+3016];
	add.s32 	%r390, %r389, %r384;
	min.s32 	%r391, %r388, %r390;
	st.shared.u32 	[%r13+208], %r391;
	ld.shared.u32 	%r392, [%r13+8112];
	ld.shared.u32 	%r393, [%r10+8148];
	ld.shared.u32 	%r394, [%r28+2808];
	add.s32 	%r395, %r394, %r393;
	min.s32 	%r396, %r392, %r395;
	st.shared.u32 	[%r13+8112], %r396;
	ld.shared.u32 	%r397, [%r13+8216];
	ld.shared.u32 	%r398, [%r10+8148];
	ld.shared.u32 	%r399, [%r28+2912];
	add.s32 	%r400, %r399, %r398;
	min.s32 	%r401, %r397, %r400;
	st.shared.u32 	[%r13+8216], %r401;
	ld.shared.u32 	%r402, [%r13+8320];
	ld.shared.u32 	%r403, [%r28+3016];
	add.s32 	%r404, %r403, %r398;
	min.s32 	%r405, %r402, %r404;
	st.shared.u32 	[%r13+8320], %r405;
	ld.shared.u32 	%r406, [%r13+16224];
	ld.shared.u32 	%r407, [%r10+16260];
	add.s32 	%r408, %r394, %r407;
	min.s32 	%r409, %r406, %r408;
	st.shared.u32 	[%r13+16224], %r409;
	ld.shared.u32 	%r410, [%r13+16328];
	ld.shared.u32 	%r411, [%r10+16260];
	add.s32 	%r412, %r399, %r411;
	min.s32 	%r413, %r410, %r412;
	st.shared.u32 	[%r13+16328], %r413;
	ld.shared.u32 	%r414, [%r13+16432];
	add.s32 	%r415, %r403, %r411;
	min.s32 	%r416, %r414, %r415;
	st.shared.u32 	[%r13+16432], %r416;
	bar.sync 	0;
	ld.shared.u32 	%r417, [%r13];
	ld.shared.u32 	%r418, [%r10+40];
	ld.shared.u32 	%r419, [%r28+3120];
	add.s32 	%r420, %r419, %r418;
	min.s32 	%r421, %r417, %r420;
	st.shared.u32 	[%r13], %r421;
	ld.shared.u32 	%r422, [%r13+104];
	ld.shared.u32 	%r423, [%r10+40];
	ld.shared.u32 	%r424, [%r28+3224];
	add.s32 	%r425, %r424, %r423;
	min.s32 	%r426, %r422, %r425;
	st.shared.u32 	[%r13+104], %r426;
	ld.shared.u32 	%r427, [%r13+208];
	ld.shared.u32 	%r428, [%r28+3328];
	add.s32 	%r429, %r428, %r423;
	min.s32 	%r430, %r427, %r429;
	st.shared.u32 	[%r13+208], %r430;
	ld.shared.u32 	%r431, [%r13+8112];
	ld.shared.u32 	%r432, [%r10+8152];
	ld.shared.u32 	%r433, [%r28+3120];
	add.s32 	%r434, %r433, %r432;
	min.s32 	%r435, %r431, %r434;
	st.shared.u32 	[%r13+8112], %r435;
	ld.shared.u32 	%r436, [%r13+8216];
	ld.shared.u32 	%r437, [%r10+8152];
	ld.shared.u32 	%r438, [%r28+3224];
	add.s32 	%r439, %r438, %r437;
	min.s32 	%r440, %r436, %r439;
	st.shared.u32 	[%r13+8216], %r440;
	ld.shared.u32 	%r441, [%r13+8320];
	ld.shared.u32 	%r442, [%r28+3328];
	add.s32 	%r443, %r442, %r437;
	min.s32 	%r444, %r441, %r443;
	st.shared.u32 	[%r13+8320], %r444;
	ld.shared.u32 	%r445, [%r13+16224];
	ld.shared.u32 	%r446, [%r10+16264];
	add.s32 	%r447, %r433, %r446;
	min.s32 	%r448, %r445, %r447;
	st.shared.u32 	[%r13+16224], %r448;
	ld.shared.u32 	%r449, [%r13+16328];
	ld.shared.u32 	%r450, [%r10+16264];
	add.s32 	%r451, %r438, %r450;
	min.s32 	%r452, %r449, %r451;
	st.shared.u32 	[%r13+16328], %r452;
	ld.shared.u32 	%r453, [%r13+16432];
	add.s32 	%r454, %r442, %r450;
	min.s32 	%r455, %r453, %r454;
	st.shared.u32 	[%r13+16432], %r455;
	bar.sync 	0;
	ld.shared.u32 	%r456, [%r13];
	ld.shared.u32 	%r457, [%r10+44];
	ld.shared.u32 	%r458, [%r28+3432];
	add.s32 	%r459, %r458, %r457;
	min.s32 	%r460, %r456, %r459;
	st.shared.u32 	[%r13], %r460;
	ld.shared.u32 	%r461, [%r13+104];
	ld.shared.u32 	%r462, [%r10+44];
	ld.shared.u32 	%r463, [%r28+3536];
	add.s32 	%r464, %r463, %r462;
	min.s32 	%r465, %r461, %r464;
	st.shared.u32 	[%r13+104], %r465;
	ld.shared.u32 	%r466, [%r13+208];
	ld.shared.u32 	%r467, [%r28+3640];
	add.s32 	%r468, %r467, %r462;
	min.s32 	%r469, %r466, %r468;
	st.shared.u32 	[%r13+208], %r469;
	ld.shared.u32 	%r470, [%r13+8112];
	ld.shared.u32 	%r471, [%r10+8156];
	ld.shared.u32 	%r472, [%r28+3432];
	add.s32 	%r473, %r472, %r471;
	min.s32 	%r474, %r470, %r473;
	st.shared.u32 	[%r13+8112], %r474;
	ld.shared.u32 	%r475, [%r13+8216];
	ld.shared.u32 	%r476, [%r10+8156];
	ld.shared.u32 	%r477, [%r28+3536];
	add.s32 	%r478, %r477, %r476;
	min.s32 	%r479, %r475, %r478;
	st.shared.u32 	[%r13+8216], %r479;
	ld.shared.u32 	%r480, [%r13+8320];
	ld.shared.u32 	%r481, [%r28+3640];
	add.s32 	%r482, %r481, %r476;
	min.s32 	%r483, %r480, %r482;
	st.shared.u32 	[%r13+8320], %r483;
	ld.shared.u32 	%r484, [%r13+16224];
	ld.shared.u32 	%r485, [%r10+16268];
	add.s32 	%r486, %r472, %r485;
	min.s32 	%r487, %r484, %r486;
	st.shared.u32 	[%r13+16224], %r487;
	ld.shared.u32 	%r488, [%r13+16328];
	ld.shared.u32 	%r489, [%r10+16268];
	add.s32 	%r490, %r477, %r489;
	min.s32 	%r491, %r488, %r490;
	st.shared.u32 	[%r13+16328], %r491;
	ld.shared.u32 	%r492, [%r13+16432];
	add.s32 	%r493, %r481, %r489;
	min.s32 	%r494, %r492, %r493;
	st.shared.u32 	[%r13+16432], %r494;
	bar.sync 	0;
	ld.shared.u32 	%r495, [%r13];
	ld.shared.u32 	%r496, [%r10+48];
	ld.shared.u32 	%r497, [%r28+3744];
	add.s32 	%r498, %r497, %r496;
	min.s32 	%r499, %r495, %r498;
	st.shared.u32 	[%r13], %r499;
	ld.shared.u32 	%r500, [%r13+104];
	ld.shared.u32 	%r501, [%r10+48];
	ld.shared.u32 	%r502, [%r28+3848];
	add.s32 	%r503, %r502, %r501;
	min.s32 	%r504, %r500, %r503;
	st.shared.u32 	[%r13+104], %r504;
	ld.shared.u32 	%r505, [%r13+208];
	ld.shared.u32 	%r506, [%r28+3952];
	add.s32 	%r507, %r506, %r501;
	min.s32 	%r508, %r505, %r507;
	st.shared.u32 	[%r13+208], %r508;
	ld.shared.u32 	%r509, [%r13+8112];
	ld.shared.u32 	%r510, [%r10+8160];
	ld.shared.u32 	%r511, [%r28+3744];
	add.s32 	%r512, %r511, %r510;
	min.s32 	%r513, %r509, %r512;
	st.shared.u32 	[%r13+8112], %r513;
	ld.shared.u32 	%r514, [%r13+8216];
	ld.shared.u32 	%r515, [%r10+8160];
	ld.shared.u32 	%r516, [%r28+3848];
	add.s32 	%r517, %r516, %r515;
	min.s32 	%r518, %r514, %r517;
	st.shared.u32 	[%r13+8216], %r518;
	ld.shared.u32 	%r519, [%r13+8320];
	ld.shared.u32 	%r520, [%r28+3952];
	add.s32 	%r521, %r520, %r515;
	min.s32 	%r522, %r519, %r521;
	st.shared.u32 	[%r13+8320], %r522;
	ld.shared.u32 	%r523, [%r13+16224];
	ld.shared.u32 	%r524, [%r10+16272];
	add.s32 	%r525, %r511, %r524;
	min.s32 	%r526, %r523, %r525;
	st.shared.u32 	[%r13+16224], %r526;
	ld.shared.u32 	%r527, [%r13+16328];
	ld.shared.u32 	%r528, [%r10+16272];
	add.s32 	%r529, %r516, %r528;
	min.s32 	%r530, %r527, %r529;
	st.shared.u32 	[%r13+16328], %r530;
	ld.shared.u32 	%r531, [%r13+16432];
	add.s32 	%r532, %r520, %r528;
	min.s32 	%r533, %r531, %r532;
	st.shared.u32 	[%r13+16432], %r533;
	bar.sync 	0;
	ld.shared.u32 	%r534, [%r13];
	ld.shared.u32 	%r535, [%r10+52];
	ld.shared.u32 	%r536, [%r28+4056];
	add.s32 	%r537, %r536, %r535;
	min.s32 	%r538, %r534, %r537;
	st.shared.u32 	[%r13], %r538;
	ld.shared.u32 	%r539, [%r13+104];
	ld.shared.u32 	%r540, [%r10+52];
	ld.shared.u32 	%r541, [%r28+4160];
	add.s32 	%r542, %r541, %r540;
	min.s32 	%r543, %r539, %r542;
	st.shared.u32 	[%r13+104], %r543;
	ld.shared.u32 	%r544, [%r13+208];
	ld.shared.u32 	%r545, [%r28+4264];
	add.s32 	%r546, %r545, %r540;
	min.s32 	%r547, %r544, %r546;
	st.shared.u32 	[%r13+208], %r547;
	ld.shared.u32 	%r548, [%r13+8112];
	ld.shared.u32 	%r549, [%r10+8164];
	ld.shared.u32 	%r550, [%r28+4056];
	add.s32 	%r551, %r550, %r549;
	min.s32 	%r552, %r548, %r551;
	st.shared.u32 	[%r13+8112], %r552;
	ld.shared.u32 	%r553, [%r13+8216];
	ld.shared.u32 	%r554, [%r10+8164];
	ld.shared.u32 	%r555, [%r28+4160];
	add.s32 	%r556, %r555, %r554;
	min.s32 	%r557, %r553, %r556;
	st.shared.u32 	[%r13+8216], %r557;
	ld.shared.u32 	%r558, [%r13+8320];
	ld.shared.u32 	%r559, [%r28+4264];
	add.s32 	%r560, %r559, %r554;
	min.s32 	%r561, %r558, %r560;
	st.shared.u32 	[%r13+8320], %r561;
	ld.shared.u32 	%r562, [%r13+16224];
	ld.shared.u32 	%r563, [%r10+16276];
	add.s32 	%r564, %r550, %r563;
	min.s32 	%r565, %r562, %r564;
	st.shared.u32 	[%r13+16224], %r565;
	ld.shared.u32 	%r566, [%r13+16328];
	ld.shared.u32 	%r567, [%r10+16276];
	add.s32 	%r568, %r555, %r567;
	min.s32 	%r569, %r566, %r568;
	st.shared.u32 	[%r13+16328], %r569;
	ld.shared.u32 	%r570, [%r13+16432];
	add.s32 	%r571, %r559, %r567;
	min.s32 	%r572, %r570, %r571;
	st.shared.u32 	[%r13+16432], %r572;
	bar.sync 	0;
	ld.shared.u32 	%r573, [%r13];
	ld.shared.u32 	%r574, [%r10+56];
	ld.shared.u32 	%r575, [%r28+4368];
	add.s32 	%r576, %r575, %r574;
	min.s32 	%r577, %r573, %r576;
	st.shared.u32 	[%r13], %r577;
	ld.shared.u32 	%r578, [%r13+104];
	ld.shared.u32 	%r579, [%r10+56];
	ld.shared.u32 	%r580, [%r28+4472];
	add.s32 	%r581, %r580, %r579;
	min.s32 	%r582, %r578, %r581;
	st.shared.u32 	[%r13+104], %r582;
	ld.shared.u32 	%r583, [%r13+208];
	ld.shared.u32 	%r584, [%r28+4576];
	add.s32 	%r585, %r584, %r579;
	min.s32 	%r586, %r583, %r585;
	st.shared.u32 	[%r13+208], %r586;
	ld.shared.u32 	%r587, [%r13+8112];
	ld.shared.u32 	%r588, [%r10+8168];
	ld.shared.u32 	%r589, [%r28+4368];
	add.s32 	%r590, %r589, %r588;
	min.s32 	%r591, %r587, %r590;
	st.shared.u32 	[%r13+8112], %r591;
	ld.shared.u32 	%r592, [%r13+8216];
	ld.shared.u32 	%r593, [%r10+8168];
	ld.shared.u32 	%r594, [%r28+4472];
	add.s32 	%r595, %r594, %r593;
	min.s32 	%r596, %r592, %r595;
	st.shared.u32 	[%r13+8216], %r596;
	ld.shared.u32 	%r597, [%r13+8320];
	ld.shared.u32 	%r598, [%r28+4576];
	add.s32 	%r599, %r598, %r593;
	min.s32 	%r600, %r597, %r599;
	st.shared.u32 	[%r13+8320], %r600;
	ld.shared.u32 	%r601, [%r13+16224];
	ld.shared.u32 	%r602, [%r10+16280];
	add.s32 	%r603, %r589, %r602;
	min.s32 	%r604, %r601, %r603;
	st.shared.u32 	[%r13+16224], %r604;
	ld.shared.u32 	%r605, [%r13+16328];
	ld.shared.u32 	%r606, [%r10+16280];
	add.s32 	%r607, %r594, %r606;
	min.s32 	%r608, %r605, %r607;
	st.shared.u32 	[%r13+16328], %r608;
	ld.shared.u32 	%r609, [%r13+16432];
	add.s32 	%r610, %r598, %r606;
	min.s32 	%r611, %r609, %r610;
	st.shared.u32 	[%r13+16432], %r611;
	bar.sync 	0;
	ld.shared.u32 	%r612, [%r13];
	ld.shared.u32 	%r613, [%r10+60];
	ld.shared.u32 	%r614, [%r28+4680];
	add.s32 	%r615, %r614, %r613;
	min.s32 	%r616, %r612, %r615;
	st.shared.u32 	[%r13], %r616;
	ld.shared.u32 	%r617, [%r13+104];
	ld.shared.u32 	%r618, [%r10+60];
	ld.shared.u32 	%r619, [%r28+4784];
	add.s32 	%r620, %r619, %r618;
	min.s32 	%r621, %r617, %r620;
	st.shared.u32 	[%r13+104], %r621;
	ld.shared.u32 	%r622, [%r13+208];
	ld.shared.u32 	%r623, [%r28+4888];
	add.s32 	%r624, %r623, %r618;
	min.s32 	%r625, %r622, %r624;
	st.shared.u32 	[%r13+208], %r625;
	ld.shared.u32 	%r626, [%r13+8112];
	ld.shared.u32 	%r627, [%r10+8172];
	ld.shared.u32 	%r628, [%r28+4680];
	add.s32 	%r629, %r628, %r627;
	min.s32 	%r630, %r626, %r629;
	st.shared.u32 	[%r13+8112], %r630;
	ld.shared.u32 	%r631, [%r13+8216];
	ld.shared.u32 	%r632, [%r10+8172];
	ld.shared.u32 	%r633, [%r28+4784];
	add.s32 	%r634, %r633, %r632;
	min.s32 	%r635, %r631, %r634;
	st.shared.u32 	[%r13+8216], %r635;
	ld.shared.u32 	%r636, [%r13+8320];
	ld.shared.u32 	%r637, [%r28+4888];
	add.s32 	%r638, %r637, %r632;
	min.s32 	%r639, %r636, %r638;
	st.shared.u32 	[%r13+8320], %r639;
	ld.shared.u32 	%r640, [%r13+16224];
	ld.shared.u32 	%r641, [%r10+16284];
	add.s32 	%r642, %r628, %r641;
	min.s32 	%r643, %r640, %r642;
	st.shared.u32 	[%r13+16224], %r643;
	ld.shared.u32 	%r644, [%r13+16328];
	ld.shared.u32 	%r645, [%r10+16284];
	add.s32 	%r646, %r633, %r645;
	min.s32 	%r647, %r644, %r646;
	st.shared.u32 	[%r13+16328], %r647;
	ld.shared.u32 	%r648, [%r13+16432];
	add.s32 	%r649, %r637, %r645;
	min.s32 	%r650, %r648, %r649;
	st.shared.u32 	[%r13+16432], %r650;
	bar.sync 	0;
	ld.shared.u32 	%r651, [%r13];
	ld.shared.u32 	%r652, [%r10+64];
	ld.shared.u32 	%r653, [%r28+4992];
	add.s32 	%r654, %r653, %r652;
	min.s32 	%r655, %r651, %r654;
	st.shared.u32 	[%r13], %r655;
	ld.shared.u32 	%r656, [%r13+104];
	ld.shared.u32 	%r657, [%r10+64];
	ld.shared.u32 	%r658, [%r28+5096];
	add.s32 	%r659, %r658, %r657;
	min.s32 	%r660, %r656, %r659;
	st.shared.u32 	[%r13+104], %r660;
	ld.shared.u32 	%r661, [%r13+208];
	ld.shared.u32 	%r662, [%r28+5200];
	add.s32 	%r663, %r662, %r657;
	min.s32 	%r664, %r661, %r663;
	st.shared.u32 	[%r13+208], %r664;
	ld.shared.u32 	%r665, [%r13+8112];
	ld.shared.u32 	%r666, [%r10+8176];
	ld.shared.u32 	%r667, [%r28+4992];
	add.s32 	%r668, %r667, %r666;
	min.s32 	%r669, %r665, %r668;
	st.shared.u32 	[%r13+8112], %r669;
	ld.shared.u32 	%r670, [%r13+8216];
	ld.shared.u32 	%r671, [%r10+8176];
	ld.shared.u32 	%r672, [%r28+5096];
	add.s32 	%r673, %r672, %r671;
	min.s32 	%r674, %r670, %r673;
	st.shared.u32 	[%r13+8216], %r674;
	ld.shared.u32 	%r675, [%r13+8320];
	ld.shared.u32 	%r676, [%r28+5200];
	add.s32 	%r677, %r676, %r671;
	min.s32 	%r678, %r675, %r677;
	st.shared.u32 	[%r13+8320], %r678;
	ld.shared.u32 	%r679, [%r13+16224];
	ld.shared.u32 	%r680, [%r10+16288];
	add.s32 	%r681, %r667, %r680;
	min.s32 	%r682, %r679, %r681;
	st.shared.u32 	[%r13+16224], %r682;
	ld.shared.u32 	%r683, [%r13+16328];
	ld.shared.u32 	%r684, [%r10+16288];
	add.s32 	%r685, %r672, %r684;
	min.s32 	%r686, %r683, %r685;
	st.shared.u32 	[%r13+16328], %r686;
	ld.shared.u32 	%r687, [%r13+16432];
	add.s32 	%r688, %r676, %r684;
	min.s32 	%r689, %r687, %r688;
	st.shared.u32 	[%r13+16432], %r689;
	bar.sync 	0;
	ld.shared.u32 	%r690, [%r13];
	ld.shared.u32 	%r691, [%r10+68];
	ld.shared.u32 	%r692, [%r28+5304];
	add.s32 	%r693, %r692, %r691;
	min.s32 	%r694, %r690, %r693;
	st.shared.u32 	[%r13], %r694;
	ld.shared.u32 	%r695, [%r13+104];
	ld.shared.u32 	%r696, [%r10+68];
	ld.shared.u32 	%r697, [%r28+5408];
	add.s32 	%r698, %r697, %r696;
	min.s32 	%r699, %r695, %r698;
	st.shared.u32 	[%r13+104], %r699;
	ld.shared.u32 	%r700, [%r13+208];
	ld.shared.u32 	%r701, [%r28+5512];
	add.s32 	%r702, %r701, %r696;
	min.s32 	%r703, %r700, %r702;
	st.shared.u32 	[%r13+208], %r703;
	ld.shared.u32 	%r704, [%r13+8112];
	ld.shared.u32 	%r705, [%r10+8180];
	ld.shared.u32 	%r706, [%r28+5304];
	add.s32 	%r707, %r706, %r705;
	min.s32 	%r708, %r704, %r707;
	st.shared.u32 	[%r13+8112], %r708;
	ld.shared.u32 	%r709, [%r13+8216];
	ld.shared.u32 	%r710, [%r10+8180];
	ld.shared.u32 	%r711, [%r28+5408];
	add.s32 	%r712, %r711, %r710;
	min.s32 	%r713, %r709, %r712;
	st.shared.u32 	[%r13+8216], %r713;
	ld.shared.u32 	%r714, [%r13+8320];
	ld.shared.u32 	%r715, [%r28+5512];
	add.s32 	%r716, %r715, %r710;
	min.s32 	%r717, %r714, %r716;
	st.shared.u32 	[%r13+8320], %r717;
	ld.shared.u32 	%r718, [%r13+16224];
	ld.shared.u32 	%r719, [%r10+16292];
	add.s32 	%r720, %r706, %r719;
	min.s32 	%r721, %r718, %r720;
	st.shared.u32 	[%r13+16224], %r721;
	ld.shared.u32 	%r722, [%r13+16328];
	ld.shared.u32 	%r723, [%r10+16292];
	add.s32 	%r724, %r711, %r723;
	min.s32 	%r725, %r722, %r724;
	st.shared.u32 	[%r13+16328], %r725;
	ld.shared.u32 	%r726, [%r13+16432];
	add.s32 	%r727, %r715, %r723;
	min.s32 	%r728, %r726, %r727;
	st.shared.u32 	[%r13+16432], %r728;
	bar.sync 	0;
	ld.shared.u32 	%r729, [%r13];
	ld.shared.u32 	%r730, [%r10+72];
	ld.shared.u32 	%r731, [%r28+5616];
	add.s32 	%r732, %r731, %r730;
	min.s32 	%r733, %r729, %r732;
	st.shared.u32 	[%r13], %r733;
	ld.shared.u32 	%r734, [%r13+104];
	ld.shared.u32 	%r735, [%r10+72];
	ld.shared.u32 	%r736, [%r28+5720];
	add.s32 	%r737, %r736, %r735;
	min.s32 	%r738, %r734, %r737;
	st.shared.u32 	[%r13+104], %r738;
	ld.shared.u32 	%r739, [%r13+208];
	ld.shared.u32 	%r740, [%r28+5824];
	add.s32 	%r741, %r740, %r735;
	min.s32 	%r742, %r739, %r741;
	st.shared.u32 	[%r13+208], %r742;
	ld.shared.u32 	%r743, [%r13+8112];
	ld.shared.u32 	%r744, [%r10+8184];
	ld.shared.u32 	%r745, [%r28+5616];
	add.s32 	%r746, %r745, %r744;
	min.s32 	%r747, %r743, %r746;
	st.shared.u32 	[%r13+8112], %r747;
	ld.shared.u32 	%r748, [%r13+8216];
	ld.shared.u32 	%r749, [%r10+8184];
	ld.shared.u32 	%r750, [%r28+5720];
	add.s32 	%r751, %r750, %r749;
	min.s32 	%r752, %r748, %r751;
	st.shared.u32 	[%r13+8216], %r752;
	ld.shared.u32 	%r753, [%r13+8320];
	ld.shared.u32 	%r754, [%r28+5824];
	add.s32 	%r755, %r754, %r749;
	min.s32 	%r756, %r753, %r755;
	st.shared.u32 	[%r13+8320], %r756;
	ld.shared.u32 	%r757, [%r13+16224];
	ld.shared.u32 	%r758, [%r10+16296];
	add.s32 	%r759, %r745, %r758;
	min.s32 	%r760, %r757, %r759;
	st.shared.u32 	[%r13+16224], %r760;
	ld.shared.u32 	%r761, [%r13+16328];
	ld.shared.u32 	%r762, [%r10+16296];
	add.s32 	%r763, %r750, %r762;
	min.s32 	%r764, %r761, %r763;
	st.shared.u32 	[%r13+16328], %r764;
	ld.shared.u32 	%r765, [%r13+16432];
	add.s32 	%r766, %r754, %r762;
	min.s32 	%r767, %r765, %r766;
	st.shared.u32 	[%r13+16432], %r767;
	bar.sync 	0;
	ld.shared.u32 	%r768, [%r13];
	ld.shared.u32 	%r769, [%r10+76];
	ld.shared.u32 	%r770, [%r28+5928];
	add.s32 	%r771, %r770, %r769;
	min.s32 	%r772, %r768, %r771;
	st.shared.u32 	[%r13], %r772;
	ld.shared.u32 	%r773, [%r13+104];
	ld.shared.u32 	%r774, [%r10+76];
	ld.shared.u32 	%r775, [%r28+6032];
	add.s32 	%r776, %r775, %r774;
	min.s32 	%r777, %r773, %r776;
	st.shared.u32 	[%r13+104], %r777;
	ld.shared.u32 	%r778, [%r13+208];
	ld.shared.u32 	%r779, [%r28+6136];
	add.s32 	%r780, %r779, %r774;
	min.s32 	%r781, %r778, %r780;
	st.shared.u32 	[%r13+208], %r781;
	ld.shared.u32 	%r782, [%r13+8112];
	ld.shared.u32 	%r783, [%r10+8188];
	ld.shared.u32 	%r784, [%r28+5928];
	add.s32 	%r785, %r784, %r783;
	min.s32 	%r786, %r782, %r785;
	st.shared.u32 	[%r13+8112], %r786;
	ld.shared.u32 	%r787, [%r13+8216];
	ld.shared.u32 	%r788, [%r10+8188];
	ld.shared.u32 	%r789, [%r28+6032];
	add.s32 	%r790, %r789, %r788;
	min.s32 	%r791, %r787, %r790;
	st.shared.u32 	[%r13+8216], %r791;
	ld.shared.u32 	%r792, [%r13+8320];
	ld.shared.u32 	%r793, [%r28+6136];
	add.s32 	%r794, %r793, %r788;
	min.s32 	%r795, %r792, %r794;
	st.shared.u32 	[%r13+8320], %r795;
	ld.shared.u32 	%r796, [%r13+16224];
	ld.shared.u32 	%r797, [%r10+16300];
	add.s32 	%r798, %r784, %r797;
	min.s32 	%r799, %r796, %r798;
	st.shared.u32 	[%r13+16224], %r799;
	ld.shared.u32 	%r800, [%r13+16328];
	ld.shared.u32 	%r801, [%r10+16300];
	add.s32 	%r802, %r789, %r801;
	min.s32 	%r803, %r800, %r802;
	st.shared.u32 	[%r13+16328], %r803;
	ld.shared.u32 	%r804, [%r13+16432];
	add.s32 	%r805, %r793, %r801;
	min.s32 	%r806, %r804, %r805;
	st.shared.u32 	[%r13+16432], %r806;
	bar.sync 	0;
	ld.shared.u32 	%r807, [%r13];
	ld.shared.u32 	%r808, [%r10+80];
	ld.shared.u32 	%r809, [%r28+6240];
	add.s32 	%r810, %r809, %r808;
	min.s32 	%r811, %r807, %r810;
	st.shared.u32 	[%r13], %r811;
	ld.shared.u32 	%r812, [%r13+104];
	ld.shared.u32 	%r813, [%r10+80];
	ld.shared.u32 	%r814, [%r28+6344];
	add.s32 	%r815, %r814, %r813;
	min.s32 	%r816, %r812, %r815;
	st.shared.u32 	[%r13+104], %r816;
	ld.shared.u32 	%r817, [%r13+208];
	ld.shared.u32 	%r818, [%r28+6448];
	add.s32 	%r819, %r818, %r813;
	min.s32 	%r820, %r817, %r819;
	st.shared.u32 	[%r13+208], %r820;
	ld.shared.u32 	%r821, [%r13+8112];
	ld.shared.u32 	%r822, [%r10+8192];
	ld.shared.u32 	%r823, [%r28+6240];
	add.s32 	%r824, %r823, %r822;
	min.s32 	%r825, %r821, %r824;
	st.shared.u32 	[%r13+8112], %r825;
	ld.shared.u32 	%r826, [%r13+8216];
	ld.shared.u32 	%r827, [%r10+8192];
	ld.shared.u32 	%r828, [%r28+6344];
	add.s32 	%r829, %r828, %r827;
	min.s32 	%r830, %r826, %r829;
	st.shared.u32 	[%r13+8216], %r830;
	ld.shared.u32 	%r831, [%r13+8320];
	ld.shared.u32 	%r832, [%r28+6448];
	add.s32 	%r833, %r832, %r827;
	min.s32 	%r834, %r831, %r833;
	st.shared.u32 	[%r13+8320], %r834;
	ld.shared.u32 	%r835, [%r13+16224];
	ld.shared.u32 	%r836, [%r10+16304];
	add.s32 	%r837, %r823, %r836;
	min.s32 	%r838, %r835, %r837;
	st.shared.u32 	[%r13+16224], %r838;
	ld.shared.u32 	%r839, [%r13+16328];
	ld.shared.u32 	%r840, [%r10+16304];
	add.s32 	%r841, %r828, %r840;
	min.s32 	%r842, %r839, %r841;
	st.shared.u32 	[%r13+16328], %r842;
	ld.shared.u32 	%r843, [%r13+16432];
	add.s32 	%r844, %r832, %r840;
	min.s32 	%r845, %r843, %r844;
	st.shared.u32 	[%r13+16432], %r845;
	bar.sync 	0;
	ld.shared.u32 	%r846, [%r13];
	ld.shared.u32 	%r847, [%r10+84];
	ld.shared.u32 	%r848, [%r28+6552];
	add.s32 	%r849, %r848, %r847;
	min.s32 	%r850, %r846, %r849;
	st.shared.u32 	[%r13], %r850;
	ld.shared.u32 	%r851, [%r13+104];
	ld.shared.u32 	%r852, [%r10+84];
	ld.shared.u32 	%r853, [%r28+6656];
	add.s32 	%r854, %r853, %r852;
	min.s32 	%r855, %r851, %r854;
	st.shared.u32 	[%r13+104], %r855;
	ld.shared.u32 	%r856, [%r13+208];
	ld.shared.u32 	%r857, [%r28+6760];
	add.s32 	%r858, %r857, %r852;
	min.s32 	%r859, %r856, %r858;
	st.shared.u32 	[%r13+208], %r859;
	ld.shared.u32 	%r860, [%r13+8112];
	ld.shared.u32 	%r861, [%r10+8196];
	ld.shared.u32 	%r862, [%r28+6552];
	add.s32 	%r863, %r862, %r861;
	min.s32 	%r864, %r860, %r863;
	st.shared.u32 	[%r13+8112], %r864;
	ld.shared.u32 	%r865, [%r13+8216];
	ld.shared.u32 	%r866, [%r10+8196];
	ld.shared.u32 	%r867, [%r28+6656];
	add.s32 	%r868, %r867, %r866;
	min.s32 	%r869, %r865, %r868;
	st.shared.u32 	[%r13+8216], %r869;
	ld.shared.u32 	%r870, [%r13+8320];
	ld.shared.u32 	%r871, [%r28+6760];
	add.s32 	%r872, %r871, %r866;
	min.s32 	%r873, %r870, %r872;
	st.shared.u32 	[%r13+8320], %r873;
	ld.shared.u32 	%r874, [%r13+16224];
	ld.shared.u32 	%r875, [%r10+16308];
	add.s32 	%r876, %r862, %r875;
	min.s32 	%r877, %r874, %r876;
	st.shared.u32 	[%r13+16224], %r877;
	ld.shared.u32 	%r878, [%r13+16328];
	ld.shared.u32 	%r879, [%r10+16308];
	add.s32 	%r880, %r867, %r879;
	min.s32 	%r881, %r878, %r880;
	st.shared.u32 	[%r13+16328], %r881;
	ld.shared.u32 	%r882, [%r13+16432];
	add.s32 	%r883, %r871, %r879;
	min.s32 	%r884, %r882, %r883;
	st.shared.u32 	[%r13+16432], %r884;
	bar.sync 	0;
	ld.shared.u32 	%r885, [%r13];
	ld.shared.u32 	%r886, [%r10+88];
	ld.shared.u32 	%r887, [%r28+6864];
	add.s32 	%r888, %r887, %r886;
	min.s32 	%r889, %r885, %r888;
	st.shared.u32 	[%r13], %r889;
	ld.shared.u32 	%r890, [%r13+104];
	ld.shared.u32 	%r891, [%r10+88];
	ld.shared.u32 	%r892, [%r28+6968];
	add.s32 	%r893, %r892, %r891;
	min.s32 	%r894, %r890, %r893;
	st.shared.u32 	[%r13+104], %r894;
	ld.shared.u32 	%r895, [%r13+208];
	ld.shared.u32 	%r896, [%r28+7072];
	add.s32 	%r897, %r896, %r891;
	min.s32 	%r898, %r895, %r897;
	st.shared.u32 	[%r13+208], %r898;
	ld.shared.u32 	%r899, [%r13+8112];
	ld.shared.u32 	%r900, [%r10+8200];
	ld.shared.u32 	%r901, [%r28+6864];
	add.s32 	%r902, %r901, %r900;
	min.s32 	%r903, %r899, %r902;
	st.shared.u32 	[%r13+8112], %r903;
	ld.shared.u32 	%r904, [%r13+8216];
	ld.shared.u32 	%r905, [%r10+8200];
	ld.shared.u32 	%r906, [%r28+6968];
	add.s32 	%r907, %r906, %r905;
	min.s32 	%r908, %r904, %r907;
	st.shared.u32 	[%r13+8216], %r908;
	ld.shared.u32 	%r909, [%r13+8320];
	ld.shared.u32 	%r910, [%r28+7072];
	add.s32 	%r911, %r910, %r905;
	min.s32 	%r912, %r909, %r911;
	st.shared.u32 	[%r13+8320], %r912;
	ld.shared.u32 	%r913, [%r13+16224];
	ld.shared.u32 	%r914, [%r10+16312];
	add.s32 	%r915, %r901, %r914;
	min.s32 	%r916, %r913, %r915;
	st.shared.u32 	[%r13+16224], %r916;
	ld.shared.u32 	%r917, [%r13+16328];
	ld.shared.u32 	%r918, [%r10+16312];
	add.s32 	%r919, %r906, %r918;
	min.s32 	%r920, %r917, %r919;
	st.shared.u32 	[%r13+16328], %r920;
	ld.shared.u32 	%r921, [%r13+16432];
	add.s32 	%r922, %r910, %r918;
	min.s32 	%r923, %r921, %r922;
	st.shared.u32 	[%r13+16432], %r923;
	bar.sync 	0;
	ld.shared.u32 	%r924, [%r13];
	ld.shared.u32 	%r925, [%r10+92];
	ld.shared.u32 	%r926, [%r28+7176];
	add.s32 	%r927, %r926, %r925;
	min.s32 	%r928, %r924, %r927;
	st.shared.u32 	[%r13], %r928;
	ld.shared.u32 	%r929, [%r13+104];
	ld.shared.u32 	%r930, [%r10+92];
	ld.shared.u32 	%r931, [%r28+7280];
	add.s32 	%r932, %r931, %r930;
	min.s32 	%r933, %r929, %r932;
	st.shared.u32 	[%r13+104], %r933;
	ld.shared.u32 	%r934, [%r13+208];
	ld.shared.u32 	%r935, [%r28+7384];
	add.s32 	%r936, %r935, %r930;
	min.s32 	%r937, %r934, %r936;
	st.shared.u32 	[%r13+208], %r937;
	ld.shared.u32 	%r938, [%r13+8112];
	ld.shared.u32 	%r939, [%r10+8204];
	ld.shared.u32 	%r940, [%r28+7176];
	add.s32 	%r941, %r940, %r939;
	min.s32 	%r942, %r938, %r941;
	st.shared.u32 	[%r13+8112], %r942;
	ld.shared.u32 	%r943, [%r13+8216];
	ld.shared.u32 	%r944, [%r10+8204];
	ld.shared.u32 	%r945, [%r28+7280];
	add.s32 	%r946, %r945, %r944;
	min.s32 	%r947, %r943, %r946;
	st.shared.u32 	[%r13+8216], %r947;
	ld.shared.u32 	%r948, [%r13+8320];
	ld.shared.u32 	%r949, [%r28+7384];
	add.s32 	%r950, %r949, %r944;
	min.s32 	%r951, %r948, %r950;
	st.shared.u32 	[%r13+8320], %r951;
	ld.shared.u32 	%r952, [%r13+16224];
	ld.shared.u32 	%r953, [%r10+16316];
	add.s32 	%r954, %r940, %r953;
	min.s32 	%r955, %r952, %r954;
	st.shared.u32 	[%r13+16224], %r955;
	ld.shared.u32 	%r956, [%r13+16328];
	ld.shared.u32 	%r957, [%r10+16316];
	add.s32 	%r958, %r945, %r957;
	min.s32 	%r959, %r956, %r958;
	st.shared.u32 	[%r13+16328], %r959;
	ld.shared.u32 	%r960, [%r13+16432];
	add.s32 	%r961, %r949, %r957;
	min.s32 	%r962, %r960, %r961;
	st.shared.u32 	[%r13+16432], %r962;
	bar.sync 	0;
	ld.shared.u32 	%r963, [%r13];
	ld.shared.u32 	%r964, [%r10+96];
	ld.shared.u32 	%r965, [%r28+7488];
	add.s32 	%r966, %r965, %r964;
	min.s32 	%r967, %r963, %r966;
	st.shared.u32 	[%r13], %r967;
	ld.shared.u32 	%r968, [%r13+104];
	ld.shared.u32 	%r969, [%r10+96];
	ld.shared.u32 	%r970, [%r28+7592];
	add.s32 	%r971, %r970, %r969;
	min.s32 	%r972, %r968, %r971;
	st.shared.u32 	[%r13+104], %r972;
	ld.shared.u32 	%r973, [%r13+208];
	ld.shared.u32 	%r974, [%r28+7696];
	add.s32 	%r975, %r974, %r969;
	min.s32 	%r976, %r973, %r975;
	st.shared.u32 	[%r13+208], %r976;
	ld.shared.u32 	%r977, [%r13+8112];
	ld.shared.u32 	%r978, [%r10+8208];
	ld.shared.u32 	%r979, [%r28+7488];
	add.s32 	%r980, %r979, %r978;
	min.s32 	%r981, %r977, %r980;
	st.shared.u32 	[%r13+8112], %r981;
	ld.shared.u32 	%r982, [%r13+8216];
	ld.shared.u32 	%r983, [%r10+8208];
	ld.shared.u32 	%r984, [%r28+7592];
	add.s32 	%r985, %r984, %r983;
	min.s32 	%r986, %r982, %r985;
	st.shared.u32 	[%r13+8216], %r986;
	ld.shared.u32 	%r987, [%r13+8320];
	ld.shared.u32 	%r988, [%r28+7696];
	add.s32 	%r989, %r988, %r983;
	min.s32 	%r990, %r987, %r989;
	st.shared.u32 	[%r13+8320], %r990;
	ld.shared.u32 	%r991, [%r13+16224];
	ld.shared.u32 	%r992, [%r10+16320];
	add.s32 	%r993, %r979, %r992;
	min.s32 	%r994, %r991, %r993;
	st.shared.u32 	[%r13+16224], %r994;
	ld.shared.u32 	%r995, [%r13+16328];
	ld.shared.u32 	%r996, [%r10+16320];
	add.s32 	%r997, %r984, %r996;
	min.s32 	%r998, %r995, %r997;
	st.shared.u32 	[%r13+16328], %r998;
	ld.shared.u32 	%r999, [%r13+16432];
	add.s32 	%r1000, %r988, %r996;
	min.s32 	%r1001, %r999, %r1000;
	st.shared.u32 	[%r13+16432], %r1001;
	bar.sync 	0;
	ld.shared.u32 	%r1002, [%r13];
	ld.shared.u32 	%r1003, [%r10+100];
	ld.shared.u32 	%r1004, [%r28+7800];
	add.s32 	%r1005, %r1004, %r1003;
	min.s32 	%r1006, %r1002, %r1005;
	st.shared.u32 	[%r13], %r1006;
	ld.shared.u32 	%r1007, [%r13+104];
	ld.shared.u32 	%r1008, [%r10+100];
	ld.shared.u32 	%r1009, [%r28+7904];
	add.s32 	%r1010, %r1009, %r1008;
	min.s32 	%r1011, %r1007, %r1010;
	st.shared.u32 	[%r13+104], %r1011;
	ld.shared.u32 	%r1012, [%r13+208];
	ld.shared.u32 	%r1013, [%r28+8008];
	add.s32 	%r1014, %r1013, %r1008;
	min.s32 	%r1015, %r1012, %r1014;
	st.shared.u32 	[%r13+208], %r1015;
	ld.shared.u32 	%r1016, [%r13+8112];
	ld.shared.u32 	%r1017, [%r10+8212];
	ld.shared.u32 	%r1018, [%r28+7800];
	add.s32 	%r1019, %r1018, %r1017;
	min.s32 	%r1020, %r1016, %r1019;
	st.shared.u32 	[%r13+8112], %r1020;
	ld.shared.u32 	%r1021, [%r13+8216];
	ld.shared.u32 	%r1022, [%r10+8212];
	ld.shared.u32 	%r1023, [%r28+7904];
	add.s32 	%r1024, %r1023, %r1022;
	min.s32 	%r1025, %r1021, %r1024;
	st.shared.u32 	[%r13+8216], %r1025;
	ld.shared.u32 	%r1026, [%r13+8320];
	ld.shared.u32 	%r1027, [%r28+8008];
	add.s32 	%r1028, %r1027, %r1022;
	min.s32 	%r1029, %r1026, %r1028;
	st.shared.u32 	[%r13+8320], %r1029;
	ld.shared.u32 	%r1030, [%r13+16224];
	ld.shared.u32 	%r1031, [%r10+16324];
	add.s32 	%r1032, %r1018, %r1031;
	min.s32 	%r1033, %r1030, %r1032;
	st.shared.u32 	[%r13+16224], %r1033;
	ld.shared.u32 	%r1034, [%r13+16328];
	ld.shared.u32 	%r1035, [%r10+16324];
	add.s32 	%r1036, %r1023, %r1035;
	min.s32 	%r1037, %r1034, %r1036;
	st.shared.u32 	[%r13+16328], %r1037;
	ld.shared.u32 	%r1038, [%r13+16432];
	add.s32 	%r1039, %r1027, %r1035;
	min.s32 	%r1040, %r1038, %r1039;
	st.shared.u32 	[%r13+16432], %r1040;
	bar.sync 	0;
	ld.shared.u32 	%r1041, [%r13];
	ld.shared.u32 	%r1042, [%r10+104];
	ld.shared.u32 	%r1043, [%r28+8112];
	add.s32 	%r1044, %r1043, %r1042;
	min.s32 	%r1045, %r1041, %r1044;
	st.shared.u32 	[%r13], %r1045;
	ld.shared.u32 	%r1046, [%r13+104];
	ld.shared.u32 	%r1047, [%r10+104];
	ld.shared.u32 	%r1048, [%r28+8216];
	add.s32 	%r1049, %r1048, %r1047;
	min.s32 	%r1050, %r1046, %r1049;
	st.shared.u32 	[%r13+104], %r1050;
	ld.shared.u32 	%r1051, [%r13+208];
	ld.shared.u32 	%r1052, [%r10+104];
	ld.shared.u32 	%r1053, [%r28+8320];
	add.s32 	%r1054, %r1053, %r1052;
	min.s32 	%r1055, %r1051, %r1054;
	st.shared.u32 	[%r13+208], %r1055;
	ld.shared.u32 	%r1056, [%r13+8112];
	ld.shared.u32 	%r1057, [%r10+8216];
	ld.shared.u32 	%r1058, [%r28+8112];
	add.s32 	%r1059, %r1058, %r1057;
	min.s32 	%r1060, %r1056, %r1059;
	st.shared.u32 	[%r13+8112], %r1060;
	ld.shared.u32 	%r1061, [%r13+8216];
	ld.shared.u32 	%r1062, [%r10+8216];
	ld.shared.u32 	%r1063, [%r28+8216];
	add.s32 	%r1064, %r1063, %r1062;
	min.s32 	%r1065, %r1061, %r1064;
	st.shared.u32 	[%r13+8216], %r1065;
	ld.shared.u32 	%r1066, [%r13+8320];
	ld.shared.u32 	%r1067, [%r10+8216];
	ld.shared.u32 	%r1068, [%r28+8320];
	add.s32 	%r1069, %r1068, %r1067;
	min.s32 	%r1070, %r1066, %r1069;
	st.shared.u32 	[%r13+8320], %r1070;
	ld.shared.u32 	%r1071, [%r13+16224];
	ld.shared.u32 	%r1072, [%r10+16328];
	ld.shared.u32 	%r1073, [%r28+8112];
	add.s32 	%r1074, %r1073, %r1072;
	min.s32 	%r1075, %r1071, %r1074;
	st.shared.u32 	[%r13+16224], %r1075;
	ld.shared.u32 	%r1076, [%r13+16328];
	ld.shared.u32 	%r1077, [%r10+16328];
	ld.shared.u32 	%r1078, [%r28+8216];
	add.s32 	%r1079, %r1078, %r1077;
	min.s32 	%r1080, %r1076, %r1079;
	st.shared.u32 	[%r13+16328], %r1080;
	ld.shared.u32 	%r1081, [%r13+16432];
	ld.shared.u32 	%r1082, [%r10+16328];
	ld.shared.u32 	%r1083, [%r28+8320];
	add.s32 	%r1084, %r1083, %r1082;
	min.s32 	%r1085, %r1081, %r1084;
	st.shared.u32 	[%r13+16432], %r1085;
	bar.sync 	0;
	ld.shared.u32 	%r1086, [%r13];
	ld.shared.u32 	%r1087, [%r10+108];
	ld.shared.u32 	%r1088, [%r28+8424];
	add.s32 	%r1089, %r1088, %r1087;
	min.s32 	%r1090, %r1086, %r1089;
	st.shared.u32 	[%r13], %r1090;
	ld.shared.u32 	%r1091, [%r13+104];
	ld.shared.u32 	%r1092, [%r10+108];
	ld.shared.u32 	%r1093, [%r28+8528];
	add.s32 	%r1094, %r1093, %r1092;
	min.s32 	%r1095, %r1091, %r1094;
	st.shared.u32 	[%r13+104], %r1095;
	ld.shared.u32 	%r1096, [%r13+208];
	ld.shared.u32 	%r1097, [%r10+108];
	ld.shared.u32 	%r1098, [%r28+8632];
	add.s32 	%r1099, %r1098, %r1097;
	min.s32 	%r1100, %r1096, %r1099;
	st.shared.u32 	[%r13+208], %r1100;
	ld.shared.u32 	%r1101, [%r13+8112];
	ld.shared.u32 	%r1102, [%r10+8220];
	ld.shared.u32 	%r1103, [%r28+8424];
	add.s32 	%r1104, %r1103, %r1102;
	min.s32 	%r1105, %r1101, %r1104;
	st.shared.u32 	[%r13+8112], %r1105;
	ld.shared.u32 	%r1106, [%r13+8216];
	ld.shared.u32 	%r1107, [%r10+8220];
	ld.shared.u32 	%r1108, [%r28+8528];
	add.s32 	%r1109, %r1108, %r1107;
	min.s32 	%r1110, %r1106, %r1109;
	st.shared.u32 	[%r13+8216], %r1110;
	ld.shared.u32 	%r1111, [%r13+8320];
	ld.shared.u32 	%r1112, [%r10+8220];
	ld.shared.u32 	%r1113, [%r28+8632];
	add.s32 	%r1114, %r1113, %r1112;
	min.s32 	%r1115, %r1111, %r1114;
	st.shared.u32 	[%r13+8320], %r1115;
	ld.shared.u32 	%r1116, [%r13+16224];
	ld.shared.u32 	%r1117, [%r10+16332];
	ld.shared.u32 	%r1118, [%r28+8424];
	add.s32 	%r1119, %r1118, %r1117;
	min.s32 	%r1120, %r1116, %r1119;
	st.shared.u32 	[%r13+16224], %r1120;
	ld.shared.u32 	%r1121, [%r13+16328];
	ld.shared.u32 	%r1122, [%r10+16332];
	ld.shared.u32 	%r1123, [%r28+8528];
	add.s32 	%r1124, %r1123, %r1122;
	min.s32 	%r1125, %r1121, %r1124;
	st.shared.u32 	[%r13+16328], %r1125;
	ld.shared.u32 	%r1126, [%r13+16432];
	ld.shared.u32 	%r1127, [%r10+16332];
	ld.shared.u32 	%r1128, [%r28+8632];
	add.s32 	%r1129, %r1128, %r1127;
	min.s32 	%r1130, %r1126, %r1129;
	st.shared.u32 	[%r13+16432], %r1130;
	bar.sync 	0;
	ld.shared.u32 	%r1131, [%r13];
	ld.shared.u32 	%r1132, [%r10+112];
	ld.shared.u32 	%r1133, [%r28+8736];
	add.s32 	%r1134, %r1133, %r1132;
	min.s32 	%r1135, %r1131, %r1134;
	st.shared.u32 	[%r13], %r1135;
	ld.shared.u32 	%r1136, [%r13+104];
	ld.shared.u32 	%r1137, [%r10+112];
	ld.shared.u32 	%r1138, [%r28+8840];
	add.s32 	%r1139, %r1138, %r1137;
	min.s32 	%r1140, %r1136, %r1139;
	st.shared.u32 	[%r13+104], %r1140;
	ld.shared.u32 	%r1141, [%r13+208];
	ld.shared.u32 	%r1142, [%r10+112];
	ld.shared.u32 	%r1143, [%r28+8944];
	add.s32 	%r1144, %r1143, %r1142;
	min.s32 	%r1145, %r1141, %r1144;
	st.shared.u32 	[%r13+208], %r1145;
	ld.shared.u32 	%r1146, [%r13+8112];
	ld.shared.u32 	%r1147, [%r10+8224];
	ld.shared.u32 	%r1148, [%r28+8736];
	add.s32 	%r1149, %r1148, %r1147;
	min.s32 	%r1150, %r1146, %r1149;
	st.shared.u32 	[%r13+8112], %r1150;
	ld.shared.u32 	%r1151, [%r13+8216];
	ld.shared.u32 	%r1152, [%r10+8224];
	ld.shared.u32 	%r1153, [%r28+8840];
	add.s32 	%r1154, %r1153, %r1152;
	min.s32 	%r1155, %r1151, %r1154;
	st.shared.u32 	[%r13+8216], %r1155;
	ld.shared.u32 	%r1156, [%r13+8320];
	ld.shared.u32 	%r1157, [%r10+8224];
	ld.shared.u32 	%r1158, [%r28+8944];
	add.s32 	%r1159, %r1158, %r1157;
	min.s32 	%r1160, %r1156, %r1159;
	st.shared.u32 	[%r13+8320], %r1160;
	ld.shared.u32 	%r1161, [%r13+16224];
	ld.shared.u32 	%r1162, [%r10+16336];
	ld.shared.u32 	%r1163, [%r28+8736];
	add.s32 	%r1164, %r1163, %r1162;
	min.s32 	%r1165, %r1161, %r1164;
	st.shared.u32 	[%r13+16224], %r1165;
	ld.shared.u32 	%r1166, [%r13+16328];
	ld.shared.u32 	%r1167, [%r10+16336];
	ld.shared.u32 	%r1168, [%r28+8840];
	add.s32 	%r1169, %r1168, %r1167;
	min.s32 	%r1170, %r1166, %r1169;
	st.shared.u32 	[%r13+16328], %r1170;
	ld.shared.u32 	%r1171, [%r13+16432];
	ld.shared.u32 	%r1172, [%r10+16336];
	ld.shared.u32 	%r1173, [%r28+8944];
	add.s32 	%r1174, %r1173, %r1172;
	min.s32 	%r1175, %r1171, %r1174;
	st.shared.u32 	[%r13+16432], %r1175;
	bar.sync 	0;
	ld.shared.u32 	%r1176, [%r13];
	ld.shared.u32 	%r1177, [%r10+116];
	ld.shared.u32 	%r1178, [%r28+9048];
	add.s32 	%r1179, %r1178, %r1177;
	min.s32 	%r1180, %r1176, %r1179;
	st.shared.u32 	[%r13], %r1180;
	ld.shared.u32 	%r1181, [%r13+104];
	ld.shared.u32 	%r1182, [%r10+116];
	ld.shared.u32 	%r1183, [%r28+9152];
	add.s32 	%r1184, %r1183, %r1182;
	min.s32 	%r1185, %r1181, %r1184;
	st.shared.u32 	[%r13+104], %r1185;
	ld.shared.u32 	%r1186, [%r13+208];
	ld.shared.u32 	%r1187, [%r10+116];
	ld.shared.u32 	%r1188, [%r28+9256];
	add.s32 	%r1189, %r1188, %r1187;
	min.s32 	%r1190, %r1186, %r1189;
	st.shared.u32 	[%r13+208], %r1190;
	ld.shared.u32 	%r1191, [%r13+8112];
	ld.shared.u32 	%r1192, [%r10+8228];
	ld.shared.u32 	%r1193, [%r28+9048];
	add.s32 	%r1194, %r1193, %r1192;
	min.s32 	%r1195, %r1191, %r1194;
	st.shared.u32 	[%r13+8112], %r1195;
	ld.shared.u32 	%r1196, [%r13+8216];
	ld.shared.u32 	%r1197, [%r10+8228];
	ld.shared.u32 	%r1198, [%r28+9152];
	add.s32 	%r1199, %r1198, %r1197;
	min.s32 	%r1200, %r1196, %r1199;
	st.shared.u32 	[%r13+8216], %r1200;
	ld.shared.u32 	%r1201, [%r13+8320];
	ld.shared.u32 	%r1202, [%r10+8228];
	ld.shared.u32 	%r1203, [%r28+9256];
	add.s32 	%r1204, %r1203, %r1202;
	min.s32 	%r1205, %r1201, %r1204;
	st.shared.u32 	[%r13+8320], %r1205;
	ld.shared.u32 	%r1206, [%r13+16224];
	ld.shared.u32 	%r1207, [%r10+16340];
	ld.shared.u32 	%r1208, [%r28+9048];
	add.s32 	%r1209, %r1208, %r1207;
	min.s32 	%r1210, %r1206, %r1209;
	st.shared.u32 	[%r13+16224], %r1210;
	ld.shared.u32 	%r1211, [%r13+16328];
	ld.shared.u32 	%r1212, [%r10+16340];
	ld.shared.u32 	%r1213, [%r28+9152];
	add.s32 	%r1214, %r1213, %r1212;
	min.s32 	%r1215, %r1211, %r1214;
	st.shared.u32 	[%r13+16328], %r1215;
	ld.shared.u32 	%r1216, [%r13+16432];
	ld.shared.u32 	%r1217, [%r10+16340];
	ld.shared.u32 	%r1218, [%r28+9256];
	add.s32 	%r1219, %r1218, %r1217;
	min.s32 	%r1220, %r1216, %r1219;
	st.shared.u32 	[%r13+16432], %r1220;
	bar.sync 	0;
	ld.shared.u32 	%r1221, [%r13];
	ld.shared.u32 	%r1222, [%r10+120];
	ld.shared.u32 	%r1223, [%r28+9360];
	add.s32 	%r1224, %r1223, %r1222;
	min.s32 	%r1225, %r1221, %r1224;
	st.shared.u32 	[%r13], %r1225;
	ld.shared.u32 	%r1226, [%r13+104];
	ld.shared.u32 	%r1227, [%r10+120];
	ld.shared.u32 	%r1228, [%r28+9464];
	add.s32 	%r1229, %r1228, %r1227;
	min.s32 	%r1230, %r1226, %r1229;
	st.shared.u32 	[%r13+104], %r1230;
	ld.shared.u32 	%r1231, [%r13+208];
	ld.shared.u32 	%r1232, [%r10+120];
	ld.shared.u32 	%r1233, [%r28+9568];
	add.s32 	%r1234, %r1233, %r1232;
	min.s32 	%r1235, %r1231, %r1234;
	st.shared.u32 	[%r13+208], %r1235;
	ld.shared.u32 	%r1236, [%r13+8112];
	ld.shared.u32 	%r1237, [%r10+8232];
	ld.shared.u32 	%r1238, [%r28+9360];
	add.s32 	%r1239, %r1238, %r1237;
	min.s32 	%r1240, %r1236, %r1239;
	st.shared.u32 	[%r13+8112], %r1240;
	ld.shared.u32 	%r1241, [%r13+8216];
	ld.shared.u32 	%r1242, [%r10+8232];
	ld.shared.u32 	%r1243, [%r28+9464];
	add.s32 	%r1244, %r1243, %r1242;
	min.s32 	%r1245, %r1241, %r1244;
	st.shared.u32 	[%r13+8216], %r1245;
	ld.shared.u32 	%r1246, [%r13+8320];
	ld.shared.u32 	%r1247, [%r10+8232];
	ld.shared.u32 	%r1248, [%r28+9568];
	add.s32 	%r1249, %r1248, %r1247;
	min.s32 	%r1250, %r1246, %r1249;
	st.shared.u32 	[%r13+8320], %r1250;
	ld.shared.u32 	%r1251, [%r13+16224];
	ld.shared.u32 	%r1252, [%r10+16344];
	ld.shared.u32 	%r1253, [%r28+9360];
	add.s32 	%r1254, %r1253, %r1252;
	min.s32 	%r1255, %r1251, %r1254;
	st.shared.u32 	[%r13+16224], %r1255;
	ld.shared.u32 	%r1256, [%r13+16328];
	ld.shared.u32 	%r1257, [%r10+16344];
	ld.shared.u32 	%r1258, [%r28+9464];
	add.s32 	%r1259, %r1258, %r1257;
	min.s32 	%r1260, %r1256, %r1259;
	st.shared.u32 	[%r13+16328], %r1260;
	ld.shared.u32 	%r1261, [%r13+16432];
	ld.shared.u32 	%r1262, [%r10+16344];
	ld.shared.u32 	%r1263, [%r28+9568];
	add.s32 	%r1264, %r1263, %r1262;
	min.s32 	%r1265, %r1261, %r1264;
	st.shared.u32 	[%r13+16432], %r1265;
	bar.sync 	0;
	ld.shared.u32 	%r1266, [%r13];
	ld.shared.u32 	%r1267, [%r10+124];
	ld.shared.u32 	%r1268, [%r28+9672];
	add.s32 	%r1269, %r1268, %r1267;
	min.s32 	%r1270, %r1266, %r1269;
	st.shared.u32 	[%r13], %r1270;
	ld.shared.u32 	%r1271, [%r13+104];
	ld.shared.u32 	%r1272, [%r10+124];
	ld.shared.u32 	%r1273, [%r28+9776];
	add.s32 	%r1274, %r1273, %r1272;
	min.s32 	%r1275, %r1271, %r1274;
	st.shared.u32 	[%r13+104], %r1275;
	ld.shared.u32 	%r1276, [%r13+208];
	ld.shared.u32 	%r1277, [%r10+124];
	ld.shared.u32 	%r1278, [%r28+9880];
	add.s32 	%r1279, %r1278, %r1277;
	min.s32 	%r1280, %r1276, %r1279;
	st.shared.u32 	[%r13+208], %r1280;
	ld.shared.u32 	%r1281, [%r13+8112];
	ld.shared.u32 	%r1282, [%r10+8236];
	ld.shared.u32 	%r1283, [%r28+9672];
	add.s32 	%r1284, %r1283, %r1282;
	min.s32 	%r1285, %r1281, %r1284;
	st.shared.u32 	[%r13+8112], %r1285;
	ld.shared.u32 	%r1286, [%r13+8216];
	ld.shared.u32 	%r1287, [%r10+8236];
	ld.shared.u32 	%r1288, [%r28+9776];
	add.s32 	%r1289, %r1288, %r1287;
	min.s32 	%r1290, %r1286, %r1289;
	st.shared.u32 	[%r13+8216], %r1290;
	ld.shared.u32 	%r1291, [%r13+8320];
	ld.shared.u32 	%r1292, [%r10+8236];
	ld.shared.u32 	%r1293, [%r28+9880];
	add.s32 	%r1294, %r1293, %r1292;
	min.s32 	%r1295, %r1291, %r1294;
	st.shared.u32 	[%r13+8320], %r1295;
	ld.shared.u32 	%r1296, [%r13+16224];
	ld.shared.u32 	%r1297, [%r10+16348];
	ld.shared.u32 	%r1298, [%r28+9672];
	add.s32 	%r1299, %r1298, %r1297;
	min.s32 	%r1300, %r1296, %r1299;
	st.shared.u32 	[%r13+16224], %r1300;
	ld.shared.u32 	%r1301, [%r13+16328];
	ld.shared.u32 	%r1302, [%r10+16348];
	ld.shared.u32 	%r1303, [%r28+9776];
	add.s32 	%r1304, %r1303, %r1302;
	min.s32 	%r1305, %r1301, %r1304;
	st.shared.u32 	[%r13+16328], %r1305;
	ld.shared.u32 	%r1306, [%r13+16432];
	ld.shared.u32 	%r1307, [%r10+16348];
	ld.shared.u32 	%r1308, [%r28+9880];
	add.s32 	%r1309, %r1308, %r1307;
	min.s32 	%r1310, %r1306, %r1309;
	st.shared.u32 	[%r13+16432], %r1310;
	bar.sync 	0;
	ld.shared.u32 	%r1311, [%r13];
	ld.shared.u32 	%r1312, [%r10+128];
	ld.shared.u32 	%r1313, [%r28+9984];
	add.s32 	%r1314, %r1313, %r1312;
	min.s32 	%r1315, %r1311, %r1314;
	st.shared.u32 	[%r13], %r1315;
	ld.shared.u32 	%r1316, [%r13+104];
	ld.shared.u32 	%r1317, [%r10+128];
	ld.shared.u32 	%r1318, [%r28+10088];
	add.s32 	%r1319, %r1318, %r1317;
	min.s32 	%r1320, %r1316, %r1319;
	st.shared.u32 	[%r13+104], %r1320;
	ld.shared.u32 	%r1321, [%r13+208];
	ld.shared.u32 	%r1322, [%r10+128];
	ld.shared.u32 	%r1323, [%r28+10192];
	add.s32 	%r1324, %r1323, %r1322;
	min.s32 	%r1325, %r1321, %r1324;
	st.shared.u32 	[%r13+208], %r1325;
	ld.shared.u32 	%r1326, [%r13+8112];
	ld.shared.u32 	%r1327, [%r10+8240];
	ld.shared.u32 	%r1328, [%r28+9984];
	add.s32 	%r1329, %r1328, %r1327;
	min.s32 	%r1330, %r1326, %r1329;
	st.shared.u32 	[%r13+8112], %r1330;
	ld.shared.u32 	%r1331, [%r13+8216];
	ld.shared.u32 	%r1332, [%r10+8240];
	ld.shared.u32 	%r1333, [%r28+10088];
	add.s32 	%r1334, %r1333, %r1332;
	min.s32 	%r1335, %r1331, %r1334;
	st.shared.u32 	[%r13+8216], %r1335;
	ld.shared.u32 	%r1336, [%r13+8320];
	ld.shared.u32 	%r1337, [%r10+8240];
	ld.shared.u32 	%r1338, [%r28+10192];
	add.s32 	%r1339, %r1338, %r1337;
	min.s32 	%r1340, %r1336, %r1339;
	st.shared.u32 	[%r13+8320], %r1340;
	ld.shared.u32 	%r1341, [%r13+16224];
	ld.shared.u32 	%r1342, [%r10+16352];
	ld.shared.u32 	%r1343, [%r28+9984];
	add.s32 	%r1344, %r1343, %r1342;
	min.s32 	%r1345, %r1341, %r1344;
	st.shared.u32 	[%r13+16224], %r1345;
	ld.shared.u32 	%r1346, [%r13+16328];
	ld.shared.u32 	%r1347, [%r10+16352];
	ld.shared.u32 	%r1348, [%r28+10088];
	add.s32 	%r1349, %r1348, %r1347;
	min.s32 	%r1350, %r1346, %r1349;
	st.shared.u32 	[%r13+16328], %r1350;
	ld.shared.u32 	%r1351, [%r13+16432];
	ld.shared.u32 	%r1352, [%r10+16352];
	ld.shared.u32 	%r1353, [%r28+10192];
	add.s32 	%r1354, %r1353, %r1352;
	min.s32 	%r1355, %r1351, %r1354;
	st.shared.u32 	[%r13+16432], %r1355;
	bar.sync 	0;
	ld.shared.u32 	%r1356, [%r13];
	ld.shared.u32 	%r1357, [%r10+132];
	ld.shared.u32 	%r1358, [%r28+10296];
	add.s32 	%r1359, %r1358, %r1357;
	min.s32 	%r1360, %r1356, %r1359;
	st.shared.u32 	[%r13], %r1360;
	ld.shared.u32 	%r1361, [%r13+104];
	ld.shared.u32 	%r1362, [%r10+132];
	ld.shared.u32 	%r1363, [%r28+10400];
	add.s32 	%r1364, %r1363, %r1362;
	min.s32 	%r1365, %r1361, %r1364;
	st.shared.u32 	[%r13+104], %r1365;
	ld.shared.u32 	%r1366, [%r13+208];
	ld.shared.u32 	%r1367, [%r10+132];
	ld.shared.u32 	%r1368, [%r28+10504];
	add.s32 	%r1369, %r1368, %r1367;
	min.s32 	%r1370, %r1366, %r1369;
	st.shared.u32 	[%r13+208], %r1370;
	ld.shared.u32 	%r1371, [%r13+8112];
	ld.shared.u32 	%r1372, [%r10+8244];
	ld.shared.u32 	%r1373, [%r28+10296];
	add.s32 	%r1374, %r1373, %r1372;
	min.s32 	%r1375, %r1371, %r1374;
	st.shared.u32 	[%r13+8112], %r1375;
	ld.shared.u32 	%r1376, [%r13+8216];
	ld.shared.u32 	%r1377, [%r10+8244];
	ld.shared.u32 	%r1378, [%r28+10400];
	add.s32 	%r1379, %r1378, %r1377;
	min.s32 	%r1380, %r1376, %r1379;
	st.shared.u32 	[%r13+8216], %r1380;
	ld.shared.u32 	%r1381, [%r13+8320];
	ld.shared.u32 	%r1382, [%r10+8244];
	ld.shared.u32 	%r1383, [%r28+10504];
	add.s32 	%r1384, %r1383, %r1382;
	min.s32 	%r1385, %r1381, %r1384;
	st.shared.u32 	[%r13+8320], %r1385;
	ld.shared.u32 	%r1386, [%r13+16224];
	ld.shared.u32 	%r1387, [%r10+16356];
	ld.shared.u32 	%r1388, [%r28+10296];
	add.s32 	%r1389, %r1388, %r1387;
	min.s32 	%r1390, %r1386, %r1389;
	st.shared.u32 	[%r13+16224], %r1390;
	ld.shared.u32 	%r1391, [%r13+16328];
	ld.shared.u32 	%r1392, [%r10+16356];
	ld.shared.u32 	%r1393, [%r28+10400];
	add.s32 	%r1394, %r1393, %r1392;
	min.s32 	%r1395, %r1391, %r1394;
	st.shared.u32 	[%r13+16328], %r1395;
	ld.shared.u32 	%r1396, [%r13+16432];
	ld.shared.u32 	%r1397, [%r10+16356];
	ld.shared.u32 	%r1398, [%r28+10504];
	add.s32 	%r1399, %r1398, %r1397;
	min.s32 	%r1400, %r1396, %r1399;
	st.shared.u32 	[%r13+16432], %r1400;
	bar.sync 	0;
	ld.shared.u32 	%r1401, [%r13];
	ld.shared.u32 	%r1402, [%r10+136];
	ld.shared.u32 	%r1403, [%r28+10608];
	add.s32 	%r1404, %r1403, %r1402;
	min.s32 	%r1405, %r1401, %r1404;
	st.shared.u32 	[%r13], %r1405;
	ld.shared.u32 	%r1406, [%r13+104];
	ld.shared.u32 	%r1407, [%r10+136];
	ld.shared.u32 	%r1408, [%r28+10712];
	add.s32 	%r1409, %r1408, %r1407;
	min.s32 	%r1410, %r1406, %r1409;
	st.shared.u32 	[%r13+104], %r1410;
	ld.shared.u32 	%r1411, [%r13+208];
	ld.shared.u32 	%r1412, [%r10+136];
	ld.shared.u32 	%r1413, [%r28+10816];
	add.s32 	%r1414, %r1413, %r1412;
	min.s32 	%r1415, %r1411, %r1414;
	st.shared.u32 	[%r13+208], %r1415;
	ld.shared.u32 	%r1416, [%r13+8112];
	ld.shared.u32 	%r1417, [%r10+8248];
	ld.shared.u32 	%r1418, [%r28+10608];
	add.s32 	%r1419, %r1418, %r1417;
	min.s32 	%r1420, %r1416, %r1419;
	st.shared.u32 	[%r13+8112], %r1420;
	ld.shared.u32 	%r1421, [%r13+8216];
	ld.shared.u32 	%r1422, [%r10+8248];
	ld.shared.u32 	%r1423, [%r28+10712];
	add.s32 	%r1424, %r1423, %r1422;
	min.s32 	%r1425, %r1421, %r1424;
	st.shared.u32 	[%r13+8216], %r1425;
	ld.shared.u32 	%r1426, [%r13+8320];
	ld.shared.u32 	%r1427, [%r10+8248];
	ld.shared.u32 	%r1428, [%r28+10816];
	add.s32 	%r1429, %r1428, %r1427;
	min.s32 	%r1430, %r1426, %r1429;
	st.shared.u32 	[%r13+8320], %r1430;
	ld.shared.u32 	%r1431, [%r13+16224];
	ld.shared.u32 	%r1432, [%r10+16360];
	ld.shared.u32 	%r1433, [%r28+10608];
	add.s32 	%r1434, %r1433, %r1432;
	min.s32 	%r1435, %r1431, %r1434;
	st.shared.u32 	[%r13+16224], %r1435;
	ld.shared.u32 	%r1436, [%r13+16328];
	ld.shared.u32 	%r1437, [%r10+16360];
	ld.shared.u32 	%r1438, [%r28+10712];
	add.s32 	%r1439, %r1438, %r1437;
	min.s32 	%r1440, %r1436, %r1439;
	st.shared.u32 	[%r13+16328], %r1440;
	ld.shared.u32 	%r1441, [%r13+16432];
	ld.shared.u32 	%r1442, [%r10+16360];
	ld.shared.u32 	%r1443, [%r28+10816];
	add.s32 	%r1444, %r1443, %r1442;
	min.s32 	%r1445, %r1441, %r1444;
	st.shared.u32 	[%r13+16432], %r1445;
	bar.sync 	0;
	ld.shared.u32 	%r1446, [%r13];
	ld.shared.u32 	%r1447, [%r10+140];
	ld.shared.u32 	%r1448, [%r28+10920];
	add.s32 	%r1449, %r1448, %r1447;
	min.s32 	%r1450, %r1446, %r1449;
	st.shared.u32 	[%r13], %r1450;
	ld.shared.u32 	%r1451, [%r13+104];
	ld.shared.u32 	%r1452, [%r10+140];
	ld.shared.u32 	%r1453, [%r28+11024];
	add.s32 	%r1454, %r1453, %r1452;
	min.s32 	%r1455, %r1451, %r1454;
	st.shared.u32 	[%r13+104], %r1455;
	ld.shared.u32 	%r1456, [%r13+208];
	ld.shared.u32 	%r1457, [%r10+140];
	ld.shared.u32 	%r1458, [%r28+11128];
	add.s32 	%r1459, %r1458, %r1457;
	min.s32 	%r1460, %r1456, %r1459;
	st.shared.u32 	[%r13+208], %r1460;
	ld.shared.u32 	%r1461, [%r13+8112];
	ld.shared.u32 	%r1462, [%r10+8252];
	ld.shared.u32 	%r1463, [%r28+10920];
	add.s32 	%r1464, %r1463, %r1462;
	min.s32 	%r1465, %r1461, %r1464;
	st.shared.u32 	[%r13+8112], %r1465;
	ld.shared.u32 	%r1466, [%r13+8216];
	ld.shared.u32 	%r1467, [%r10+8252];
	ld.shared.u32 	%r1468, [%r28+11024];
	add.s32 	%r1469, %r1468, %r1467;
	min.s32 	%r1470, %r1466, %r1469;
	st.shared.u32 	[%r13+8216], %r1470;
	ld.shared.u32 	%r1471, [%r13+8320];
	ld.shared.u32 	%r1472, [%r10+8252];
	ld.shared.u32 	%r1473, [%r28+11128];
	add.s32 	%r1474, %r1473, %r1472;
	min.s32 	%r1475, %r1471, %r1474;
	st.shared.u32 	[%r13+8320], %r1475;
	ld.shared.u32 	%r1476, [%r13+16224];
	ld.shared.u32 	%r1477, [%r10+16364];
	ld.shared.u32 	%r1478, [%r28+10920];
	add.s32 	%r1479, %r1478, %r1477;
	min.s32 	%r1480, %r1476, %r1479;
	st.shared.u32 	[%r13+16224], %r1480;
	ld.shared.u32 	%r1481, [%r13+16328];
	ld.shared.u32 	%r1482, [%r10+16364];
	ld.shared.u32 	%r1483, [%r28+11024];
	add.s32 	%r1484, %r1483, %r1482;
	min.s32 	%r1485, %r1481, %r1484;
	st.shared.u32 	[%r13+16328], %r1485;
	ld.shared.u32 	%r1486, [%r13+16432];
	ld.shared.u32 	%r1487, [%r10+16364];
	ld.shared.u32 	%r1488, [%r28+11128];
	add.s32 	%r1489, %r1488, %r1487;
	min.s32 	%r1490, %r1486, %r1489;
	st.shared.u32 	[%r13+16432], %r1490;
	bar.sync 	0;
	ld.shared.u32 	%r1491, [%r13];
	ld.shared.u32 	%r1492, [%r10+144];
	ld.shared.u32 	%r1493, [%r28+11232];
	add.s32 	%r1494, %r1493, %r1492;
	min.s32 	%r1495, %r1491, %r1494;
	st.shared.u32 	[%r13], %r1495;
	ld.shared.u32 	%r1496, [%r13+104];
	ld.shared.u32 	%r1497, [%r10+144];
	ld.shared.u32 	%r1498, [%r28+11336];
	add.s32 	%r1499, %r1498, %r1497;
	min.s32 	%r1500, %r1496, %r1499;
	st.shared.u32 	[%r13+104], %r1500;
	ld.shared.u32 	%r1501, [%r13+208];
	ld.shared.u32 	%r1502, [%r10+144];
	ld.shared.u32 	%r1503, [%r28+11440];
	add.s32 	%r1504, %r1503, %r1502;
	min.s32 	%r1505, %r1501, %r1504;
	st.shared.u32 	[%r13+208], %r1505;
	ld.shared.u32 	%r1506, [%r13+8112];
	ld.shared.u32 	%r1507, [%r10+8256];
	ld.shared.u32 	%r1508, [%r28+11232];
	add.s32 	%r1509, %r1508, %r1507;
	min.s32 	%r1510, %r1506, %r1509;
	st.shared.u32 	[%r13+8112], %r1510;
	ld.shared.u32 	%r1511, [%r13+8216];
	ld.shared.u32 	%r1512, [%r10+8256];
	ld.shared.u32 	%r1513, [%r28+11336];
	add.s32 	%r1514, %r1513, %r1512;
	min.s32 	%r1515, %r1511, %r1514;
	st.shared.u32 	[%r13+8216], %r1515;
	ld.shared.u32 	%r1516, [%r13+8320];
	ld.shared.u32 	%r1517, [%r10+8256];
	ld.shared.u32 	%r1518, [%r28+11440];
	add.s32 	%r1519, %r1518, %r1517;
	min.s32 	%r1520, %r1516, %r1519;
	st.shared.u32 	[%r13+8320], %r1520;
	ld.shared.u32 	%r1521, [%r13+16224];
	ld.shared.u32 	%r1522, [%r10+16368];
	ld.shared.u32 	%r1523, [%r28+11232];
	add.s32 	%r1524, %r1523, %r1522;
	min.s32 	%r1525, %r1521, %r1524;
	st.shared.u32 	[%r13+16224], %r1525;
	ld.shared.u32 	%r1526, [%r13+16328];
	ld.shared.u32 	%r1527, [%r10+16368];
	ld.shared.u32 	%r1528, [%r28+11336];
	add.s32 	%r1529, %r1528, %r1527;
	min.s32 	%r1530, %r1526, %r1529;
	st.shared.u32 	[%r13+16328], %r1530;
	ld.shared.u32 	%r1531, [%r13+16432];
	ld.shared.u32 	%r1532, [%r10+16368];
	ld.shared.u32 	%r1533, [%r28+11440];
	add.s32 	%r1534, %r1533, %r1532;
	min.s32 	%r1535, %r1531, %r1534;
	st.shared.u32 	[%r13+16432], %r1535;
	bar.sync 	0;
	ld.shared.u32 	%r1536, [%r13];
	ld.shared.u32 	%r1537, [%r10+148];
	ld.shared.u32 	%r1538, [%r28+11544];
	add.s32 	%r1539, %r1538, %r1537;
	min.s32 	%r1540, %r1536, %r1539;
	st.shared.u32 	[%r13], %r1540;
	ld.shared.u32 	%r1541, [%r13+104];
	ld.shared.u32 	%r1542, [%r10+148];
	ld.shared.u32 	%r1543, [%r28+11648];
	add.s32 	%r1544, %r1543, %r1542;
	min.s32 	%r1545, %r1541, %r1544;
	st.shared.u32 	[%r13+104], %r1545;
	ld.shared.u32 	%r1546, [%r13+208];
	ld.shared.u32 	%r1547, [%r10+148];
	ld.shared.u32 	%r1548, [%r28+11752];
	add.s32 	%r1549, %r1548, %r1547;
	min.s32 	%r1550, %r1546, %r1549;
	st.shared.u32 	[%r13+208], %r1550;
	ld.shared.u32 	%r1551, [%r13+8112];
	ld.shared.u32 	%r1552, [%r10+8260];
	ld.shared.u32 	%r1553, [%r28+11544];
	add.s32 	%r1554, %r1553, %r1552;
	min.s32 	%r1555, %r1551, %r1554;
	st.shared.u32 	[%r13+8112], %r1555;
	ld.shared.u32 	%r1556, [%r13+8216];
	ld.shared.u32 	%r1557, [%r10+8260];
	ld.shared.u32 	%r1558, [%r28+11648];
	add.s32 	%r1559, %r1558, %r1557;
	min.s32 	%r1560, %r1556, %r1559;
	st.shared.u32 	[%r13+8216], %r1560;
	ld.shared.u32 	%r1561, [%r13+8320];
	ld.shared.u32 	%r1562, [%r10+8260];
	ld.shared.u32 	%r1563, [%r28+11752];
	add.s32 	%r1564, %r1563, %r1562;
	min.s32 	%r1565, %r1561, %r1564;
	st.shared.u32 	[%r13+8320], %r1565;
	ld.shared.u32 	%r1566, [%r13+16224];
	ld.shared.u32 	%r1567, [%r10+16372];
	ld.shared.u32 	%r1568, [%r28+11544];
	add.s32 	%r1569, %r1568, %r1567;
	min.s32 	%r1570, %r1566, %r1569;
	st.shared.u32 	[%r13+16224], %r1570;
	ld.shared.u32 	%r1571, [%r13+16328];
	ld.shared.u32 	%r1572, [%r10+16372];
	ld.shared.u32 	%r1573, [%r28+11648];
	add.s32 	%r1574, %r1573, %r1572;
	min.s32 	%r1575, %r1571, %r1574;
	st.shared.u32 	[%r13+16328], %r1575;
	ld.shared.u32 	%r1576, [%r13+16432];
	ld.shared.u32 	%r1577, [%r10+16372];
	ld.shared.u32 	%r1578, [%r28+11752];
	add.s32 	%r1579, %r1578, %r1577;
	min.s32 	%r1580, %r1576, %r1579;
	st.shared.u32 	[%r13+16432], %r1580;
	bar.sync 	0;
	ld.shared.u32 	%r1581, [%r13];
	ld.shared.u32 	%r1582, [%r10+152];
	ld.shared.u32 	%r1583, [%r28+11856];
	add.s32 	%r1584, %r1583, %r1582;
	min.s32 	%r1585, %r1581, %r1584;
	st.shared.u32 	[%r13], %r1585;
	ld.shared.u32 	%r1586, [%r13+104];
	ld.shared.u32 	%r1587, [%r10+152];
	ld.shared.u32 	%r1588, [%r28+11960];
	add.s32 	%r1589, %r1588, %r1587;
	min.s32 	%r1590, %r1586, %r1589;
	st.shared.u32 	[%r13+104], %r1590;
	ld.shared.u32 	%r1591, [%r13+208];
	ld.shared.u32 	%r1592, [%r10+152];
	ld.shared.u32 	%r1593, [%r28+12064];
	add.s32 	%r1594, %r1593, %r1592;
	min.s32 	%r1595, %r1591, %r1594;
	st.shared.u32 	[%r13+208], %r1595;
	ld.shared.u32 	%r1596, [%r13+8112];
	ld.shared.u32 	%r1597, [%r10+8264];
	ld.shared.u32 	%r1598, [%r28+11856];
	add.s32 	%r1599, %r1598, %r1597;
	min.s32 	%r1600, %r1596, %r1599;
	st.shared.u32 	[%r13+8112], %r1600;
	ld.shared.u32 	%r1601, [%r13+8216];
	ld.shared.u32 	%r1602, [%r10+8264];
	ld.shared.u32 	%r1603, [%r28+11960];
	add.s32 	%r1604, %r1603, %r1602;
	min.s32 	%r1605, %r1601, %r1604;
	st.shared.u32 	[%r13+8216], %r1605;
	ld.shared.u32 	%r1606, [%r13+8320];
	ld.shared.u32 	%r1607, [%r10+8264];
	ld.shared.u32 	%r1608, [%r28+12064];
	add.s32 	%r1609, %r1608, %r1607;
	min.s32 	%r1610, %r1606, %r1609;
	st.shared.u32 	[%r13+8320], %r1610;
	ld.shared.u32 	%r1611, [%r13+16224];
	ld.shared.u32 	%r1612, [%r10+16376];
	ld.shared.u32 	%r1613, [%r28+11856];
	add.s32 	%r1614, %r1613, %r1612;
	min.s32 	%r1615, %r1611, %r1614;
	st.shared.u32 	[%r13+16224], %r1615;
	ld.shared.u32 	%r1616, [%r13+16328];
	ld.shared.u32 	%r1617, [%r10+16376];
	ld.shared.u32 	%r1618, [%r28+11960];
	add.s32 	%r1619, %r1618, %r1617;
	min.s32 	%r1620, %r1616, %r1619;
	st.shared.u32 	[%r13+16328], %r1620;
	ld.shared.u32 	%r1621, [%r13+16432];
	ld.shared.u32 	%r1622, [%r10+16376];
	ld.shared.u32 	%r1623, [%r28+12064];
	add.s32 	%r1624, %r1623, %r1622;
	min.s32 	%r1625, %r1621, %r1624;
	st.shared.u32 	[%r13+16432], %r1625;
	bar.sync 	0;
	ld.shared.u32 	%r1626, [%r13];
	ld.shared.u32 	%r1627, [%r10+156];
	ld.shared.u32 	%r1628, [%r28+12168];
	add.s32 	%r1629, %r1628, %r1627;
	min.s32 	%r1630, %r1626, %r1629;
	st.shared.u32 	[%r13], %r1630;
	ld.shared.u32 	%r1631, [%r13+104];
	ld.shared.u32 	%r1632, [%r10+156];
	ld.shared.u32 	%r1633, [%r28+12272];
	add.s32 	%r1634, %r1633, %r1632;
	min.s32 	%r1635, %r1631, %r1634;
	st.shared.u32 	[%r13+104], %r1635;
	ld.shared.u32 	%r1636, [%r13+208];
	ld.shared.u32 	%r1637, [%r10+156];
	ld.shared.u32 	%r1638, [%r28+12376];
	add.s32 	%r1639, %r1638, %r1637;
	min.s32 	%r1640, %r1636, %r1639;
	st.shared.u32 	[%r13+208], %r1640;
	ld.shared.u32 	%r1641, [%r13+8112];
	ld.shared.u32 	%r1642, [%r10+8268];
	ld.shared.u32 	%r1643, [%r28+12168];
	add.s32 	%r1644, %r1643, %r1642;
	min.s32 	%r1645, %r1641, %r1644;
	st.shared.u32 	[%r13+8112], %r1645;
	ld.shared.u32 	%r1646, [%r13+8216];
	ld.shared.u32 	%r1647, [%r10+8268];
	ld.shared.u32 	%r1648, [%r28+12272];
	add.s32 	%r1649, %r1648, %r1647;
	min.s32 	%r1650, %r1646, %r1649;
	st.shared.u32 	[%r13+8216], %r1650;
	ld.shared.u32 	%r1651, [%r13+8320];
	ld.shared.u32 	%r1652, [%r10+8268];
	ld.shared.u32 	%r1653, [%r28+12376];
	add.s32 	%r1654, %r1653, %r1652;
	min.s32 	%r1655, %r1651, %r1654;
	st.shared.u32 	[%r13+8320], %r1655;
	ld.shared.u32 	%r1656, [%r13+16224];
	ld.shared.u32 	%r1657, [%r10+16380];
	ld.shared.u32 	%r1658, [%r28+12168];
	add.s32 	%r1659, %r1658, %r1657;
	min.s32 	%r1660, %r1656, %r1659;
	st.shared.u32 	[%r13+16224], %r1660;
	ld.shared.u32 	%r1661, [%r13+16328];
	ld.shared.u32 	%r1662, [%r10+16380];
	ld.shared.u32 	%r1663, [%r28+12272];
	add.s32 	%r1664, %r1663, %r1662;
	min.s32 	%r1665, %r1661, %r1664;
	st.shared.u32 	[%r13+16328], %r1665;
	ld.shared.u32 	%r1666, [%r13+16432];
	ld.shared.u32 	%r1667, [%r10+16380];
	ld.shared.u32 	%r1668, [%r28+12376];
	add.s32 	%r1669, %r1668, %r1667;
	min.s32 	%r1670, %r1666, %r1669;
	st.shared.u32 	[%r13+16432], %r1670;
	bar.sync 	0;
	ld.shared.u32 	%r1671, [%r13];
	ld.shared.u32 	%r1672, [%r10+160];
	ld.shared.u32 	%r1673, [%r28+12480];
	add.s32 	%r1674, %r1673, %r1672;
	min.s32 	%r1675, %r1671, %r1674;
	st.shared.u32 	[%r13], %r1675;
	ld.shared.u32 	%r1676, [%r13+104];
	ld.shared.u32 	%r1677, [%r10+160];
	ld.shared.u32 	%r1678, [%r28+12584];
	add.s32 	%r1679, %r1678, %r1677;
	min.s32 	%r1680, %r1676, %r1679;
	st.shared.u32 	[%r13+104], %r1680;
	ld.shared.u32 	%r1681, [%r13+208];
	ld.shared.u32 	%r1682, [%r10+160];
	ld.shared.u32 	%r1683, [%r28+12688];
	add.s32 	%r1684, %r1683, %r1682;
	min.s32 	%r1685, %r1681, %r1684;
	st.shared.u32 	[%r13+208], %r1685;
	ld.shared.u32 	%r1686, [%r13+8112];
	ld.shared.u32 	%r1687, [%r10+8272];
	ld.shared.u32 	%r1688, [%r28+12480];
	add.s32 	%r1689, %r1688, %r1687;
	min.s32 	%r1690, %r1686, %r1689;
	st.shared.u32 	[%r13+8112], %r1690;
	ld.shared.u32 	%r1691, [%r13+8216];
	ld.shared.u32 	%r1692, [%r10+8272];
	ld.shared.u32 	%r1693, [%r28+12584];
	add.s32 	%r1694, %r1693, %r1692;
	min.s32 	%r1695, %r1691, %r1694;
	st.shared.u32 	[%r13+8216], %r1695;
	ld.shared.u32 	%r1696, [%r13+8320];
	ld.shared.u32 	%r1697, [%r10+8272];
	ld.shared.u32 	%r1698, [%r28+12688];
	add.s32 	%r1699, %r1698, %r1697;
	min.s32 	%r1700, %r1696, %r1699;
	st.shared.u32 	[%r13+8320], %r1700;
	ld.shared.u32 	%r1701, [%r13+16224];
	ld.shared.u32 	%r1702, [%r10+16384];
	ld.shared.u32 	%r1703, [%r28+12480];
	add.s32 	%r1704, %r1703, %r1702;
	min.s32 	%r1705, %r1701, %r1704;
	st.shared.u32 	[%r13+16224], %r1705;
	ld.shared.u32 	%r1706, [%r13+16328];
	ld.shared.u32 	%r1707, [%r10+16384];
	ld.shared.u32 	%r1708, [%r28+12584];
	add.s32 	%r1709, %r1708, %r1707;
	min.s32 	%r1710, %r1706, %r1709;
	st.shared.u32 	[%r13+16328], %r1710;
	ld.shared.u32 	%r1711, [%r13+16432];
	ld.shared.u32 	%r1712, [%r10+16384];
	ld.shared.u32 	%r1713, [%r28+12688];
	add.s32 	%r1714, %r1713, %r1712;
	min.s32 	%r1715, %r1711, %r1714;
	st.shared.u32 	[%r13+16432], %r1715;
	bar.sync 	0;
	ld.shared.u32 	%r1716, [%r13];
	ld.shared.u32 	%r1717, [%r10+164];
	ld.shared.u32 	%r1718, [%r28+12792];
	add.s32 	%r1719, %r1718, %r1717;
	min.s32 	%r1720, %r1716, %r1719;
	st.shared.u32 	[%r13], %r1720;
	ld.shared.u32 	%r1721, [%r13+104];
	ld.shared.u32 	%r1722, [%r10+164];
	ld.shared.u32 	%r1723, [%r28+12896];
	add.s32 	%r1724, %r1723, %r1722;
	min.s32 	%r1725, %r1721, %r1724;
	st.shared.u32 	[%r13+104], %r1725;
	ld.shared.u32 	%r1726, [%r13+208];
	ld.shared.u32 	%r1727, [%r10+164];
	ld.shared.u32 	%r1728, [%r28+13000];
	add.s32 	%r1729, %r1728, %r1727;
	min.s32 	%r1730, %r1726, %r1729;
	st.shared.u32 	[%r13+208], %r1730;
	ld.shared.u32 	%r1731, [%r13+8112];
	ld.shared.u32 	%r1732, [%r10+8276];
	ld.shared.u32 	%r1733, [%r28+12792];
	add.s32 	%r1734, %r1733, %r1732;
	min.s32 	%r1735, %r1731, %r1734;
	st.shared.u32 	[%r13+8112], %r1735;
	ld.shared.u32 	%r1736, [%r13+8216];
	ld.shared.u32 	%r1737, [%r10+8276];
	ld.shared.u32 	%r1738, [%r28+12896];
	add.s32 	%r1739, %r1738, %r1737;
	min.s32 	%r1740, %r1736, %r1739;
	st.shared.u32 	[%r13+8216], %r1740;
	ld.shared.u32 	%r1741, [%r13+8320];
	ld.shared.u32 	%r1742, [%r10+8276];
	ld.shared.u32 	%r1743, [%r28+13000];
	add.s32 	%r1744, %r1743, %r1742;
	min.s32 	%r1745, %r1741, %r1744;
	st.shared.u32 	[%r13+8320], %r1745;
	ld.shared.u32 	%r1746, [%r13+16224];
	ld.shared.u32 	%r1747, [%r10+16388];
	ld.shared.u32 	%r1748, [%r28+12792];
	add.s32 	%r1749, %r1748, %r1747;
	min.s32 	%r1750, %r1746, %r1749;
	st.shared.u32 	[%r13+16224], %r1750;
	ld.shared.u32 	%r1751, [%r13+16328];
	ld.shared.u32 	%r1752, [%r10+16388];
	ld.shared.u32 	%r1753, [%r28+12896];
	add.s32 	%r1754, %r1753, %r1752;
	min.s32 	%r1755, %r1751, %r1754;
	st.shared.u32 	[%r13+16328], %r1755;
	ld.shared.u32 	%r1756, [%r13+16432];
	ld.shared.u32 	%r1757, [%r10+16388];
	ld.shared.u32 	%r1758, [%r28+13000];
	add.s32 	%r1759, %r1758, %r1757;
	min.s32 	%r1760, %r1756, %r1759;
	st.shared.u32 	[%r13+16432], %r1760;
	bar.sync 	0;
	ld.shared.u32 	%r1761, [%r13];
	ld.shared.u32 	%r1762, [%r10+168];
	ld.shared.u32 	%r1763, [%r28+13104];
	add.s32 	%r1764, %r1763, %r1762;
	min.s32 	%r1765, %r1761, %r1764;
	st.shared.u32 	[%r13], %r1765;
	ld.shared.u32 	%r1766, [%r13+104];
	ld.shared.u32 	%r1767, [%r10+168];
	ld.shared.u32 	%r1768, [%r28+13208];
	add.s32 	%r1769, %r1768, %r1767;
	min.s32 	%r1770, %r1766, %r1769;
	st.shared.u32 	[%r13+104], %r1770;
	ld.shared.u32 	%r1771, [%r13+208];
	ld.shared.u32 	%r1772, [%r10+168];
	ld.shared.u32 	%r1773, [%r28+13312];
	add.s32 	%r1774, %r1773, %r1772;
	min.s32 	%r1775, %r1771, %r1774;
	st.shared.u32 	[%r13+208], %r1775;
	ld.shared.u32 	%r1776, [%r13+8112];
	ld.shared.u32 	%r1777, [%r10+8280];
	ld.shared.u32 	%r1778, [%r28+13104];
	add.s32 	%r1779, %r1778, %r1777;
	min.s32 	%r1780, %r1776, %r1779;
	st.shared.u32 	[%r13+8112], %r1780;
	ld.shared.u32 	%r1781, [%r13+8216];
	ld.shared.u32 	%r1782, [%r10+8280];
	ld.shared.u32 	%r1783, [%r28+13208];
	add.s32 	%r1784, %r1783, %r1782;
	min.s32 	%r1785, %r1781, %r1784;
	st.shared.u32 	[%r13+8216], %r1785;
	ld.shared.u32 	%r1786, [%r13+8320];
	ld.shared.u32 	%r1787, [%r10+8280];
	ld.shared.u32 	%r1788, [%r28+13312];
	add.s32 	%r1789, %r1788, %r1787;
	min.s32 	%r1790, %r1786, %r1789;
	st.shared.u32 	[%r13+8320], %r1790;
	ld.shared.u32 	%r1791, [%r13+16224];
	ld.shared.u32 	%r1792, [%r10+16392];
	ld.shared.u32 	%r1793, [%r28+13104];
	add.s32 	%r1794, %r1793, %r1792;
	min.s32 	%r1795, %r1791, %r1794;
	st.shared.u32 	[%r13+16224], %r1795;
	ld.shared.u32 	%r1796, [%r13+16328];
	ld.shared.u32 	%r1797, [%r10+16392];
	ld.shared.u32 	%r1798, [%r28+13208];
	add.s32 	%r1799, %r1798, %r1797;
	min.s32 	%r1800, %r1796, %r1799;
	st.shared.u32 	[%r13+16328], %r1800;
	ld.shared.u32 	%r1801, [%r13+16432];
	ld.shared.u32 	%r1802, [%r10+16392];
	ld.shared.u32 	%r1803, [%r28+13312];
	add.s32 	%r1804, %r1803, %r1802;
	min.s32 	%r1805, %r1801, %r1804;
	st.shared.u32 	[%r13+16432], %r1805;
	bar.sync 	0;
	ld.shared.u32 	%r1806, [%r13];
	ld.shared.u32 	%r1807, [%r10+172];
	ld.shared.u32 	%r1808, [%r28+13416];
	add.s32 	%r1809, %r1808, %r1807;
	min.s32 	%r1810, %r1806, %r1809;
	st.shared.u32 	[%r13], %r1810;
	ld.shared.u32 	%r1811, [%r13+104];
	ld.shared.u32 	%r1812, [%r10+172];
	ld.shared.u32 	%r1813, [%r28+13520];
	add.s32 	%r1814, %r1813, %r1812;
	min.s32 	%r1815, %r1811, %r1814;
	st.shared.u32 	[%r13+104], %r1815;
	ld.shared.u32 	%r1816, [%r13+208];
	ld.shared.u32 	%r1817, [%r10+172];
	ld.shared.u32 	%r1818, [%r28+13624];
	add.s32 	%r1819, %r1818, %r1817;
	min.s32 	%r1820, %r1816, %r1819;
	st.shared.u32 	[%r13+208], %r1820;
	ld.shared.u32 	%r1821, [%r13+8112];
	ld.shared.u32 	%r1822, [%r10+8284];
	ld.shared.u32 	%r1823, [%r28+13416];
	add.s32 	%r1824, %r1823, %r1822;
	min.s32 	%r1825, %r1821, %r1824;
	st.shared.u32 	[%r13+8112], %r1825;
	ld.shared.u32 	%r1826, [%r13+8216];
	ld.shared.u32 	%r1827, [%r10+8284];
	ld.shared.u32 	%r1828, [%r28+13520];
	add.s32 	%r1829, %r1828, %r1827;
	min.s32 	%r1830, %r1826, %r1829;
	st.shared.u32 	[%r13+8216], %r1830;
	ld.shared.u32 	%r1831, [%r13+8320];
	ld.shared.u32 	%r1832, [%r10+8284];
	ld.shared.u32 	%r1833, [%r28+13624];
	add.s32 	%r1834, %r1833, %r1832;
	min.s32 	%r1835, %r1831, %r1834;
	st.shared.u32 	[%r13+8320], %r1835;
	ld.shared.u32 	%r1836, [%r13+16224];
	ld.shared.u32 	%r1837, [%r10+16396];
	ld.shared.u32 	%r1838, [%r28+13416];
	add.s32 	%r1839, %r1838, %r1837;
	min.s32 	%r1840, %r1836, %r1839;
	st.shared.u32 	[%r13+16224], %r1840;
	ld.shared.u32 	%r1841, [%r13+16328];
	ld.shared.u32 	%r1842, [%r10+16396];
	ld.shared.u32 	%r1843, [%r28+13520];
	add.s32 	%r1844, %r1843, %r1842;
	min.s32 	%r1845, %r1841, %r1844;
	st.shared.u32 	[%r13+16328], %r1845;
	ld.shared.u32 	%r1846, [%r13+16432];
	ld.shared.u32 	%r1847, [%r10+16396];
	ld.shared.u32 	%r1848, [%r28+13624];
	add.s32 	%r1849, %r1848, %r1847;
	min.s32 	%r1850, %r1846, %r1849;
	st.shared.u32 	[%r13+16432], %r1850;
	bar.sync 	0;
	ld.shared.u32 	%r1851, [%r13];
	ld.shared.u32 	%r1852, [%r10+176];
	ld.shared.u32 	%r1853, [%r28+13728];
	add.s32 	%r1854, %r1853, %r1852;
	min.s32 	%r1855, %r1851, %r1854;
	st.shared.u32 	[%r13], %r1855;
	ld.shared.u32 	%r1856, [%r13+104];
	ld.shared.u32 	%r1857, [%r10+176];
	ld.shared.u32 	%r1858, [%r28+13832];
	add.s32 	%r1859, %r1858, %r1857;
	min.s32 	%r1860, %r1856, %r1859;
	st.shared.u32 	[%r13+104], %r1860;
	ld.shared.u32 	%r1861, [%r13+208];
	ld.shared.u32 	%r1862, [%r10+176];
	ld.shared.u32 	%r1863, [%r28+13936];
	add.s32 	%r1864, %r1863, %r1862;
	min.s32 	%r1865, %r1861, %r1864;
	st.shared.u32 	[%r13+208], %r1865;
	ld.shared.u32 	%r1866, [%r13+8112];
	ld.shared.u32 	%r1867, [%r10+8288];
	ld.shared.u32 	%r1868, [%r28+13728];
	add.s32 	%r1869, %r1868, %r1867;
	min.s32 	%r1870, %r1866, %r1869;
	st.shared.u32 	[%r13+8112], %r1870;
	ld.shared.u32 	%r1871, [%r13+8216];
	ld.shared.u32 	%r1872, [%r10+8288];
	ld.shared.u32 	%r1873, [%r28+13832];
	add.s32 	%r1874, %r1873, %r1872;
	min.s32 	%r1875, %r1871, %r1874;
	st.shared.u32 	[%r13+8216], %r1875;
	ld.shared.u32 	%r1876, [%r13+8320];
	ld.shared.u32 	%r1877, [%r10+8288];
	ld.shared.u32 	%r1878, [%r28+13936];
	add.s32 	%r1879, %r1878, %r1877;
	min.s32 	%r1880, %r1876, %r1879;
	st.shared.u32 	[%r13+8320], %r1880;
	ld.shared.u32 	%r1881, [%r13+16224];
	ld.shared.u32 	%r1882, [%r10+16400];
	ld.shared.u32 	%r1883, [%r28+13728];
	add.s32 	%r1884, %r1883, %r1882;
	min.s32 	%r1885, %r1881, %r1884;
	st.shared.u32 	[%r13+16224], %r1885;
	ld.shared.u32 	%r1886, [%r13+16328];
	ld.shared.u32 	%r1887, [%r10+16400];
	ld.shared.u32 	%r1888, [%r28+13832];
	add.s32 	%r1889, %r1888, %r1887;
	min.s32 	%r1890, %r1886, %r1889;
	st.shared.u32 	[%r13+16328], %r1890;
	ld.shared.u32 	%r1891, [%r13+16432];
	ld.shared.u32 	%r1892, [%r10+16400];
	ld.shared.u32 	%r1893, [%r28+13936];
	add.s32 	%r1894, %r1893, %r1892;
	min.s32 	%r1895, %r1891, %r1894;
	st.shared.u32 	[%r13+16432], %r1895;
	bar.sync 	0;
	ld.shared.u32 	%r1896, [%r13];
	ld.shared.u32 	%r1897, [%r10+180];
	ld.shared.u32 	%r1898, [%r28+14040];
	add.s32 	%r1899, %r1898, %r1897;
	min.s32 	%r1900, %r1896, %r1899;
	st.shared.u32 	[%r13], %r1900;
	ld.shared.u32 	%r1901, [%r13+104];
	ld.shared.u32 	%r1902, [%r10+180];
	ld.shared.u32 	%r1903, [%r28+14144];
	add.s32 	%r1904, %r1903, %r1902;
	min.s32 	%r1905, %r1901, %r1904;
	st.shared.u32 	[%r13+104], %r1905;
	ld.shared.u32 	%r1906, [%r13+208];
	ld.shared.u32 	%r1907, [%r10+180];
	ld.shared.u32 	%r1908, [%r28+14248];
	add.s32 	%r1909, %r1908, %r1907;
	min.s32 	%r1910, %r1906, %r1909;
	st.shared.u32 	[%r13+208], %r1910;
	ld.shared.u32 	%r1911, [%r13+8112];
	ld.shared.u32 	%r1912, [%r10+8292];
	ld.shared.u32 	%r1913, [%r28+14040];
	add.s32 	%r1914, %r1913, %r1912;
	min.s32 	%r1915, %r1911, %r1914;
	st.shared.u32 	[%r13+8112], %r1915;
	ld.shared.u32 	%r1916, [%r13+8216];
	ld.shared.u32 	%r1917, [%r10+8292];
	ld.shared.u32 	%r1918, [%r28+14144];
	add.s32 	%r1919, %r1918, %r1917;
	min.s32 	%r1920, %r1916, %r1919;
	st.shared.u32 	[%r13+8216], %r1920;
	ld.shared.u32 	%r1921, [%r13+8320];
	ld.shared.u32 	%r1922, [%r10+8292];
	ld.shared.u32 	%r1923, [%r28+14248];
	add.s32 	%r1924, %r1923, %r1922;
	min.s32 	%r1925, %r1921, %r1924;
	st.shared.u32 	[%r13+8320], %r1925;
	ld.shared.u32 	%r1926, [%r13+16224];
	ld.shared.u32 	%r1927, [%r10+16404];
	ld.shared.u32 	%r1928, [%r28+14040];
	add.s32 	%r1929, %r1928, %r1927;
	min.s32 	%r1930, %r1926, %r1929;
	st.shared.u32 	[%r13+16224], %r1930;
	ld.shared.u32 	%r1931, [%r13+16328];
	ld.shared.u32 	%r1932, [%r10+16404];
	ld.shared.u32 	%r1933, [%r28+14144];
	add.s32 	%r1934, %r1933, %r1932;
	min.s32 	%r1935, %r1931, %r1934;
	st.shared.u32 	[%r13+16328], %r1935;
	ld.shared.u32 	%r1936, [%r13+16432];
	ld.shared.u32 	%r1937, [%r10+16404];
	ld.shared.u32 	%r1938, [%r28+14248];
	add.s32 	%r1939, %r1938, %r1937;
	min.s32 	%r1940, %r1936, %r1939;
	st.shared.u32 	[%r13+16432], %r1940;
	bar.sync 	0;
	ld.shared.u32 	%r1941, [%r13];
	ld.shared.u32 	%r1942, [%r10+184];
	ld.shared.u32 	%r1943, [%r28+14352];
	add.s32 	%r1944, %r1943, %r1942;
	min.s32 	%r1945, %r1941, %r1944;
	st.shared.u32 	[%r13], %r1945;
	ld.shared.u32 	%r1946, [%r13+104];
	ld.shared.u32 	%r1947, [%r10+184];
	ld.shared.u32 	%r1948, [%r28+14456];
	add.s32 	%r1949, %r1948, %r1947;
	min.s32 	%r1950, %r1946, %r1949;
	st.shared.u32 	[%r13+104], %r1950;
	ld.shared.u32 	%r1951, [%r13+208];
	ld.shared.u32 	%r1952, [%r10+184];
	ld.shared.u32 	%r1953, [%r28+14560];
	add.s32 	%r1954, %r1953, %r1952;
	min.s32 	%r1955, %r1951, %r1954;
	st.shared.u32 	[%r13+208], %r1955;
	ld.shared.u32 	%r1956, [%r13+8112];
	ld.shared.u32 	%r1957, [%r10+8296];
	ld.shared.u32 	%r1958, [%r28+14352];
	add.s32 	%r1959, %r1958, %r1957;
	min.s32 	%r1960, %r1956, %r1959;
	st.shared.u32 	[%r13+8112], %r1960;
	ld.shared.u32 	%r1961, [%r13+8216];
	ld.shared.u32 	%r1962, [%r10+8296];
	ld.shared.u32 	%r1963, [%r28+14456];
	add.s32 	%r1964, %r1963, %r1962;
	min.s32 	%r1965, %r1961, %r1964;
	st.shared.u32 	[%r13+8216], %r1965;
	ld.shared.u32 	%r1966, [%r13+8320];
	ld.shared.u32 	%r1967, [%r10+8296];
	ld.shared.u32 	%r1968, [%r28+14560];
	add.s32 	%r1969, %r1968, %r1967;
	min.s32 	%r1970, %r1966, %r1969;
	st.shared.u32 	[%r13+8320], %r1970;
	ld.shared.u32 	%r1971, [%r13+16224];
	ld.shared.u32 	%r1972, [%r10+16408];
	ld.shared.u32 	%r1973, [%r28+14352];
	add.s32 	%r1974, %r1973, %r1972;
	min.s32 	%r1975, %r1971, %r1974;
	st.shared.u32 	[%r13+16224], %r1975;
	ld.shared.u32 	%r1976, [%r13+16328];
	ld.shared.u32 	%r1977, [%r10+16408];
	ld.shared.u32 	%r1978, [%r28+14456];
	add.s32 	%r1979, %r1978, %r1977;
	min.s32 	%r1980, %r1976, %r1979;
	st.shared.u32 	[%r13+16328], %r1980;
	ld.shared.u32 	%r1981, [%r13+16432];
	ld.shared.u32 	%r1982, [%r10+16408];
	ld.shared.u32 	%r1983, [%r28+14560];
	add.s32 	%r1984, %r1983, %r1982;
	min.s32 	%r1985, %r1981, %r1984;
	st.shared.u32 	[%r13+16432], %r1985;
	bar.sync 	0;
	ld.shared.u32 	%r1986, [%r13];
	ld.shared.u32 	%r1987, [%r10+188];
	ld.shared.u32 	%r1988, [%r28+14664];
	add.s32 	%r1989, %r1988, %r1987;
	min.s32 	%r1990, %r1986, %r1989;
	st.shared.u32 	[%r13], %r1990;
	ld.shared.u32 	%r1991, [%r13+104];
	ld.shared.u32 	%r1992, [%r10+188];
	ld.shared.u32 	%r1993, [%r28+14768];
	add.s32 	%r1994, %r1993, %r1992;
	min.s32 	%r1995, %r1991, %r1994;
	st.shared.u32 	[%r13+104], %r1995;
	ld.shared.u32 	%r1996, [%r13+208];
	ld.shared.u32 	%r1997, [%r10+188];
	ld.shared.u32 	%r1998, [%r28+14872];
	add.s32 	%r1999, %r1998, %r1997;
	min.s32 	%r2000, %r1996, %r1999;
	st.shared.u32 	[%r13+208], %r2000;
	ld.shared.u32 	%r2001, [%r13+8112];
	ld.shared.u32 	%r2002, [%r10+8300];
	ld.shared.u32 	%r2003, [%r28+14664];
	add.s32 	%r2004, %r2003, %r2002;
	min.s32 	%r2005, %r2001, %r2004;
	st.shared.u32 	[%r13+8112], %r2005;
	ld.shared.u32 	%r2006, [%r13+8216];
	ld.shared.u32 	%r2007, [%r10+8300];
	ld.shared.u32 	%r2008, [%r28+14768];
	add.s32 	%r2009, %r2008, %r2007;
	min.s32 	%r2010, %r2006, %r2009;
	st.shared.u32 	[%r13+8216], %r2010;
	ld.shared.u32 	%r2011, [%r13+8320];
	ld.shared.u32 	%r2012, [%r10+8300];
	ld.shared.u32 	%r2013, [%r28+14872];
	add.s32 	%r2014, %r2013, %r2012;
	min.s32 	%r2015, %r2011, %r2014;
	st.shared.u32 	[%r13+8320], %r2015;
	ld.shared.u32 	%r2016, [%r13+16224];
	ld.shared.u32 	%r2017, [%r10+16412];
	ld.shared.u32 	%r2018, [%r28+14664];
	add.s32 	%r2019, %r2018, %r2017;
	min.s32 	%r2020, %r2016, %r2019;
	st.shared.u32 	[%r13+16224], %r2020;
	ld.shared.u32 	%r2021, [%r13+16328];
	ld.shared.u32 	%r2022, [%r10+16412];
	ld.shared.u32 	%r2023, [%r28+14768];
	add.s32 	%r2024, %r2023, %r2022;
	min.s32 	%r2025, %r2021, %r2024;
	st.shared.u32 	[%r13+16328], %r2025;
	ld.shared.u32 	%r2026, [%r13+16432];
	ld.shared.u32 	%r2027, [%r10+16412];
	ld.shared.u32 	%r2028, [%r28+14872];
	add.s32 	%r2029, %r2028, %r2027;
	min.s32 	%r2030, %r2026, %r2029;
	st.shared.u32 	[%r13+16432], %r2030;
	bar.sync 	0;
	ld.shared.u32 	%r2031, [%r13];
	ld.shared.u32 	%r2032, [%r10+192];
	ld.shared.u32 	%r2033, [%r28+14976];
	add.s32 	%r2034, %r2033, %r2032;
	min.s32 	%r2035, %r2031, %r2034;
	st.shared.u32 	[%r13], %r2035;
	ld.shared.u32 	%r2036, [%r13+104];
	ld.shared.u32 	%r2037, [%r10+192];
	ld.shared.u32 	%r2038, [%r28+15080];
	add.s32 	%r2039, %r2038, %r2037;
	min.s32 	%r2040, %r2036, %r2039;
	st.shared.u32 	[%r13+104], %r2040;
	ld.shared.u32 	%r2041, [%r13+208];
	ld.shared.u32 	%r2042, [%r10+192];
	ld.shared.u32 	%r2043, [%r28+15184];
	add.s32 	%r2044, %r2043, %r2042;
	min.s32 	%r2045, %r2041, %r2044;
	st.shared.u32 	[%r13+208], %r2045;
	ld.shared.u32 	%r2046, [%r13+8112];
	ld.shared.u32 	%r2047, [%r10+8304];
	ld.shared.u32 	%r2048, [%r28+14976];
	add.s32 	%r2049, %r2048, %r2047;
	min.s32 	%r2050, %r2046, %r2049;
	st.shared.u32 	[%r13+8112], %r2050;
	ld.shared.u32 	%r2051, [%r13+8216];
	ld.shared.u32 	%r2052, [%r10+8304];
	ld.shared.u32 	%r2053, [%r28+15080];
	add.s32 	%r2054, %r2053, %r2052;
	min.s32 	%r2055, %r2051, %r2054;
	st.shared.u32 	[%r13+8216], %r2055;
	ld.shared.u32 	%r2056, [%r13+8320];
	ld.shared.u32 	%r2057, [%r10+8304];
	ld.shared.u32 	%r2058, [%r28+15184];
	add.s32 	%r2059, %r2058, %r2057;
	min.s32 	%r2060, %r2056, %r2059;
	st.shared.u32 	[%r13+8320], %r2060;
	ld.shared.u32 	%r2061, [%r13+16224];
	ld.shared.u32 	%r2062, [%r10+16416];
	ld.shared.u32 	%r2063, [%r28+14976];
	add.s32 	%r2064, %r2063, %r2062;
	min.s32 	%r2065, %r2061, %r2064;
	st.shared.u32 	[%r13+16224], %r2065;
	ld.shared.u32 	%r2066, [%r13+16328];
	ld.shared.u32 	%r2067, [%r10+16416];
	ld.shared.u32 	%r2068, [%r28+15080];
	add.s32 	%r2069, %r2068, %r2067;
	min.s32 	%r2070, %r2066, %r2069;
	st.shared.u32 	[%r13+16328], %r2070;
	ld.shared.u32 	%r2071, [%r13+16432];
	ld.shared.u32 	%r2072, [%r10+16416];
	ld.shared.u32 	%r2073, [%r28+15184];
	add.s32 	%r2074, %r2073, %r2072;
	min.s32 	%r2075, %r2071, %r2074;
	st.shared.u32 	[%r13+16432], %r2075;
	bar.sync 	0;
	ld.shared.u32 	%r2076, [%r13];
	ld.shared.u32 	%r2077, [%r10+196];
	ld.shared.u32 	%r2078, [%r28+15288];
	add.s32 	%r2079, %r2078, %r2077;
	min.s32 	%r2080, %r2076, %r2079;
	st.shared.u32 	[%r13], %r2080;
	ld.shared.u32 	%r2081, [%r13+104];
	ld.shared.u32 	%r2082, [%r10+196];
	ld.shared.u32 	%r2083, [%r28+15392];
	add.s32 	%r2084, %r2083, %r2082;
	min.s32 	%r2085, %r2081, %r2084;
	st.shared.u32 	[%r13+104], %r2085;
	ld.shared.u32 	%r2086, [%r13+208];
	ld.shared.u32 	%r2087, [%r10+196];
	ld.shared.u32 	%r2088, [%r28+15496];
	add.s32 	%r2089, %r2088, %r2087;
	min.s32 	%r2090, %r2086, %r2089;
	st.shared.u32 	[%r13+208], %r2090;
	ld.shared.u32 	%r2091, [%r13+8112];
	ld.shared.u32 	%r2092, [%r10+8308];
	ld.shared.u32 	%r2093, [%r28+15288];
	add.s32 	%r2094, %r2093, %r2092;
	min.s32 	%r2095, %r2091, %r2094;
	st.shared.u32 	[%r13+8112], %r2095;
	ld.shared.u32 	%r2096, [%r13+8216];
	ld.shared.u32 	%r2097, [%r10+8308];
	ld.shared.u32 	%r2098, [%r28+15392];
	add.s32 	%r2099, %r2098, %r2097;
	min.s32 	%r2100, %r2096, %r2099;
	st.shared.u32 	[%r13+8216], %r2100;
	ld.shared.u32 	%r2101, [%r13+8320];
	ld.shared.u32 	%r2102, [%r10+8308];
	ld.shared.u32 	%r2103, [%r28+15496];
	add.s32 	%r2104, %r2103, %r2102;
	min.s32 	%r2105, %r2101, %r2104;
	st.shared.u32 	[%r13+8320], %r2105;
	ld.shared.u32 	%r2106, [%r13+16224];
	ld.shared.u32 	%r2107, [%r10+16420];
	ld.shared.u32 	%r2108, [%r28+15288];
	add.s32 	%r2109, %r2108, %r2107;
	min.s32 	%r2110, %r2106, %r2109;
	st.shared.u32 	[%r13+16224], %r2110;
	ld.shared.u32 	%r2111, [%r13+16328];
	ld.shared.u32 	%r2112, [%r10+16420];
	ld.shared.u32 	%r2113, [%r28+15392];
	add.s32 	%r2114, %r2113, %r2112;
	min.s32 	%r2115, %r2111, %r2114;
	st.shared.u32 	[%r13+16328], %r2115;
	ld.shared.u32 	%r2116, [%r13+16432];
	ld.shared.u32 	%r2117, [%r10+16420];
	ld.shared.u32 	%r2118, [%r28+15496];
	add.s32 	%r2119, %r2118, %r2117;
	min.s32 	%r2120, %r2116, %r2119;
	st.shared.u32 	[%r13+16432], %r2120;
	bar.sync 	0;
	ld.shared.u32 	%r2121, [%r13];
	ld.shared.u32 	%r2122, [%r10+200];
	ld.shared.u32 	%r2123, [%r28+15600];
	add.s32 	%r2124, %r2123, %r2122;
	min.s32 	%r2125, %r2121, %r2124;
	st.shared.u32 	[%r13], %r2125;
	ld.shared.u32 	%r2126, [%r13+104];
	ld.shared.u32 	%r2127, [%r10+200];
	ld.shared.u32 	%r2128, [%r28+15704];
	add.s32 	%r2129, %r2128, %r2127;
	min.s32 	%r2130, %r2126, %r2129;
	st.shared.u32 	[%r13+104], %r2130;
	ld.shared.u32 	%r2131, [%r13+208];
	ld.shared.u32 	%r2132, [%r10+200];
	ld.shared.u32 	%r2133, [%r28+15808];
	add.s32 	%r2134, %r2133, %r2132;
	min.s32 	%r2135, %r2131, %r2134;
	st.shared.u32 	[%r13+208], %r2135;
	ld.shared.u32 	%r2136, [%r13+8112];
	ld.shared.u32 	%r2137, [%r10+8312];
	ld.shared.u32 	%r2138, [%r28+15600];
	add.s32 	%r2139, %r2138, %r2137;
	min.s32 	%r2140, %r2136, %r2139;
	st.shared.u32 	[%r13+8112], %r2140;
	ld.shared.u32 	%r2141, [%r13+8216];
	ld.shared.u32 	%r2142, [%r10+8312];
	ld.shared.u32 	%r2143, [%r28+15704];
	add.s32 	%r2144, %r2143, %r2142;
	min.s32 	%r2145, %r2141, %r2144;
	st.shared.u32 	[%r13+8216], %r2145;
	ld.shared.u32 	%r2146, [%r13+8320];
	ld.shared.u32 	%r2147, [%r10+8312];
	ld.shared.u32 	%r2148, [%r28+15808];
	add.s32 	%r2149, %r2148, %r2147;
	min.s32 	%r2150, %r2146, %r2149;
	st.shared.u32 	[%r13+8320], %r2150;
	ld.shared.u32 	%r2151, [%r13+16224];
	ld.shared.u32 	%r2152, [%r10+16424];
	ld.shared.u32 	%r2153, [%r28+15600];
	add.s32 	%r2154, %r2153, %r2152;
	min.s32 	%r2155, %r2151, %r2154;
	st.shared.u32 	[%r13+16224], %r2155;
	ld.shared.u32 	%r2156, [%r13+16328];
	ld.shared.u32 	%r2157, [%r10+16424];
	ld.shared.u32 	%r2158, [%r28+15704];
	add.s32 	%r2159, %r2158, %r2157;
	min.s32 	%r2160, %r2156, %r2159;
	st.shared.u32 	[%r13+16328], %r2160;
	ld.shared.u32 	%r2161, [%r13+16432];
	ld.shared.u32 	%r2162, [%r10+16424];
	ld.shared.u32 	%r2163, [%r28+15808];
	add.s32 	%r2164, %r2163, %r2162;
	min.s32 	%r2165, %r2161, %r2164;
	st.shared.u32 	[%r13+16432], %r2165;
	bar.sync 	0;
	ld.shared.u32 	%r2166, [%r13];
	ld.shared.u32 	%r2167, [%r10+204];
	ld.shared.u32 	%r2168, [%r28+15912];
	add.s32 	%r2169, %r2168, %r2167;
	min.s32 	%r2170, %r2166, %r2169;
	st.shared.u32 	[%r13], %r2170;
	ld.shared.u32 	%r2171, [%r13+104];
	ld.shared.u32 	%r2172, [%r10+204];
	ld.shared.u32 	%r2173, [%r28+16016];
	add.s32 	%r2174, %r2173, %r2172;
	min.s32 	%r2175, %r2171, %r2174;
	st.shared.u32 	[%r13+104], %r2175;
	ld.shared.u32 	%r2176, [%r13+208];
	ld.shared.u32 	%r2177, [%r10+204];
	ld.shared.u32 	%r2178, [%r28+16120];
	add.s32 	%r2179, %r2178, %r2177;
	min.s32 	%r2180, %r2176, %r2179;
	st.shared.u32 	[%r13+208], %r2180;
	ld.shared.u32 	%r2181, [%r13+8112];
	ld.shared.u32 	%r2182, [%r10+8316];
	ld.shared.u32 	%r2183, [%r28+15912];
	add.s32 	%r2184, %r2183, %r2182;
	min.s32 	%r2185, %r2181, %r2184;
	st.shared.u32 	[%r13+8112], %r2185;
	ld.shared.u32 	%r2186, [%r13+8216];
	ld.shared.u32 	%r2187, [%r10+8316];
	ld.shared.u32 	%r2188, [%r28+16016];
	add.s32 	%r2189, %r2188, %r2187;
	min.s32 	%r2190, %r2186, %r2189;
	st.shared.u32 	[%r13+8216], %r2190;
	ld.shared.u32 	%r2191, [%r13+8320];
	ld.shared.u32 	%r2192, [%r10+8316];
	ld.shared.u32 	%r2193, [%r28+16120];
	add.s32 	%r2194, %r2193, %r2192;
	min.s32 	%r2195, %r2191, %r2194;
	st.shared.u32 	[%r13+8320], %r2195;
	ld.shared.u32 	%r2196, [%r13+16224];
	ld.shared.u32 	%r2197, [%r10+16428];
	ld.shared.u32 	%r2198, [%r28+15912];
	add.s32 	%r2199, %r2198, %r2197;
	min.s32 	%r2200, %r2196, %r2199;
	st.shared.u32 	[%r13+16224], %r2200;
	ld.shared.u32 	%r2201, [%r13+16328];
	ld.shared.u32 	%r2202, [%r10+16428];
	ld.shared.u32 	%r2203, [%r28+16016];
	add.s32 	%r2204, %r2203, %r2202;
	min.s32 	%r2205, %r2201, %r2204;
	st.shared.u32 	[%r13+16328], %r2205;
	ld.shared.u32 	%r2206, [%r13+16432];
	ld.shared.u32 	%r2207, [%r10+16428];
	ld.shared.u32 	%r2208, [%r28+16120];
	add.s32 	%r2209, %r2208, %r2207;
	min.s32 	%r2210, %r2206, %r2209;
	st.shared.u32 	[%r13+16432], %r2210;
	bar.sync 	0;
	ld.shared.u32 	%r2211, [%r13];
	ld.shared.u32 	%r2212, [%r10+208];
	ld.shared.u32 	%r2213, [%r28+16224];
	add.s32 	%r2214, %r2213, %r2212;
	min.s32 	%r2215, %r2211, %r2214;
	st.shared.u32 	[%r13], %r2215;
	ld.shared.u32 	%r2216, [%r13+104];
	ld.shared.u32 	%r2217, [%r10+208];
	ld.shared.u32 	%r2218, [%r28+16328];
	add.s32 	%r2219, %r2218, %r2217;
	min.s32 	%r2220, %r2216, %r2219;
	st.shared.u32 	[%r13+104], %r2220;
	ld.shared.u32 	%r2221, [%r13+208];
	ld.shared.u32 	%r2222, [%r10+208];
	ld.shared.u32 	%r2223, [%r28+16432];
	add.s32 	%r2224, %r2223, %r2222;
	min.s32 	%r2225, %r2221, %r2224;
	st.shared.u32 	[%r13+208], %r2225;
	ld.shared.u32 	%r2226, [%r13+8112];
	ld.shared.u32 	%r2227, [%r10+8320];
	ld.shared.u32 	%r2228, [%r28+16224];
	add.s32 	%r2229, %r2228, %r2227;
	min.s32 	%r2230, %r2226, %r2229;
	st.shared.u32 	[%r13+8112], %r2230;
	ld.shared.u32 	%r2231, [%r13+8216];
	ld.shared.u32 	%r2232, [%r10+8320];
	ld.shared.u32 	%r2233, [%r28+16328];
	add.s32 	%r2234, %r2233, %r2232;
	min.s32 	%r2235, %r2231, %r2234;
	st.shared.u32 	[%r13+8216], %r2235;
	ld.shared.u32 	%r2236, [%r13+8320];
	ld.shared.u32 	%r2237, [%r10+8320];
	ld.shared.u32 	%r2238, [%r28+16432];
	add.s32 	%r2239, %r2238, %r2237;
	min.s32 	%r2240, %r2236, %r2239;
	st.shared.u32 	[%r13+8320], %r2240;
	ld.shared.u32 	%r2241, [%r13+16224];
	ld.shared.u32 	%r2242, [%r10+16432];
	ld.shared.u32 	%r2243, [%r28+16224];
	add.s32 	%r2244, %r2243, %r2242;
	min.s32 	%r2245, %r2241, %r2244;
	st.shared.u32 	[%r13+16224], %r2245;
	ld.shared.u32 	%r2246, [%r13+16328];
	ld.shared.u32 	%r2247, [%r10+16432];
	ld.shared.u32 	%r2248, [%r28+16328];
	add.s32 	%r2249, %r2248, %r2247;
	min.s32 	%r2250, %r2246, %r2249;
	st.shared.u32 	[%r13+16328], %r2250;
	ld.shared.u32 	%r2251, [%r13+16432];
	ld.shared.u32 	%r2252, [%r10+16432];
	ld.shared.u32 	%r2253, [%r28+16432];
	add.s32 	%r2254, %r2253, %r2252;
	min.s32 	%r2255, %r2251, %r2254;
	st.shared.u32 	[%r13+16432], %r2255;
	bar.sync 	0;
	ld.shared.u32 	%r2256, [%r13];
	ld.shared.u32 	%r2257, [%r10+212];
	ld.shared.u32 	%r2258, [%r28+16536];
	add.s32 	%r2259, %r2258, %r2257;
	min.s32 	%r2260, %r2256, %r2259;
	st.shared.u32 	[%r13], %r2260;
	ld.shared.u32 	%r2261, [%r13+104];
	ld.shared.u32 	%r2262, [%r10+212];
	ld.shared.u32 	%r2263, [%r28+16640];
	add.s32 	%r2264, %r2263, %r2262;
	min.s32 	%r2265, %r2261, %r2264;
	st.shared.u32 	[%r13+104], %r2265;
	ld.shared.u32 	%r2266, [%r13+208];
	ld.shared.u32 	%r2267, [%r10+212];
	ld.shared.u32 	%r2268, [%r28+16744];
	add.s32 	%r2269, %r2268, %r2267;
	min.s32 	%r2270, %r2266, %r2269;
	st.shared.u32 	[%r13+208], %r2270;
	ld.shared.u32 	%r2271, [%r13+8112];
	ld.shared.u32 	%r2272, [%r10+8324];
	ld.shared.u32 	%r2273, [%r28+16536];
	add.s32 	%r2274, %r2273, %r2272;
	min.s32 	%r2275, %r2271, %r2274;
	st.shared.u32 	[%r13+8112], %r2275;
	ld.shared.u32 	%r2276, [%r13+8216];
	ld.shared.u32 	%r2277, [%r10+8324];
	ld.shared.u32 	%r2278, [%r28+16640];
	add.s32 	%r2279, %r2278, %r2277;
	min.s32 	%r2280, %r2276, %r2279;
	st.shared.u32 	[%r13+8216], %r2280;
	ld.shared.u32 	%r2281, [%r13+8320];
	ld.shared.u32 	%r2282, [%r10+8324];
	ld.shared.u32 	%r2283, [%r28+16744];
	add.s32 	%r2284, %r2283, %r2282;
	min.s32 	%r2285, %r2281, %r2284;
	st.shared.u32 	[%r13+8320], %r2285;
	ld.shared.u32 	%r2286, [%r13+16224];
	ld.shared.u32 	%r2287, [%r10+16436];
	ld.shared.u32 	%r2288, [%r28+16536];
	add.s32 	%r2289, %r2288, %r2287;
	min.s32 	%r2290, %r2286, %r2289;
	st.shared.u32 	[%r13+16224], %r2290;
	ld.shared.u32 	%r2291, [%r13+16328];
	ld.shared.u32 	%r2292, [%r10+16436];
	ld.shared.u32 	%r2293, [%r28+16640];
	add.s32 	%r2294, %r2293, %r2292;
	min.s32 	%r2295, %r2291, %r2294;
	st.shared.u32 	[%r13+16328], %r2295;
	ld.shared.u32 	%r2296, [%r13+16432];
	ld.shared.u32 	%r2297, [%r10+16436];
	ld.shared.u32 	%r2298, [%r28+16744];
	add.s32 	%r2299, %r2298, %r2297;
	min.s32 	%r2300, %r2296, %r2299;
	st.shared.u32 	[%r13+16432], %r2300;
	bar.sync 	0;
	ld.shared.u32 	%r2301, [%r13];
	ld.shared.u32 	%r2302, [%r10+216];
	ld.shared.u32 	%r2303, [%r28+16848];
	add.s32 	%r2304, %r2303, %r2302;
	min.s32 	%r2305, %r2301, %r2304;
	st.shared.u32 	[%r13], %r2305;
	ld.shared.u32 	%r2306, [%r13+104];
	ld.shared.u32 	%r2307, [%r10+216];
	ld.shared.u32 	%r2308, [%r28+16952];
	add.s32 	%r2309, %r2308, %r2307;
	min.s32 	%r2310, %r2306, %r2309;
	st.shared.u32 	[%r13+104], %r2310;
	ld.shared.u32 	%r2311, [%r13+208];
	ld.shared.u32 	%r2312, [%r10+216];
	ld.shared.u32 	%r2313, [%r28+17056];
	add.s32 	%r2314, %r2313, %r2312;
	min.s32 	%r2315, %r2311, %r2314;
	st.shared.u32 	[%r13+208], %r2315;
	ld.shared.u32 	%r2316, [%r13+8112];
	ld.shared.u32 	%r2317, [%r10+8328];
	ld.shared.u32 	%r2318, [%r28+16848];
	add.s32 	%r2319, %r2318, %r2317;
	min.s32 	%r2320, %r2316, %r2319;
	st.shared.u32 	[%r13+8112], %r2320;
	ld.shared.u32 	%r2321, [%r13+8216];
	ld.shared.u32 	%r2322, [%r10+8328];
	ld.shared.u32 	%r2323, [%r28+16952];
	add.s32 	%r2324, %r2323, %r2322;
	min.s32 	%r2325, %r2321, %r2324;
	st.shared.u32 	[%r13+8216], %r2325;
	ld.shared.u32 	%r2326, [%r13+8320];
	ld.shared.u32 	%r2327, [%r10+8328];
	ld.shared.u32 	%r2328, [%r28+17056];
	add.s32 	%r2329, %r2328, %r2327;
	min.s32 	%r2330, %r2326, %r2329;
	st.shared.u32 	[%r13+8320], %r2330;
	ld.shared.u32 	%r2331, [%r13+16224];
	ld.shared.u32 	%r2332, [%r10+16440];
	ld.shared.u32 	%r2333, [%r28+16848];
	add.s32 	%r2334, %r2333, %r2332;
	min.s32 	%r2335, %r2331, %r2334;
	st.shared.u32 	[%r13+16224], %r2335;
	ld.shared.u32 	%r2336, [%r13+16328];
	ld.shared.u32 	%r2337, [%r10+16440];
	ld.shared.u32 	%r2338, [%r28+16952];
	add.s32 	%r2339, %r2338, %r2337;
	min.s32 	%r2340, %r2336, %r2339;
	st.shared.u32 	[%r13+16328], %r2340;
	ld.shared.u32 	%r2341, [%r13+16432];
	ld.shared.u32 	%r2342, [%r10+16440];
	ld.shared.u32 	%r2343, [%r28+17056];
	add.s32 	%r2344, %r2343, %r2342;
	min.s32 	%r2345, %r2341, %r2344;
	st.shared.u32 	[%r13+16432], %r2345;
	bar.sync 	0;
	ld.shared.u32 	%r2346, [%r13];
	ld.shared.u32 	%r2347, [%r10+220];
	ld.shared.u32 	%r2348, [%r28+17160];
	add.s32 	%r2349, %r2348, %r2347;
	min.s32 	%r2350, %r2346, %r2349;
	st.shared.u32 	[%r13], %r2350;
	ld.shared.u32 	%r2351, [%r13+104];
	ld.shared.u32 	%r2352, [%r10+220];
	ld.shared.u32 	%r2353, [%r28+17264];
	add.s32 	%r2354, %r2353, %r2352;
	min.s32 	%r2355, %r2351, %r2354;
	st.shared.u32 	[%r13+104], %r2355;
	ld.shared.u32 	%r2356, [%r13+208];
	ld.shared.u32 	%r2357, [%r10+220];
	ld.shared.u32 	%r2358, [%r28+17368];
	add.s32 	%r2359, %r2358, %r2357;
	min.s32 	%r2360, %r2356, %r2359;
	st.shared.u32 	[%r13+208], %r2360;
	ld.shared.u32 	%r2361, [%r13+8112];
	ld.shared.u32 	%r2362, [%r10+8332];
	ld.shared.u32 	%r2363, [%r28+17160];
	add.s32 	%r2364, %r2363, %r2362;
	min.s32 	%r2365, %r2361, %r2364;
	st.shared.u32 	[%r13+8112], %r2365;
	ld.shared.u32 	%r2366, [%r13+8216];
	ld.shared.u32 	%r2367, [%r10+8332];
	ld.shared.u32 	%r2368, [%r28+17264];
	add.s32 	%r2369, %r2368, %r2367;
	min.s32 	%r2370, %r2366, %r2369;
	st.shared.u32 	[%r13+8216], %r2370;
	ld.shared.u32 	%r2371, [%r13+8320];
	ld.shared.u32 	%r2372, [%r10+8332];
	ld.shared.u32 	%r2373, [%r28+17368];
	add.s32 	%r2374, %r2373, %r2372;
	min.s32 	%r2375, %r2371, %r2374;
	st.shared.u32 	[%r13+8320], %r2375;
	ld.shared.u32 	%r2376, [%r13+16224];
	ld.shared.u32 	%r2377, [%r10+16444];
	ld.shared.u32 	%r2378, [%r28+17160];
	add.s32 	%r2379, %r2378, %r2377;
	min.s32 	%r2380, %r2376, %r2379;
	st.shared.u32 	[%r13+16224], %r2380;
	ld.shared.u32 	%r2381, [%r13+16328];
	ld.shared.u32 	%r2382, [%r10+16444];
	ld.shared.u32 	%r2383, [%r28+17264];
	add.s32 	%r2384, %r2383, %r2382;
	min.s32 	%r2385, %r2381, %r2384;
	st.shared.u32 	[%r13+16328], %r2385;
	ld.shared.u32 	%r2386, [%r13+16432];
	ld.shared.u32 	%r2387, [%r10+16444];
	ld.shared.u32 	%r2388, [%r28+17368];
	add.s32 	%r2389, %r2388, %r2387;
	min.s32 	%r2390, %r2386, %r2389;
	st.shared.u32 	[%r13+16432], %r2390;
	bar.sync 	0;
	ld.shared.u32 	%r2391, [%r13];
	ld.shared.u32 	%r2392, [%r10+224];
	ld.shared.u32 	%r2393, [%r28+17472];
	add.s32 	%r2394, %r2393, %r2392;
	min.s32 	%r2395, %r2391, %r2394;
	st.shared.u32 	[%r13], %r2395;
	ld.shared.u32 	%r2396, [%r13+104];
	ld.shared.u32 	%r2397, [%r10+224];
	ld.shared.u32 	%r2398, [%r28+17576];
	add.s32 	%r2399, %r2398, %r2397;
	min.s32 	%r2400, %r2396, %r2399;
	st.shared.u32 	[%r13+104], %r2400;
	ld.shared.u32 	%r2401, [%r13+208];
	ld.shared.u32 	%r2402, [%r10+224];
	ld.shared.u32 	%r2403, [%r28+17680];
	add.s32 	%r2404, %r2403, %r2402;
	min.s32 	%r2405, %r2401, %r2404;
	st.shared.u32 	[%r13+208], %r2405;
	ld.shared.u32 	%r2406, [%r13+8112];
	ld.shared.u32 	%r2407, [%r10+8336];
	ld.shared.u32 	%r2408, [%r28+17472];
	add.s32 	%r2409, %r2408, %r2407;
	min.s32 	%r2410, %r2406, %r2409;
	st.shared.u32 	[%r13+8112], %r2410;
	ld.shared.u32 	%r2411, [%r13+8216];
	ld.shared.u32 	%r2412, [%r10+8336];
	ld.shared.u32 	%r2413, [%r28+17576];
	add.s32 	%r2414, %r2413, %r2412;
	min.s32 	%r2415, %r2411, %r2414;
	st.shared.u32 	[%r13+8216], %r2415;
	ld.shared.u32 	%r2416, [%r13+8320];
	ld.shared.u32 	%r2417, [%r10+8336];
	ld.shared.u32 	%r2418, [%r28+17680];
	add.s32 	%r2419, %r2418, %r2417;
	min.s32 	%r2420, %r2416, %r2419;
	st.shared.u32 	[%r13+8320], %r2420;
	ld.shared.u32 	%r2421, [%r13+16224];
	ld.shared.u32 	%r2422, [%r10+16448];
	ld.shared.u32 	%r2423, [%r28+17472];
	add.s32 	%r2424, %r2423, %r2422;
	min.s32 	%r2425, %r2421, %r2424;
	st.shared.u32 	[%r13+16224], %r2425;
	ld.shared.u32 	%r2426, [%r13+16328];
	ld.shared.u32 	%r2427, [%r10+16448];
	ld.shared.u32 	%r2428, [%r28+17576];
	add.s32 	%r2429, %r2428, %r2427;
	min.s32 	%r2430, %r2426, %r2429;
	st.shared.u32 	[%r13+16328], %r2430;
	ld.shared.u32 	%r2431, [%r13+16432];
	ld.shared.u32 	%r2432, [%r10+16448];
	ld.shared.u32 	%r2433, [%r28+17680];
	add.s32 	%r2434, %r2433, %r2432;
	min.s32 	%r2435, %r2431, %r2434;
	st.shared.u32 	[%r13+16432], %r2435;
	bar.sync 	0;
	ld.shared.u32 	%r2436, [%r13];
	ld.shared.u32 	%r2437, [%r10+228];
	ld.shared.u32 	%r2438, [%r28+17784];
	add.s32 	%r2439, %r2438, %r2437;
	min.s32 	%r2440, %r2436, %r2439;
	st.shared.u32 	[%r13], %r2440;
	ld.shared.u32 	%r2441, [%r13+104];
	ld.shared.u32 	%r2442, [%r10+228];
	ld.shared.u32 	%r2443, [%r28+17888];
	add.s32 	%r2444, %r2443, %r2442;
	min.s32 	%r2445, %r2441, %r2444;
	st.shared.u32 	[%r13+104], %r2445;
	ld.shared.u32 	%r2446, [%r13+208];
	ld.shared.u32 	%r2447, [%r10+228];
	ld.shared.u32 	%r2448, [%r28+17992];
	add.s32 	%r2449, %r2448, %r2447;
	min.s32 	%r2450, %r2446, %r2449;
	st.shared.u32 	[%r13+208], %r2450;
	ld.shared.u32 	%r2451, [%r13+8112];
	ld.shared.u32 	%r2452, [%r10+8340];
	ld.shared.u32 	%r2453, [%r28+17784];
	add.s32 	%r2454, %r2453, %r2452;
	min.s32 	%r2455, %r2451, %r2454;
	st.shared.u32 	[%r13+8112], %r2455;
	ld.shared.u32 	%r2456, [%r13+8216];
	ld.shared.u32 	%r2457, [%r10+8340];
	ld.shared.u32 	%r2458, [%r28+17888];
	add.s32 	%r2459, %r2458, %r2457;
	min.s32 	%r2460, %r2456, %r2459;
	st.shared.u32 	[%r13+8216], %r2460;
	ld.shared.u32 	%r2461, [%r13+8320];
	ld.shared.u32 	%r2462, [%r10+8340];
	ld.shared.u32 	%r2463, [%r28+17992];
	add.s32 	%r2464, %r2463, %r2462;
	min.s32 	%r2465, %r2461, %r2464;
	st.shared.u32 	[%r13+8320], %r2465;
	ld.shared.u32 	%r2466, [%r13+16224];
	ld.shared.u32 	%r2467, [%r10+16452];
	ld.shared.u32 	%r2468, [%r28+17784];
	add.s32 	%r2469, %r2468, %r2467;
	min.s32 	%r2470, %r2466, %r2469;
	st.shared.u32 	[%r13+16224], %r2470;
	ld.shared.u32 	%r2471, [%r13+16328];
	ld.shared.u32 	%r2472, [%r10+16452];
	ld.shared.u32 	%r2473, [%r28+17888];
	add.s32 	%r2474, %r2473, %r2472;
	min.s32 	%r2475, %r2471, %r2474;
	st.shared.u32 	[%r13+16328], %r2475;
	ld.shared.u32 	%r2476, [%r13+16432];
	ld.shared.u32 	%r2477, [%r10+16452];
	ld.shared.u32 	%r2478, [%r28+17992];
	add.s32 	%r2479, %r2478, %r2477;
	min.s32 	%r2480, %r2476, %r2479;
	st.shared.u32 	[%r13+16432], %r2480;
	bar.sync 	0;
	ld.shared.u32 	%r2481, [%r13];
	ld.shared.u32 	%r2482, [%r10+232];
	ld.shared.u32 	%r2483, [%r28+18096];
	add.s32 	%r2484, %r2483, %r2482;
	min.s32 	%r2485, %r2481, %r2484;
	st.shared.u32 	[%r13], %r2485;
	ld.shared.u32 	%r2486, [%r13+104];
	ld.shared.u32 	%r2487, [%r10+232];
	ld.shared.u32 	%r2488, [%r28+18200];
	add.s32 	%r2489, %r2488, %r2487;
	min.s32 	%r2490, %r2486, %r2489;
	st.shared.u32 	[%r13+104], %r2490;
	ld.shared.u32 	%r2491, [%r13+208];
	ld.shared.u32 	%r2492, [%r10+232];
	ld.shared.u32 	%r2493, [%r28+18304];
	add.s32 	%r2494, %r2493, %r2492;
	min.s32 	%r2495, %r2491, %r2494;
	st.shared.u32 	[%r13+208], %r2495;
	ld.shared.u32 	%r2496, [%r13+8112];
	ld.shared.u32 	%r2497, [%r10+8344];
	ld.shared.u32 	%r2498, [%r28+18096];
	add.s32 	%r2499, %r2498, %r2497;
	min.s32 	%r2500, %r2496, %r2499;
	st.shared.u32 	[%r13+8112], %r2500;
	ld.shared.u32 	%r2501, [%r13+8216];
	ld.shared.u32 	%r2502, [%r10+8344];
	ld.shared.u32 	%r2503, [%r28+18200];
	add.s32 	%r2504, %r2503, %r2502;
	min.s32 	%r2505, %r2501, %r2504;
	st.shared.u32 	[%r13+8216], %r2505;
	ld.shared.u32 	%r2506, [%r13+8320];
	ld.shared.u32 	%r2507, [%r10+8344];
	ld.shared.u32 	%r2508, [%r28+18304];
	add.s32 	%r2509, %r2508, %r2507;
	min.s32 	%r2510, %r2506, %r2509;
	st.shared.u32 	[%r13+8320], %r2510;
	ld.shared.u32 	%r2511, [%r13+16224];
	ld.shared.u32 	%r2512, [%r10+16456];
	ld.shared.u32 	%r2513, [%r28+18096];
	add.s32 	%r2514, %r2513, %r2512;
	min.s32 	%r2515, %r2511, %r2514;
	st.shared.u32 	[%r13+16224], %r2515;
	ld.shared.u32 	%r2516, [%r13+16328];
	ld.shared.u32 	%r2517, [%r10+16456];
	ld.shared.u32 	%r2518, [%r28+18200];
	add.s32 	%r2519, %r2518, %r2517;
	min.s32 	%r2520, %r2516, %r2519;
	st.shared.u32 	[%r13+16328], %r2520;
	ld.shared.u32 	%r2521, [%r13+16432];
	ld.shared.u32 	%r2522, [%r10+16456];
	ld.shared.u32 	%r2523, [%r28+18304];
	add.s32 	%r2524, %r2523, %r2522;
	min.s32 	%r2525, %r2521, %r2524;
	st.shared.u32 	[%r13+16432], %r2525;
	bar.sync 	0;
	ld.shared.u32 	%r2526, [%r13];
	ld.shared.u32 	%r2527, [%r10+236];
	ld.shared.u32 	%r2528, [%r28+18408];
	add.s32 	%r2529, %r2528, %r2527;
	min.s32 	%r2530, %r2526, %r2529;
	st.shared.u32 	[%r13], %r2530;
	ld.shared.u32 	%r2531, [%r13+104];
	ld.shared.u32 	%r2532, [%r10+236];
	ld.shared.u32 	%r2533, [%r28+18512];
	add.s32 	%r2534, %r2533, %r2532;
	min.s32 	%r2535, %r2531, %r2534;
	st.shared.u32 	[%r13+104], %r2535;
	ld.shared.u32 	%r2536, [%r13+208];
	ld.shared.u32 	%r2537, [%r10+236];
	ld.shared.u32 	%r2538, [%r28+18616];
	add.s32 	%r2539, %r2538, %r2537;
	min.s32 	%r2540, %r2536, %r2539;
	st.shared.u32 	[%r13+208], %r2540;
	ld.shared.u32 	%r2541, [%r13+8112];
	ld.shared.u32 	%r2542, [%r10+8348];
	ld.shared.u32 	%r2543, [%r28+18408];
	add.s32 	%r2544, %r2543, %r2542;
	min.s32 	%r2545, %r2541, %r2544;
	st.shared.u32 	[%r13+8112], %r2545;
	ld.shared.u32 	%r2546, [%r13+8216];
	ld.shared.u32 	%r2547, [%r10+8348];
	ld.shared.u32 	%r2548, [%r28+18512];
	add.s32 	%r2549, %r2548, %r2547;
	min.s32 	%r2550, %r2546, %r2549;
	st.shared.u32 	[%r13+8216], %r2550;
	ld.shared.u32 	%r2551, [%r13+8320];
	ld.shared.u32 	%r2552, [%r10+8348];
	ld.shared.u32 	%r2553, [%r28+18616];
	add.s32 	%r2554, %r2553, %r2552;
	min.s32 	%r2555, %r2551, %r2554;
	st.shared.u32 	[%r13+8320], %r2555;
	ld.shared.u32 	%r2556, [%r13+16224];
	ld.shared.u32 	%r2557, [%r10+16460];
	ld.shared.u32 	%r2558, [%r28+18408];
	add.s32 	%r2559, %r2558, %r2557;
	min.s32 	%r2560, %r2556, %r2559;
	st.shared.u32 	[%r13+16224], %r2560;
	ld.shared.u32 	%r2561, [%r13+16328];
	ld.shared.u32 	%r2562, [%r10+16460];
	ld.shared.u32 	%r2563, [%r28+18512];
	add.s32 	%r2564, %r2563, %r2562;
	min.s32 	%r2565, %r2561, %r2564;
	st.shared.u32 	[%r13+16328], %r2565;
	ld.shared.u32 	%r2566, [%r13+16432];
	ld.shared.u32 	%r2567, [%r10+16460];
	ld.shared.u32 	%r2568, [%r28+18616];
	add.s32 	%r2569, %r2568, %r2567;
	min.s32 	%r2570, %r2566, %r2569;
	st.shared.u32 	[%r13+16432], %r2570;
	bar.sync 	0;
	ld.shared.u32 	%r2571, [%r13];
	ld.shared.u32 	%r2572, [%r10+240];
	ld.shared.u32 	%r2573, [%r28+18720];
	add.s32 	%r2574, %r2573, %r2572;
	min.s32 	%r2575, %r2571, %r2574;
	st.shared.u32 	[%r13], %r2575;
	ld.shared.u32 	%r2576, [%r13+104];
	ld.shared.u32 	%r2577, [%r10+240];
	ld.shared.u32 	%r2578, [%r28+18824];
	add.s32 	%r2579, %r2578, %r2577;
	min.s32 	%r2580, %r2576, %r2579;
	st.shared.u32 	[%r13+104], %r2580;
	ld.shared.u32 	%r2581, [%r13+208];
	ld.shared.u32 	%r2582, [%r10+240];
	ld.shared.u32 	%r2583, [%r28+18928];
	add.s32 	%r2584, %r2583, %r2582;
	min.s32 	%r2585, %r2581, %r2584;
	st.shared.u32 	[%r13+208], %r2585;
	ld.shared.u32 	%r2586, [%r13+8112];
	ld.shared.u32 	%r2587, [%r10+8352];
	ld.shared.u32 	%r2588, [%r28+18720];
	add.s32 	%r2589, %r2588, %r2587;
	min.s32 	%r2590, %r2586, %r2589;
	st.shared.u32 	[%r13+8112], %r2590;
	ld.shared.u32 	%r2591, [%r13+8216];
	ld.shared.u32 	%r2592, [%r10+8352];
	ld.shared.u32 	%r2593, [%r28+18824];
	add.s32 	%r2594, %r2593, %r2592;
	min.s32 	%r2595, %r2591, %r2594;
	st.shared.u32 	[%r13+8216], %r2595;
	ld.shared.u32 	%r2596, [%r13+8320];
	ld.shared.u32 	%r2597, [%r10+8352];
	ld.shared.u32 	%r2598, [%r28+18928];
	add.s32 	%r2599, %r2598, %r2597;
	min.s32 	%r2600, %r2596, %r2599;
	st.shared.u32 	[%r13+8320], %r2600;
	ld.shared.u32 	%r2601, [%r13+16224];
	ld.shared.u32 	%r2602, [%r10+16464];
	ld.shared.u32 	%r2603, [%r28+18720];
	add.s32 	%r2604, %r2603, %r2602;
	min.s32 	%r2605, %r2601, %r2604;
	st.shared.u32 	[%r13+16224], %r2605;
	ld.shared.u32 	%r2606, [%r13+16328];
	ld.shared.u32 	%r2607, [%r10+16464];
	ld.shared.u32 	%r2608, [%r28+18824];
	add.s32 	%r2609, %r2608, %r2607;
	min.s32 	%r2610, %r2606, %r2609;
	st.shared.u32 	[%r13+16328], %r2610;
	ld.shared.u32 	%r2611, [%r13+16432];
	ld.shared.u32 	%r2612, [%r10+16464];
	ld.shared.u32 	%r2613, [%r28+18928];
	add.s32 	%r2614, %r2613, %r2612;
	min.s32 	%r2615, %r2611, %r2614;
	st.shared.u32 	[%r13+16432], %r2615;
	bar.sync 	0;
	ld.shared.u32 	%r2616, [%r13];
	ld.shared.u32 	%r2617, [%r10+244];
	ld.shared.u32 	%r2618, [%r28+19032];
	add.s32 	%r2619, %r2618, %r2617;
	min.s32 	%r2620, %r2616, %r2619;
	st.shared.u32 	[%r13], %r2620;
	ld.shared.u32 	%r2621, [%r13+104];
	ld.shared.u32 	%r2622, [%r10+244];
	ld.shared.u32 	%r2623, [%r28+19136];
	add.s32 	%r2624, %r2623, %r2622;
	min.s32 	%r2625, %r2621, %r2624;
	st.shared.u32 	[%r13+104], %r2625;
	ld.shared.u32 	%r2626, [%r13+208];
	ld.shared.u32 	%r2627, [%r10+244];
	ld.shared.u32 	%r2628, [%r28+19240];
	add.s32 	%r2629, %r2628, %r2627;
	min.s32 	%r2630, %r2626, %r2629;
	st.shared.u32 	[%r13+208], %r2630;
	ld.shared.u32 	%r2631, [%r13+8112];
	ld.shared.u32 	%r2632, [%r10+8356];
	ld.shared.u32 	%r2633, [%r28+19032];
	add.s32 	%r2634, %r2633, %r2632;
	min.s32 	%r2635, %r2631, %r2634;
	st.shared.u32 	[%r13+8112], %r2635;
	ld.shared.u32 	%r2636, [%r13+8216];
	ld.shared.u32 	%r2637, [%r10+8356];
	ld.shared.u32 	%r2638, [%r28+19136];
	add.s32 	%r2639, %r2638, %r2637;
	min.s32 	%r2640, %r2636, %r2639;
	st.shared.u32 	[%r13+8216], %r2640;
	ld.shared.u32 	%r2641, [%r13+8320];
	ld.shared.u32 	%r2642, [%r10+8356];
	ld.shared.u32 	%r2643, [%r28+19240];
	add.s32 	%r2644, %r2643, %r2642;
	min.s32 	%r2645, %r2641, %r2644;
	st.shared.u32 	[%r13+8320], %r2645;
	ld.shared.u32 	%r2646, [%r13+16224];
	ld.shared.u32 	%r2647, [%r10+16468];
	ld.shared.u32 	%r2648, [%r28+19032];
	add.s32 	%r2649, %r2648, %r2647;
	min.s32 	%r2650, %r2646, %r2649;
	st.shared.u32 	[%r13+16224], %r2650;
	ld.shared.u32 	%r2651, [%r13+16328];
	ld.shared.u32 	%r2652, [%r10+16468];
	ld.shared.u32 	%r2653, [%r28+19136];
	add.s32 	%r2654, %r2653, %r2652;
	min.s32 	%r2655, %r2651, %r2654;
	st.shared.u32 	[%r13+16328], %r2655;
	ld.shared.u32 	%r2656, [%r13+16432];
	ld.shared.u32 	%r2657, [%r10+16468];
	ld.shared.u32 	%r2658, [%r28+19240];
	add.s32 	%r2659, %r2658, %r2657;
	min.s32 	%r2660, %r2656, %r2659;
	st.shared.u32 	[%r13+16432], %r2660;
	bar.sync 	0;
	ld.shared.u32 	%r2661, [%r13];
	ld.shared.u32 	%r2662, [%r10+248];
	ld.shared.u32 	%r2663, [%r28+19344];
	add.s32 	%r2664, %r2663, %r2662;
	min.s32 	%r2665, %r2661, %r2664;
	st.shared.u32 	[%r13], %r2665;
	ld.shared.u32 	%r2666, [%r13+104];
	ld.shared.u32 	%r2667, [%r10+248];
	ld.shared.u32 	%r2668, [%r28+19448];
	add.s32 	%r2669, %r2668, %r2667;
	min.s32 	%r2670, %r2666, %r2669;
	st.shared.u32 	[%r13+104], %r2670;
	ld.shared.u32 	%r2671, [%r13+208];
	ld.shared.u32 	%r2672, [%r10+248];
	ld.shared.u32 	%r2673, [%r28+19552];
	add.s32 	%r2674, %r2673, %r2672;
	min.s32 	%r2675, %r2671, %r2674;
	st.shared.u32 	[%r13+208], %r2675;
	ld.shared.u32 	%r2676, [%r13+8112];
	ld.shared.u32 	%r2677, [%r10+8360];
	ld.shared.u32 	%r2678, [%r28+19344];
	add.s32 	%r2679, %r2678, %r2677;
	min.s32 	%r2680, %r2676, %r2679;
	st.shared.u32 	[%r13+8112], %r2680;
	ld.shared.u32 	%r2681, [%r13+8216];
	ld.shared.u32 	%r2682, [%r10+8360];
	ld.shared.u32 	%r2683, [%r28+19448];
	add.s32 	%r2684, %r2683, %r2682;
	min.s32 	%r2685, %r2681, %r2684;
	st.shared.u32 	[%r13+8216], %r2685;
	ld.shared.u32 	%r2686, [%r13+8320];
	ld.shared.u32 	%r2687, [%r10+8360];
	ld.shared.u32 	%r2688, [%r28+19552];
	add.s32 	%r2689, %r2688, %r2687;
	min.s32 	%r2690, %r2686, %r2689;
	st.shared.u32 	[%r13+8320], %r2690;
	ld.shared.u32 	%r2691, [%r13+16224];
	ld.shared.u32 	%r2692, [%r10+16472];
	ld.shared.u32 	%r2693, [%r28+19344];
	add.s32 	%r2694, %r2693, %r2692;
	min.s32 	%r2695, %r2691, %r2694;
	st.shared.u32 	[%r13+16224], %r2695;
	ld.shared.u32 	%r2696, [%r13+16328];
	ld.shared.u32 	%r2697, [%r10+16472];
	ld.shared.u32 	%r2698, [%r28+19448];
	add.s32 	%r2699, %r2698, %r2697;
	min.s32 	%r2700, %r2696, %r2699;
	st.shared.u32 	[%r13+16328], %r2700;
	ld.shared.u32 	%r2701, [%r13+16432];
	ld.shared.u32 	%r2702, [%r10+16472];
	ld.shared.u32 	%r2703, [%r28+19552];
	add.s32 	%r2704, %r2703, %r2702;
	min.s32 	%r2705, %r2701, %r2704;
	st.shared.u32 	[%r13+16432], %r2705;
	bar.sync 	0;
	ld.shared.u32 	%r2706, [%r13];
	ld.shared.u32 	%r2707, [%r10+252];
	ld.shared.u32 	%r2708, [%r28+19656];
	add.s32 	%r2709, %r2708, %r2707;
	min.s32 	%r2710, %r2706, %r2709;
	st.shared.u32 	[%r13], %r2710;
	ld.shared.u32 	%r2711, [%r13+104];
	ld.shared.u32 	%r2712, [%r10+252];
	ld.shared.u32 	%r2713, [%r28+19760];
	add.s32 	%r2714, %r2713, %r2712;
	min.s32 	%r2715, %r2711, %r2714;
	st.shared.u32 	[%r13+104], %r2715;
	ld.shared.u32 	%r2716, [%r13+208];
	ld.shared.u32 	%r2717, [%r10+252];
	ld.shared.u32 	%r2718, [%r28+19864];
	add.s32 	%r2719, %r2718, %r2717;
	min.s32 	%r2720, %r2716, %r2719;
	st.shared.u32 	[%r13+208], %r2720;
	ld.shared.u32 	%r2721, [%r13+8112];
	ld.shared.u32 	%r2722, [%r10+8364];
	ld.shared.u32 	%r2723, [%r28+19656];
	add.s32 	%r2724, %r2723, %r2722;
	min.s32 	%r2725, %r2721, %r2724;
	st.shared.u32 	[%r13+8112], %r2725;
	ld.shared.u32 	%r2726, [%r13+8216];
	ld.shared.u32 	%r2727, [%r10+8364];
	ld.shared.u32 	%r2728, [%r28+19760];
	add.s32 	%r2729, %r2728, %r2727;
	min.s32 	%r2730, %r2726, %r2729;
	st.shared.u32 	[%r13+8216], %r2730;
	ld.shared.u32 	%r2731, [%r13+8320];
	ld.shared.u32 	%r2732, [%r10+8364];
	ld.shared.u32 	%r2733, [%r28+19864];
	add.s32 	%r2734, %r2733, %r2732;
	min.s32 	%r2735, %r2731, %r2734;
	st.shared.u32 	[%r13+8320], %r2735;
	ld.shared.u32 	%r2736, [%r13+16224];
	ld.shared.u32 	%r2737, [%r10+16476];
	ld.shared.u32 	%r2738, [%r28+19656];
	add.s32 	%r2739, %r2738, %r2737;
	min.s32 	%r2740, %r2736, %r2739;
	st.shared.u32 	[%r13+16224], %r2740;
	ld.shared.u32 	%r2741, [%r13+16328];
	ld.shared.u32 	%r2742, [%r10+16476];
	ld.shared.u32 	%r2743, [%r28+19760];
	add.s32 	%r2744, %r2743, %r2742;
	min.s32 	%r2745, %r2741, %r2744;
	st.shared.u32 	[%r13+16328], %r2745;
	ld.shared.u32 	%r2746, [%r13+16432];
	ld.shared.u32 	%r2747, [%r10+16476];
	ld.shared.u32 	%r2748, [%r28+19864];
	add.s32 	%r2749, %r2748, %r2747;
	min.s32 	%r2750, %r2746, %r2749;
	st.shared.u32 	[%r13+16432], %r2750;
	bar.sync 	0;
	ld.shared.u32 	%r2751, [%r13];
	ld.shared.u32 	%r2752, [%r10+256];
	ld.shared.u32 	%r2753, [%r28+19968];
	add.s32 	%r2754, %r2753, %r2752;
	min.s32 	%r2755, %r2751, %r2754;
	st.shared.u32 	[%r13], %r2755;
	ld.shared.u32 	%r2756, [%r13+104];
	ld.shared.u32 	%r2757, [%r10+256];
	ld.shared.u32 	%r2758, [%r28+20072];
	add.s32 	%r2759, %r2758, %r2757;
	min.s32 	%r2760, %r2756, %r2759;
	st.shared.u32 	[%r13+104], %r2760;
	ld.shared.u32 	%r2761, [%r13+208];
	ld.shared.u32 	%r2762, [%r10+256];
	ld.shared.u32 	%r2763, [%r28+20176];
	add.s32 	%r2764, %r2763, %r2762;
	min.s32 	%r2765, %r2761, %r2764;
	st.shared.u32 	[%r13+208], %r2765;
	ld.shared.u32 	%r2766, [%r13+8112];
	ld.shared.u32 	%r2767, [%r10+8368];
	ld.shared.u32 	%r2768, [%r28+19968];
	add.s32 	%r2769, %r2768, %r2767;
	min.s32 	%r2770, %r2766, %r2769;
	st.shared.u32 	[%r13+8112], %r2770;
	ld.shared.u32 	%r2771, [%r13+8216];
	ld.shared.u32 	%r2772, [%r10+8368];
	ld.shared.u32 	%r2773, [%r28+20072];
	add.s32 	%r2774, %r2773, %r2772;
	min.s32 	%r2775, %r2771, %r2774;
	st.shared.u32 	[%r13+8216], %r2775;
	ld.shared.u32 	%r2776, [%r13+8320];
	ld.shared.u32 	%r2777, [%r10+8368];
	ld.shared.u32 	%r2778, [%r28+20176];
	add.s32 	%r2779, %r2778, %r2777;
	min.s32 	%r2780, %r2776, %r2779;
	st.shared.u32 	[%r13+8320], %r2780;
	ld.shared.u32 	%r2781, [%r13+16224];
	ld.shared.u32 	%r2782, [%r10+16480];
	ld.shared.u32 	%r2783, [%r28+19968];
	add.s32 	%r2784, %r2783, %r2782;
	min.s32 	%r2785, %r2781, %r2784;
	st.shared.u32 	[%r13+16224], %r2785;
	ld.shared.u32 	%r2786, [%r13+16328];
	ld.shared.u32 	%r2787, [%r10+16480];
	ld.shared.u32 	%r2788, [%r28+20072];
	add.s32 	%r2789, %r2788, %r2787;
	min.s32 	%r2790, %r2786, %r2789;
	st.shared.u32 	[%r13+16328], %r2790;
	ld.shared.u32 	%r2791, [%r13+16432];
	ld.shared.u32 	%r2792, [%r10+16480];
	ld.shared.u32 	%r2793, [%r28+20176];
	add.s32 	%r2794, %r2793, %r2792;
	min.s32 	%r2795, %r2791, %r2794;
	st.shared.u32 	[%r13+16432], %r2795;
	bar.sync 	0;
	ld.shared.u32 	%r2796, [%r13];
	ld.shared.u32 	%r2797, [%r10+260];
	ld.shared.u32 	%r2798, [%r28+20280];
	add.s32 	%r2799, %r2798, %r2797;
	min.s32 	%r2800, %r2796, %r2799;
	st.shared.u32 	[%r13], %r2800;
	ld.shared.u32 	%r2801, [%r13+104];
	ld.shared.u32 	%r2802, [%r10+260];
	ld.shared.u32 	%r2803, [%r28+20384];
	add.s32 	%r2804, %r2803, %r2802;
	min.s32 	%r2805, %r2801, %r2804;
	st.shared.u32 	[%r13+104], %r2805;
	ld.shared.u32 	%r2806, [%r13+208];
	ld.shared.u32 	%r2807, [%r10+260];
	ld.shared.u32 	%r2808, [%r28+20488];
	add.s32 	%r2809, %r2808, %r2807;
	min.s32 	%r2810, %r2806, %r2809;
	st.shared.u32 	[%r13+208], %r2810;
	ld.shared.u32 	%r2811, [%r13+8112];
	ld.shared.u32 	%r2812, [%r10+8372];
	ld.shared.u32 	%r2813, [%r28+20280];
	add.s32 	%r2814, %r2813, %r2812;
	min.s32 	%r2815, %r2811, %r2814;
	st.shared.u32 	[%r13+8112], %r2815;
	ld.shared.u32 	%r2816, [%r13+8216];
	ld.shared.u32 	%r2817, [%r10+8372];
	ld.shared.u32 	%r2818, [%r28+20384];
	add.s32 	%r2819, %r2818, %r2817;
	min.s32 	%r2820, %r2816, %r2819;
	st.shared.u32 	[%r13+8216], %r2820;
	ld.shared.u32 	%r2821, [%r13+8320];
	ld.shared.u32 	%r2822, [%r10+8372];
	ld.shared.u32 	%r2823, [%r28+20488];
	add.s32 	%r2824, %r2823, %r2822;
	min.s32 	%r2825, %r2821, %r2824;
	st.shared.u32 	[%r13+8320], %r2825;
	ld.shared.u32 	%r2826, [%r13+16224];
	ld.shared.u32 	%r2827, [%r10+16484];
	ld.shared.u32 	%r2828, [%r28+20280];
	add.s32 	%r2829, %r2828, %r2827;
	min.s32 	%r2830, %r2826, %r2829;
	st.shared.u32 	[%r13+16224], %r2830;
	ld.shared.u32 	%r2831, [%r13+16328];
	ld.shared.u32 	%r2832, [%r10+16484];
	ld.shared.u32 	%r2833, [%r28+20384];
	add.s32 	%r2834, %r2833, %r2832;
	min.s32 	%r2835, %r2831, %r2834;
	st.shared.u32 	[%r13+16328], %r2835;
	ld.shared.u32 	%r2836, [%r13+16432];
	ld.shared.u32 	%r2837, [%r10+16484];
	ld.shared.u32 	%r2838, [%r28+20488];
	add.s32 	%r2839, %r2838, %r2837;
	min.s32 	%r2840, %r2836, %r2839;
	st.shared.u32 	[%r13+16432], %r2840;
	bar.sync 	0;
	ld.shared.u32 	%r2841, [%r13];
	ld.shared.u32 	%r2842, [%r10+264];
	ld.shared.u32 	%r2843, [%r28+20592];
	add.s32 	%r2844, %r2843, %r2842;
	min.s32 	%r2845, %r2841, %r2844;
	st.shared.u32 	[%r13], %r2845;
	ld.shared.u32 	%r2846, [%r13+104];
	ld.shared.u32 	%r2847, [%r10+264];
	ld.shared.u32 	%r2848, [%r28+20696];
	add.s32 	%r2849, %r2848, %r2847;
	min.s32 	%r2850, %r2846, %r2849;
	st.shared.u32 	[%r13+104], %r2850;
	ld.shared.u32 	%r2851, [%r13+208];
	ld.shared.u32 	%r2852, [%r10+264];
	ld.shared.u32 	%r2853, [%r28+20800];
	add.s32 	%r2854, %r2853, %r2852;
	min.s32 	%r2855, %r2851, %r2854;
	st.shared.u32 	[%r13+208], %r2855;
	ld.shared.u32 	%r2856, [%r13+8112];
	ld.shared.u32 	%r2857, [%r10+8376];
	ld.shared.u32 	%r2858, [%r28+20592];
	add.s32 	%r2859, %r2858, %r2857;
	min.s32 	%r2860, %r2856, %r2859;
	st.shared.u32 	[%r13+8112], %r2860;
	ld.shared.u32 	%r2861, [%r13+8216];
	ld.shared.u32 	%r2862, [%r10+8376];
	ld.shared.u32 	%r2863, [%r28+20696];
	add.s32 	%r2864, %r2863, %r2862;
	min.s32 	%r2865, %r2861, %r2864;
	st.shared.u32 	[%r13+8216], %r2865;
	ld.shared.u32 	%r2866, [%r13+8320];
	ld.shared.u32 	%r2867, [%r10+8376];
	ld.shared.u32 	%r2868, [%r28+20800];
	add.s32 	%r2869, %r2868, %r2867;
	min.s32 	%r2870, %r2866, %r2869;
	st.shared.u32 	[%r13+8320], %r2870;
	ld.shared.u32 	%r2871, [%r13+16224];
	ld.shared.u32 	%r2872, [%r10+16488];
	ld.shared.u32 	%r2873, [%r28+20592];
	add.s32 	%r2874, %r2873, %r2872;
	min.s32 	%r2875, %r2871, %r2874;
	st.shared.u32 	[%r13+16224], %r2875;
	ld.shared.u32 	%r2876, [%r13+16328];
	ld.shared.u32 	%r2877, [%r10+16488];
	ld.shared.u32 	%r2878, [%r28+20696];
	add.s32 	%r2879, %r2878, %r2877;
	min.s32 	%r2880, %r2876, %r2879;
	st.shared.u32 	[%r13+16328], %r2880;
	ld.shared.u32 	%r2881, [%r13+16432];
	ld.shared.u32 	%r2882, [%r10+16488];
	ld.shared.u32 	%r2883, [%r28+20800];
	add.s32 	%r2884, %r2883, %r2882;
	min.s32 	%r2885, %r2881, %r2884;
	st.shared.u32 	[%r13+16432], %r2885;
	bar.sync 	0;
	ld.shared.u32 	%r2886, [%r13];
	ld.shared.u32 	%r2887, [%r10+268];
	ld.shared.u32 	%r2888, [%r28+20904];
	add.s32 	%r2889, %r2888, %r2887;
	min.s32 	%r2890, %r2886, %r2889;
	st.shared.u32 	[%r13], %r2890;
	ld.shared.u32 	%r2891, [%r13+104];
	ld.shared.u32 	%r2892, [%r10+268];
	ld.shared.u32 	%r2893, [%r28+21008];
	add.s32 	%r2894, %r2893, %r2892;
	min.s32 	%r2895, %r2891, %r2894;
	st.shared.u32 	[%r13+104], %r2895;
	ld.shared.u32 	%r2896, [%r13+208];
	ld.shared.u32 	%r2897, [%r10+268];
	ld.shared.u32 	%r2898, [%r28+21112];
	add.s32 	%r2899, %r2898, %r2897;
	min.s32 	%r2900, %r2896, %r2899;
	st.shared.u32 	[%r13+208], %r2900;
	ld.shared.u32 	%r2901, [%r13+8112];
	ld.shared.u32 	%r2902, [%r10+8380];
	ld.shared.u32 	%r2903, [%r28+20904];
	add.s32 	%r2904, %r2903, %r2902;
	min.s32 	%r2905, %r2901, %r2904;
	st.shared.u32 	[%r13+8112], %r2905;
	ld.shared.u32 	%r2906, [%r13+8216];
	ld.shared.u32 	%r2907, [%r10+8380];
	ld.shared.u32 	%r2908, [%r28+21008];
	add.s32 	%r2909, %r2908, %r2907;
	min.s32 	%r2910, %r2906, %r2909;
	st.shared.u32 	[%r13+8216], %r2910;
	ld.shared.u32 	%r2911, [%r13+8320];
	ld.shared.u32 	%r2912, [%r10+8380];
	ld.shared.u32 	%r2913, [%r28+21112];
	add.s32 	%r2914, %r2913, %r2912;
	min.s32 	%r2915, %r2911, %r2914;
	st.shared.u32 	[%r13+8320], %r2915;
	ld.shared.u32 	%r2916, [%r13+16224];
	ld.shared.u32 	%r2917, [%r10+16492];
	ld.shared.u32 	%r2918, [%r28+20904];
	add.s32 	%r2919, %r2918, %r2917;
	min.s32 	%r2920, %r2916, %r2919;
	st.shared.u32 	[%r13+16224], %r2920;
	ld.shared.u32 	%r2921, [%r13+16328];
	ld.shared.u32 	%r2922, [%r10+16492];
	ld.shared.u32 	%r2923, [%r28+21008];
	add.s32 	%r2924, %r2923, %r2922;
	min.s32 	%r2925, %r2921, %r2924;
	st.shared.u32 	[%r13+16328], %r2925;
	ld.shared.u32 	%r2926, [%r13+16432];
	ld.shared.u32 	%r2927, [%r10+16492];
	ld.shared.u32 	%r2928, [%r28+21112];
	add.s32 	%r2929, %r2928, %r2927;
	min.s32 	%r2930, %r2926, %r2929;
	st.shared.u32 	[%r13+16432], %r2930;
	bar.sync 	0;
	ld.shared.u32 	%r2931, [%r13];
	ld.shared.u32 	%r2932, [%r10+272];
	ld.shared.u32 	%r2933, [%r28+21216];
	add.s32 	%r2934, %r2933, %r2932;
	min.s32 	%r2935, %r2931, %r2934;
	st.shared.u32 	[%r13], %r2935;
	ld.shared.u32 	%r2936, [%r13+104];
	ld.shared.u32 	%r2937, [%r10+272];
	ld.shared.u32 	%r2938, [%r28+21320];
	add.s32 	%r2939, %r2938, %r2937;
	min.s32 	%r2940, %r2936, %r2939;
	st.shared.u32 	[%r13+104], %r2940;
	ld.shared.u32 	%r2941, [%r13+208];
	ld.shared.u32 	%r2942, [%r10+272];
	ld.shared.u32 	%r2943, [%r28+21424];
	add.s32 	%r2944, %r2943, %r2942;
	min.s32 	%r2945, %r2941, %r2944;
	st.shared.u32 	[%r13+208], %r2945;
	ld.shared.u32 	%r2946, [%r13+8112];
	ld.shared.u32 	%r2947, [%r10+8384];
	ld.shared.u32 	%r2948, [%r28+21216];
	add.s32 	%r2949, %r2948, %r2947;
	min.s32 	%r2950, %r2946, %r2949;
	st.shared.u32 	[%r13+8112], %r2950;
	ld.shared.u32 	%r2951, [%r13+8216];
	ld.shared.u32 	%r2952, [%r10+8384];
	ld.shared.u32 	%r2953, [%r28+21320];
	add.s32 	%r2954, %r2953, %r2952;
	min.s32 	%r2955, %r2951, %r2954;
	st.shared.u32 	[%r13+8216], %r2955;
	ld.shared.u32 	%r2956, [%r13+8320];
	ld.shared.u32 	%r2957, [%r10+8384];
	ld.shared.u32 	%r2958, [%r28+21424];
	add.s32 	%r2959, %r2958, %r2957;
	min.s32 	%r2960, %r2956, %r2959;
	st.shared.u32 	[%r13+8320], %r2960;
	ld.shared.u32 	%r2961, [%r13+16224];
	ld.shared.u32 	%r2962, [%r10+16496];
	ld.shared.u32 	%r2963, [%r28+21216];
	add.s32 	%r2964, %r2963, %r2962;
	min.s32 	%r2965, %r2961, %r2964;
	st.shared.u32 	[%r13+16224], %r2965;
	ld.shared.u32 	%r2966, [%r13+16328];
	ld.shared.u32 	%r2967, [%r10+16496];
	ld.shared.u32 	%r2968, [%r28+21320];
	add.s32 	%r2969, %r2968, %r2967;
	min.s32 	%r2970, %r2966, %r2969;
	st.shared.u32 	[%r13+16328], %r2970;
	ld.shared.u32 	%r2971, [%r13+16432];
	ld.shared.u32 	%r2972, [%r10+16496];
	ld.shared.u32 	%r2973, [%r28+21424];
	add.s32 	%r2974, %r2973, %r2972;
	min.s32 	%r2975, %r2971, %r2974;
	st.shared.u32 	[%r13+16432], %r2975;
	bar.sync 	0;
	ld.shared.u32 	%r2976, [%r13];
	ld.shared.u32 	%r2977, [%r10+276];
	ld.shared.u32 	%r2978, [%r28+21528];
	add.s32 	%r2979, %r2978, %r2977;
	min.s32 	%r2980, %r2976, %r2979;
	st.shared.u32 	[%r13], %r2980;
	ld.shared.u32 	%r2981, [%r13+104];
	ld.shared.u32 	%r2982, [%r10+276];
	ld.shared.u32 	%r2983, [%r28+21632];
	add.s32 	%r2984, %r2983, %r2982;
	min.s32 	%r2985, %r2981, %r2984;
	st.shared.u32 	[%r13+104], %r2985;
	ld.shared.u32 	%r2986, [%r13+208];
	ld.shared.u32 	%r2987, [%r10+276];
	ld.shared.u32 	%r2988, [%r28+21736];
	add.s32 	%r2989, %r2988, %r2987;
	min.s32 	%r2990, %r2986, %r2989;
	st.shared.u32 	[%r13+208], %r2990;
	ld.shared.u32 	%r2991, [%r13+8112];
	ld.shared.u32 	%r2992, [%r10+8388];
	ld.shared.u32 	%r2993, [%r28+21528];
	add.s32 	%r2994, %r2993, %r2992;
	min.s32 	%r2995, %r2991, %r2994;
	st.shared.u32 	[%r13+8112], %r2995;
	ld.shared.u32 	%r2996, [%r13+8216];
	ld.shared.u32 	%r2997, [%r10+8388];
	ld.shared.u32 	%r2998, [%r28+21632];
	add.s32 	%r2999, %r2998, %r2997;
	min.s32 	%r3000, %r2996, %r2999;
	st.shared.u32 	[%r13+8216], %r3000;
	ld.shared.u32 	%r3001, [%r13+8320];
	ld.shared.u32 	%r3002, [%r10+8388];
	ld.shared.u32 	%r3003, [%r28+21736];
	add.s32 	%r3004, %r3003, %r3002;
	min.s32 	%r3005, %r3001, %r3004;
	st.shared.u32 	[%r13+8320], %r3005;
	ld.shared.u32 	%r3006, [%r13+16224];
	ld.shared.u32 	%r3007, [%r10+16500];
	ld.shared.u32 	%r3008, [%r28+21528];
	add.s32 	%r3009, %r3008, %r3007;
	min.s32 	%r3010, %r3006, %r3009;
	st.shared.u32 	[%r13+16224], %r3010;
	ld.shared.u32 	%r3011, [%r13+16328];
	ld.shared.u32 	%r3012, [%r10+16500];
	ld.shared.u32 	%r3013, [%r28+21632];
	add.s32 	%r3014, %r3013, %r3012;
	min.s32 	%r3015, %r3011, %r3014;
	st.shared.u32 	[%r13+16328], %r3015;
	ld.shared.u32 	%r3016, [%r13+16432];
	ld.shared.u32 	%r3017, [%r10+16500];
	ld.shared.u32 	%r3018, [%r28+21736];
	add.s32 	%r3019, %r3018, %r3017;
	min.s32 	%r3020, %r3016, %r3019;
	st.shared.u32 	[%r13+16432], %r3020;
	bar.sync 	0;
	ld.shared.u32 	%r3021, [%r13];
	ld.shared.u32 	%r3022, [%r10+280];
	ld.shared.u32 	%r3023, [%r28+21840];
	add.s32 	%r3024, %r3023, %r3022;
	min.s32 	%r3025, %r3021, %r3024;
	st.shared.u32 	[%r13], %r3025;
	ld.shared.u32 	%r3026, [%r13+104];
	ld.shared.u32 	%r3027, [%r10+280];
	ld.shared.u32 	%r3028, [%r28+21944];
	add.s32 	%r3029, %r3028, %r3027;
	min.s32 	%r3030, %r3026, %r3029;
	st.shared.u32 	[%r13+104], %r3030;
	ld.shared.u32 	%r3031, [%r13+208];
	ld.shared.u32 	%r3032, [%r10+280];
	ld.shared.u32 	%r3033, [%r28+22048];
	add.s32 	%r3034, %r3033, %r3032;
	min.s32 	%r3035, %r3031, %r3034;
	st.shared.u32 	[%r13+208], %r3035;
	ld.shared.u32 	%r3036, [%r13+8112];
	ld.shared.u32 	%r3037, [%r10+8392];
	ld.shared.u32 	%r3038, [%r28+21840];
	add.s32 	%r3039, %r3038, %r3037;
	min.s32 	%r3040, %r3036, %r3039;
	st.shared.u32 	[%r13+8112], %r3040;
	ld.shared.u32 	%r3041, [%r13+8216];
	ld.shared.u32 	%r3042, [%r10+8392];
	ld.shared.u32 	%r3043, [%r28+21944];
	add.s32 	%r3044, %r3043, %r3042;
	min.s32 	%r3045, %r3041, %r3044;
	st.shared.u32 	[%r13+8216], %r3045;
	ld.shared.u32 	%r3046, [%r13+8320];
	ld.shared.u32 	%r3047, [%r10+8392];
	ld.shared.u32 	%r3048, [%r28+22048];
	add.s32 	%r3049, %r3048, %r3047;
	min.s32 	%r3050, %r3046, %r3049;
	st.shared.u32 	[%r13+8320], %r3050;
	ld.shared.u32 	%r3051, [%r13+16224];
	ld.shared.u32 	%r3052, [%r10+16504];
	ld.shared.u32 	%r3053, [%r28+21840];
	add.s32 	%r3054, %r3053, %r3052;
	min.s32 	%r3055, %r3051, %r3054;
	st.shared.u32 	[%r13+16224], %r3055;
	ld.shared.u32 	%r3056, [%r13+16328];
	ld.shared.u32 	%r3057, [%r10+16504];
	ld.shared.u32 	%r3058, [%r28+21944];
	add.s32 	%r3059, %r3058, %r3057;
	min.s32 	%r3060, %r3056, %r3059;
	st.shared.u32 	[%r13+16328], %r3060;
	ld.shared.u32 	%r3061, [%r13+16432];
	ld.shared.u32 	%r3062, [%r10+16504];
	ld.shared.u32 	%r3063, [%r28+22048];
	add.s32 	%r3064, %r3063, %r3062;
	min.s32 	%r3065, %r3061, %r3064;
	st.shared.u32 	[%r13+16432], %r3065;
	bar.sync 	0;
	ld.shared.u32 	%r3066, [%r13];
	ld.shared.u32 	%r3067, [%r10+284];
	ld.shared.u32 	%r3068, [%r28+22152];
	add.s32 	%r3069, %r3068, %r3067;
	min.s32 	%r3070, %r3066, %r3069;
	st.shared.u32 	[%r13], %r3070;
	ld.shared.u32 	%r3071, [%r13+104];
	ld.shared.u32 	%r3072, [%r10+284];
	ld.shared.u32 	%r3073, [%r28+22256];
	add.s32 	%r3074, %r3073, %r3072;
	min.s32 	%r3075, %r3071, %r3074;
	st.shared.u32 	[%r13+104], %r3075;
	ld.shared.u32 	%r3076, [%r13+208];
	ld.shared.u32 	%r3077, [%r10+284];
	ld.shared.u32 	%r3078, [%r28+22360];
	add.s32 	%r3079, %r3078, %r3077;
	min.s32 	%r3080, %r3076, %r3079;
	st.shared.u32 	[%r13+208], %r3080;
	ld.shared.u32 	%r3081, [%r13+8112];
	ld.shared.u32 	%r3082, [%r10+8396];
	ld.shared.u32 	%r3083, [%r28+22152];
	add.s32 	%r3084, %r3083, %r3082;
	min.s32 	%r3085, %r3081, %r3084;
	st.shared.u32 	[%r13+8112], %r3085;
	ld.shared.u32 	%r3086, [%r13+8216];
	ld.shared.u32 	%r3087, [%r10+8396];
	ld.shared.u32 	%r3088, [%r28+22256];
	add.s32 	%r3089, %r3088, %r3087;
	min.s32 	%r3090, %r3086, %r3089;
	st.shared.u32 	[%r13+8216], %r3090;
	ld.shared.u32 	%r3091, [%r13+8320];
	ld.shared.u32 	%r3092, [%r10+8396];
	ld.shared.u32 	%r3093, [%r28+22360];
	add.s32 	%r3094, %r3093, %r3092;
	min.s32 	%r3095, %r3091, %r3094;
	st.shared.u32 	[%r13+8320], %r3095;
	ld.shared.u32 	%r3096, [%r13+16224];
	ld.shared.u32 	%r3097, [%r10+16508];
	ld.shared.u32 	%r3098, [%r28+22152];
	add.s32 	%r3099, %r3098, %r3097;
	min.s32 	%r3100, %r3096, %r3099;
	st.shared.u32 	[%r13+16224], %r3100;
	ld.shared.u32 	%r3101, [%r13+16328];
	ld.shared.u32 	%r3102, [%r10+16508];
	ld.shared.u32 	%r3103, [%r28+22256];
	add.s32 	%r3104, %r3103, %r3102;
	min.s32 	%r3105, %r3101, %r3104;
	st.shared.u32 	[%r13+16328], %r3105;
	ld.shared.u32 	%r3106, [%r13+16432];
	ld.shared.u32 	%r3107, [%r10+16508];
	ld.shared.u32 	%r3108, [%r28+22360];
	add.s32 	%r3109, %r3108, %r3107;
	min.s32 	%r3110, %r3106, %r3109;
	st.shared.u32 	[%r13+16432], %r3110;
	bar.sync 	0;
	ld.shared.u32 	%r3111, [%r13];
	ld.shared.u32 	%r3112, [%r10+288];
	ld.shared.u32 	%r3113, [%r28+22464];
	add.s32 	%r3114, %r3113, %r3112;
	min.s32 	%r3115, %r3111, %r3114;
	st.shared.u32 	[%r13], %r3115;
	ld.shared.u32 	%r3116, [%r13+104];
	ld.shared.u32 	%r3117, [%r10+288];
	ld.shared.u32 	%r3118, [%r28+22568];
	add.s32 	%r3119, %r3118, %r3117;
	min.s32 	%r3120, %r3116, %r3119;
	st.shared.u32 	[%r13+104], %r3120;
	ld.shared.u32 	%r3121, [%r13+208];
	ld.shared.u32 	%r3122, [%r10+288];
	ld.shared.u32 	%r3123, [%r28+22672];
	add.s32 	%r3124, %r3123, %r3122;
	min.s32 	%r3125, %r3121, %r3124;
	st.shared.u32 	[%r13+208], %r3125;
	ld.shared.u32 	%r3126, [%r13+8112];
	ld.shared.u32 	%r3127, [%r10+8400];
	ld.shared.u32 	%r3128, [%r28+22464];
	add.s32 	%r3129, %r3128, %r3127;
	min.s32 	%r3130, %r3126, %r3129;
	st.shared.u32 	[%r13+8112], %r3130;
	ld.shared.u32 	%r3131, [%r13+8216];
	ld.shared.u32 	%r3132, [%r10+8400];
	ld.shared.u32 	%r3133, [%r28+22568];
	add.s32 	%r3134, %r3133, %r3132;
	min.s32 	%r3135, %r3131, %r3134;
	st.shared.u32 	[%r13+8216], %r3135;
	ld.shared.u32 	%r3136, [%r13+8320];
	ld.shared.u32 	%r3137, [%r10+8400];
	ld.shared.u32 	%r3138, [%r28+22672];
	add.s32 	%r3139, %r3138, %r3137;
	min.s32 	%r3140, %r3136, %r3139;
	st.shared.u32 	[%r13+8320], %r3140;
	ld.shared.u32 	%r3141, [%r13+16224];
	ld.shared.u32 	%r3142, [%r10+16512];
	ld.shared.u32 	%r3143, [%r28+22464];
	add.s32 	%r3144, %r3143, %r3142;
	min.s32 	%r3145, %r3141, %r3144;
	st.shared.u32 	[%r13+16224], %r3145;
	ld.shared.u32 	%r3146, [%r13+16328];
	ld.shared.u32 	%r3147, [%r10+16512];
	ld.shared.u32 	%r3148, [%r28+22568];
	add.s32 	%r3149, %r3148, %r3147;
	min.s32 	%r3150, %r3146, %r3149;
	st.shared.u32 	[%r13+16328], %r3150;
	ld.shared.u32 	%r3151, [%r13+16432];
	ld.shared.u32 	%r3152, [%r10+16512];
	ld.shared.u32 	%r3153, [%r28+22672];
	add.s32 	%r3154, %r3153, %r3152;
	min.s32 	%r3155, %r3151, %r3154;
	st.shared.u32 	[%r13+16432], %r3155;
	bar.sync 	0;
	ld.shared.u32 	%r3156, [%r13];
	ld.shared.u32 	%r3157, [%r10+292];
	ld.shared.u32 	%r3158, [%r28+22776];
	add.s32 	%r3159, %r3158, %r3157;
	min.s32 	%r3160, %r3156, %r3159;
	st.shared.u32 	[%r13], %r3160;
	ld.shared.u32 	%r3161, [%r13+104];
	ld.shared.u32 	%r3162, [%r10+292];
	ld.shared.u32 	%r3163, [%r28+22880];
	add.s32 	%r3164, %r3163, %r3162;
	min.s32 	%r3165, %r3161, %r3164;
	st.shared.u32 	[%r13+104], %r3165;
	ld.shared.u32 	%r3166, [%r13+208];
	ld.shared.u32 	%r3167, [%r10+292];
	ld.shared.u32 	%r3168, [%r28+22984];
	add.s32 	%r3169, %r3168, %r3167;
	min.s32 	%r3170, %r3166, %r3169;
	st.shared.u32 	[%r13+208], %r3170;
	ld.shared.u32 	%r3171, [%r13+8112];
	ld.shared.u32 	%r3172, [%r10+8404];
	ld.shared.u32 	%r3173, [%r28+22776];
	add.s32 	%r3174, %r3173, %r3172;
	min.s32 	%r3175, %r3171, %r3174;
	st.shared.u32 	[%r13+8112], %r3175;
	ld.shared.u32 	%r3176, [%r13+8216];
	ld.shared.u32 	%r3177, [%r10+8404];
	ld.shared.u32 	%r3178, [%r28+22880];
	add.s32 	%r3179, %r3178, %r3177;
	min.s32 	%r3180, %r3176, %r3179;
	st.shared.u32 	[%r13+8216], %r3180;
	ld.shared.u32 	%r3181, [%r13+8320];
	ld.shared.u32 	%r3182, [%r10+8404];
	ld.shared.u32 	%r3183, [%r28+22984];
	add.s32 	%r3184, %r3183, %r3182;
	min.s32 	%r3185, %r3181, %r3184;
	st.shared.u32 	[%r13+8320], %r3185;
	ld.shared.u32 	%r3186, [%r13+16224];
	ld.shared.u32 	%r3187, [%r10+16516];
	ld.shared.u32 	%r3188, [%r28+22776];
	add.s32 	%r3189, %r3188, %r3187;
	min.s32 	%r3190, %r3186, %r3189;
	st.shared.u32 	[%r13+16224], %r3190;
	ld.shared.u32 	%r3191, [%r13+16328];
	ld.shared.u32 	%r3192, [%r10+16516];
	ld.shared.u32 	%r3193, [%r28+22880];
	add.s32 	%r3194, %r3193, %r3192;
	min.s32 	%r3195, %r3191, %r3194;
	st.shared.u32 	[%r13+16328], %r3195;
	ld.shared.u32 	%r3196, [%r13+16432];
	ld.shared.u32 	%r3197, [%r10+16516];
	ld.shared.u32 	%r3198, [%r28+22984];
	add.s32 	%r3199, %r3198, %r3197;
	min.s32 	%r3200, %r3196, %r3199;
	st.shared.u32 	[%r13+16432], %r3200;
	bar.sync 	0;
	ld.shared.u32 	%r3201, [%r13];
	ld.shared.u32 	%r3202, [%r10+296];
	ld.shared.u32 	%r3203, [%r28+23088];
	add.s32 	%r3204, %r3203, %r3202;
	min.s32 	%r3205, %r3201, %r3204;
	st.shared.u32 	[%r13], %r3205;
	ld.shared.u32 	%r3206, [%r13+104];
	ld.shared.u32 	%r3207, [%r10+296];
	ld.shared.u32 	%r3208, [%r28+23192];
	add.s32 	%r3209, %r3208, %r3207;
	min.s32 	%r3210, %r3206, %r3209;
	st.shared.u32 	[%r13+104], %r3210;
	ld.shared.u32 	%r3211, [%r13+208];
	ld.shared.u32 	%r3212, [%r10+296];
	ld.shared.u32 	%r3213, [%r28+23296];
	add.s32 	%r3214, %r3213, %r3212;
	min.s32 	%r3215, %r3211, %r3214;
	st.shared.u32 	[%r13+208], %r3215;
	ld.shared.u32 	%r3216, [%r13+8112];
	ld.shared.u32 	%r3217, [%r10+8408];
	ld.shared.u32 	%r3218, [%r28+23088];
	add.s32 	%r3219, %r3218, %r3217;
	min.s32 	%r3220, %r3216, %r3219;
	st.shared.u32 	[%r13+8112], %r3220;
	ld.shared.u32 	%r3221, [%r13+8216];
	ld.shared.u32 	%r3222, [%r10+8408];
	ld.shared.u32 	%r3223, [%r28+23192];
	add.s32 	%r3224, %r3223, %r3222;
	min.s32 	%r3225, %r3221, %r3224;
	st.shared.u32 	[%r13+8216], %r3225;
	ld.shared.u32 	%r3226, [%r13+8320];
	ld.shared.u32 	%r3227, [%r10+8408];
	ld.shared.u32 	%r3228, [%r28+23296];
	add.s32 	%r3229, %r3228, %r3227;
	min.s32 	%r3230, %r3226, %r3229;
	st.shared.u32 	[%r13+8320], %r3230;
	ld.shared.u32 	%r3231, [%r13+16224];
	ld.shared.u32 	%r3232, [%r10+16520];
	ld.shared.u32 	%r3233, [%r28+23088];
	add.s32 	%r3234, %r3233, %r3232;
	min.s32 	%r3235, %r3231, %r3234;
	st.shared.u32 	[%r13+16224], %r3235;
	ld.shared.u32 	%r3236, [%r13+16328];
	ld.shared.u32 	%r3237, [%r10+16520];
	ld.shared.u32 	%r3238, [%r28+23192];
	add.s32 	%r3239, %r3238, %r3237;
	min.s32 	%r3240, %r3236, %r3239;
	st.shared.u32 	[%r13+16328], %r3240;
	ld.shared.u32 	%r3241, [%r13+16432];
	ld.shared.u32 	%r3242, [%r10+16520];
	ld.shared.u32 	%r3243, [%r28+23296];
	add.s32 	%r3244, %r3243, %r3242;
	min.s32 	%r3245, %r3241, %r3244;
	st.shared.u32 	[%r13+16432], %r3245;
	bar.sync 	0;
	ld.shared.u32 	%r3246, [%r13];
	ld.shared.u32 	%r3247, [%r10+300];
	ld.shared.u32 	%r3248, [%r28+23400];
	add.s32 	%r3249, %r3248, %r3247;
	min.s32 	%r3250, %r3246, %r3249;
	st.shared.u32 	[%r13], %r3250;
	ld.shared.u32 	%r3251, [%r13+104];
	ld.shared.u32 	%r3252, [%r10+300];
	ld.shared.u32 	%r3253, [%r28+23504];
	add.s32 	%r3254, %r3253, %r3252;
	min.s32 	%r3255, %r3251, %r3254;
	st.shared.u32 	[%r13+104], %r3255;
	ld.shared.u32 	%r3256, [%r13+208];
	ld.shared.u32 	%r3257, [%r10+300];
	ld.shared.u32 	%r3258, [%r28+23608];
	add.s32 	%r3259, %r3258, %r3257;
	min.s32 	%r3260, %r3256, %r3259;
	st.shared.u32 	[%r13+208], %r3260;
	ld.shared.u32 	%r3261, [%r13+8112];
	ld.shared.u32 	%r3262, [%r10+8412];
	ld.shared.u32 	%r3263, [%r28+23400];
	add.s32 	%r3264, %r3263, %r3262;
	min.s32 	%r3265, %r3261, %r3264;
	st.shared.u32 	[%r13+8112], %r3265;
	ld.shared.u32 	%r3266, [%r13+8216];
	ld.shared.u32 	%r3267, [%r10+8412];
	ld.shared.u32 	%r3268, [%r28+23504];
	add.s32 	%r3269, %r3268, %r3267;
	min.s32 	%r3270, %r3266, %r3269;
	st.shared.u32 	[%r13+8216], %r3270;
	ld.shared.u32 	%r3271, [%r13+8320];
	ld.shared.u32 	%r3272, [%r10+8412];
	ld.shared.u32 	%r3273, [%r28+23608];
	add.s32 	%r3274, %r3273, %r3272;
	min.s32 	%r3275, %r3271, %r3274;
	st.shared.u32 	[%r13+8320], %r3275;
	ld.shared.u32 	%r3276, [%r13+16224];
	ld.shared.u32 	%r3277, [%r10+16524];
	ld.shared.u32 	%r3278, [%r28+23400];
	add.s32 	%r3279, %r3278, %r3277;
	min.s32 	%r3280, %r3276, %r3279;
	st.shared.u32 	[%r13+16224], %r3280;
	ld.shared.u32 	%r3281, [%r13+16328];
	ld.shared.u32 	%r3282, [%r10+16524];
	ld.shared.u32 	%r3283, [%r28+23504];
	add.s32 	%r3284, %r3283, %r3282;
	min.s32 	%r3285, %r3281, %r3284;
	st.shared.u32 	[%r13+16328], %r3285;
	ld.shared.u32 	%r3286, [%r13+16432];
	ld.shared.u32 	%r3287, [%r10+16524];
	ld.shared.u32 	%r3288, [%r28+23608];
	add.s32 	%r3289, %r3288, %r3287;
	min.s32 	%r3290, %r3286, %r3289;
	st.shared.u32 	[%r13+16432], %r3290;
	bar.sync 	0;
	ld.shared.u32 	%r3291, [%r13];
	ld.shared.u32 	%r3292, [%r10+304];
	ld.shared.u32 	%r3293, [%r28+23712];
	add.s32 	%r3294, %r3293, %r3292;
	min.s32 	%r3295, %r3291, %r3294;
	st.shared.u32 	[%r13], %r3295;
	ld.shared.u32 	%r3296, [%r13+104];
	ld.shared.u32 	%r3297, [%r10+304];
	ld.shared.u32 	%r3298, [%r28+23816];
	add.s32 	%r3299, %r3298, %r3297;
	min.s32 	%r3300, %r3296, %r3299;
	st.shared.u32 	[%r13+104], %r3300;
	ld.shared.u32 	%r3301, [%r13+208];
	ld.shared.u32 	%r3302, [%r10+304];
	ld.shared.u32 	%r3303, [%r28+23920];
	add.s32 	%r3304, %r3303, %r3302;
	min.s32 	%r3305, %r3301, %r3304;
	st.shared.u32 	[%r13+208], %r3305;
	ld.shared.u32 	%r3306, [%r13+8112];
	ld.shared.u32 	%r3307, [%r10+8416];
	ld.shared.u32 	%r3308, [%r28+23712];
	add.s32 	%r3309, %r3308, %r3307;
	min.s32 	%r3310, %r3306, %r3309;
	st.shared.u32 	[%r13+8112], %r3310;
	ld.shared.u32 	%r3311, [%r13+8216];
	ld.shared.u32 	%r3312, [%r10+8416];
	ld.shared.u32 	%r3313, [%r28+23816];
	add.s32 	%r3314, %r3313, %r3312;
	min.s32 	%r3315, %r3311, %r3314;
	st.shared.u32 	[%r13+8216], %r3315;
	ld.shared.u32 	%r3316, [%r13+8320];
	ld.shared.u32 	%r3317, [%r10+8416];
	ld.shared.u32 	%r3318, [%r28+23920];
	add.s32 	%r3319, %r3318, %r3317;
	min.s32 	%r3320, %r3316, %r3319;
	st.shared.u32 	[%r13+8320], %r3320;
	ld.shared.u32 	%r3321, [%r13+16224];
	ld.shared.u32 	%r3322, [%r10+16528];
	ld.shared.u32 	%r3323, [%r28+23712];
	add.s32 	%r3324, %r3323, %r3322;
	min.s32 	%r3325, %r3321, %r3324;
	st.shared.u32 	[%r13+16224], %r3325;
	ld.shared.u32 	%r3326, [%r13+16328];
	ld.shared.u32 	%r3327, [%r10+16528];
	ld.shared.u32 	%r3328, [%r28+23816];
	add.s32 	%r3329, %r3328, %r3327;
	min.s32 	%r3330, %r3326, %r3329;
	st.shared.u32 	[%r13+16328], %r3330;
	ld.shared.u32 	%r3331, [%r13+16432];
	ld.shared.u32 	%r3332, [%r10+16528];
	ld.shared.u32 	%r3333, [%r28+23920];
	add.s32 	%r3334, %r3333, %r3332;
	min.s32 	%r3335, %r3331, %r3334;
	st.shared.u32 	[%r13+16432], %r3335;
	bar.sync 	0;
	ld.shared.u32 	%r3336, [%r13];
	ld.shared.u32 	%r3337, [%r10+308];
	ld.shared.u32 	%r3338, [%r28+24024];
	add.s32 	%r3339, %r3338, %r3337;
	min.s32 	%r3340, %r3336, %r3339;
	st.shared.u32 	[%r13], %r3340;
	ld.shared.u32 	%r3341, [%r13+104];
	ld.shared.u32 	%r3342, [%r10+308];
	ld.shared.u32 	%r3343, [%r28+24128];
	add.s32 	%r3344, %r3343, %r3342;
	min.s32 	%r3345, %r3341, %r3344;
	st.shared.u32 	[%r13+104], %r3345;
	ld.shared.u32 	%r3346, [%r13+208];
	ld.shared.u32 	%r3347, [%r10+308];
	ld.shared.u32 	%r3348, [%r28+24232];
	add.s32 	%r3349, %r3348, %r3347;
	min.s32 	%r3350, %r3346, %r3349;
	st.shared.u32 	[%r13+208], %r3350;
	ld.shared.u32 	%r3351, [%r13+8112];
	ld.shared.u32 	%r3352, [%r10+8420];
	ld.shared.u32 	%r3353, [%r28+24024];
	add.s32 	%r3354, %r3353, %r3352;
	min.s32 	%r3355, %r3351, %r3354;
	st.shared.u32 	[%r13+8112], %r3355;
	ld.shared.u32 	%r3356, [%r13+8216];
	ld.shared.u32 	%r3357, [%r10+8420];
	ld.shared.u32 	%r3358, [%r28+24128];
	add.s32 	%r3359, %r3358, %r3357;
	min.s32 	%r3360, %r3356, %r3359;
	st.shared.u32 	[%r13+8216], %r3360;
	ld.shared.u32 	%r3361, [%r13+8320];
	ld.shared.u32 	%r3362, [%r10+8420];
	ld.shared.u32 	%r3363, [%r28+24232];
	add.s32 	%r3364, %r3363, %r3362;
	min.s32 	%r3365, %r3361, %r3364;
	st.shared.u32 	[%r13+8320], %r3365;
	ld.shared.u32 	%r3366, [%r13+16224];
	ld.shared.u32 	%r3367, [%r10+16532];
	ld.shared.u32 	%r3368, [%r28+24024];
	add.s32 	%r3369, %r3368, %r3367;
	min.s32 	%r3370, %r3366, %r3369;
	st.shared.u32 	[%r13+16224], %r3370;
	ld.shared.u32 	%r3371, [%r13+16328];
	ld.shared.u32 	%r3372, [%r10+16532];
	ld.shared.u32 	%r3373, [%r28+24128];
	add.s32 	%r3374, %r3373, %r3372;
	min.s32 	%r3375, %r3371, %r3374;
	st.shared.u32 	[%r13+16328], %r3375;
	ld.shared.u32 	%r3376, [%r13+16432];
	ld.shared.u32 	%r3377, [%r10+16532];
	ld.shared.u32 	%r3378, [%r28+24232];
	add.s32 	%r3379, %r3378, %r3377;
	min.s32 	%r3380, %r3376, %r3379;
	st.shared.u32 	[%r13+16432], %r3380;
	bar.sync 	0;
	ld.shared.u32 	%r3381, [%r13];
	st.global.u32 	[%rd4], %r3381;
	ld.shared.u32 	%r3382, [%r13+104];
	st.global.u32 	[%rd4+104], %r3382;
	ld.shared.u32 	%r3383, [%r13+208];
	st.global.u32 	[%rd4+208], %r3383;
	ld.shared.u32 	%r3384, [%r13+8112];
	st.global.u32 	[%rd6], %r3384;
	ld.shared.u32 	%r3385, [%r13+8216];
	st.global.u32 	[%rd6+104], %r3385;
	ld.shared.u32 	%r3386, [%r13+8320];
	st.global.u32 	[%rd6+208], %r3386;
	ld.shared.u32 	%r3387, [%r13+16224];
	st.global.u32 	[%rd8], %r3387;
	ld.shared.u32 	%r3388, [%r13+16328];
	st.global.u32 	[%rd8+104], %r3388;
	ld.shared.u32 	%r3389, [%r13+16432];
	st.global.u32 	[%rd8+208], %r3389;
	ret;

}
	// .globl	_Z15proc_2_blk_globPiiii
.visible .entry _Z15proc_2_blk_globPiiii(
	.param .u64 .ptr .align 1 _Z15proc_2_blk_globPiiii_param_0,
	.param .u32 _Z15proc_2_blk_globPiiii_param_1,
	.param .u32 _Z15proc_2_blk_globPiiii_param_2,
	.param .u32 _Z15proc_2_blk_globPiiii_param_3
)
{
	.reg .pred 	%p<4>;
	.reg .b32 	%r<6034>;
	.reg .b64 	%rd<25>;
	// demoted variable
	.shared .align 4 .b8 _ZZ15proc_2_blk_globPiiiiE6k_k_sm[24336];
	// demoted variable
	.shared .align 4 .b8 _ZZ15proc_2_blk_globPiiiiE2sm[24336];
	ld.param.u64 	%rd1, [_Z15proc_2_blk_globPiiii_param_0];
	ld.param.u32 	%r6, [_Z15proc_2_blk_globPiiii_param_2];
	ld.param.u32 	%r7, [_Z15proc_2_blk_globPiiii_param_3];
	cvta.to.global.u64 	%rd2, %rd1;
	mov.u32 	%r1, %tid.y;
	mov.u32 	%r8, %tid.x;
	mul.lo.s32 	%r9, %r6, 78;
	add.s32 	%r10, %r9, %r8;
	add.s32 	%r11, %r1, %r9;
	mul.lo.s32 	%r2, %r11, %r7;
	add.s32 	%r12, %r10, %r2;
	mov.u32 	%r13, _ZZ15proc_2_blk_globPiiiiE6k_k_sm;
	mad.lo.s32 	%r14, %r1, 312, %r13;
	mul.wide.s32 	%rd3, %r12, 4;
	add.s64 	%rd4, %rd2, %rd3;
	ld.global.u32 	%r15, [%rd4];
	shl.b32 	%r16, %r8, 2;
	add.s32 	%r17, %r14, %r16;
	st.shared.u32 	[%r17], %r15;
	ld.global.u32 	%r18, [%rd4+104];
	st.shared.u32 	[%r17+104], %r18;
	ld.global.u32 	%r19, [%rd4+208];
	st.shared.u32 	[%r17+208], %r19;
	add.s32 	%r20, %r11, 26;
	mul.lo.s32 	%r3, %r20, %r7;
	add.s32 	%r21, %r10, %r3;
	mul.wide.s32 	%rd5, %r21, 4;
	add.s64 	%rd6, %rd2, %rd5;
	ld.global.u32 	%r22, [%rd6];
	st.shared.u32 	[%r17+8112], %r22;
	ld.global.u32 	%r23, [%rd6+104];
	st.shared.u32 	[%r17+8216], %r23;
	ld.global.u32 	%r24, [%rd6+208];
	st.shared.u32 	[%r17+8320], %r24;
	add.s32 	%r25, %r11, 52;
	mul.lo.s32 	%r4, %r25, %r7;
	add.s32 	%r26, %r10, %r4;
	mul.wide.s32 	%rd7, %r26, 4;
	add.s64 	%rd8, %rd2, %rd7;
	ld.global.u32 	%r27, [%rd8];
	st.shared.u32 	[%r17+16224], %r27;
	ld.global.u32 	%r28, [%rd8+104];
	st.shared.u32 	[%r17+16328], %r28;
	ld.global.u32 	%r29, [%rd8+208];
	st.shared.u32 	[%r17+16432], %r29;
	mov.u32 	%r30, %ctaid.y;
	setp.eq.s32 	%p1, %r30, 0;
	@%p1 bra 	$L__BB7_2;
	ld.param.u32 	%r6031, [_Z15proc_2_blk_globPiiii_param_2];
	ld.param.u32 	%r6029, [_Z15proc_2_blk_globPiiii_param_1];
	ld.param.u64 	%rd23, [_Z15proc_2_blk_globPiiii_param_0];
	mul.lo.s32 	%r31, %r1, 312;
	add.s32 	%r33, %r13, %r31;
	mov.u32 	%r34, %ctaid.x;
	add.s32 	%r35, %r6029, %r34;
	setp.ge.s32 	%p2, %r35, %r6031;
	selp.u32 	%r36, 1, 0, %p2;
	add.s32 	%r37, %r35, %r36;
	mad.lo.s32 	%r39, %r37, 78, %r8;
	add.s32 	%r40, %r39, %r2;
	mov.u32 	%r41, _ZZ15proc_2_blk_globPiiiiE2sm;
	cvta.to.global.u64 	%rd9, %rd23;
	mul.wide.s32 	%rd10, %r40, 4;
	add.s64 	%rd11, %rd9, %rd10;
	ld.global.u32 	%r42, [%rd11];
	add.s32 	%r44, %r41, %r16;
	add.s32 	%r45, %r44, %r31;
	st.shared.u32 	[%r45], %r42;
	ld.global.u32 	%r46, [%rd11+104];
	st.shared.u32 	[%r45+104], %r46;
	ld.global.u32 	%r47, [%rd11+208];
	st.shared.u32 	[%r45+208], %r47;
	add.s32 	%r48, %r39, %r3;
	mul.wide.s32 	%rd12, %r48, 4;
	add.s64 	%rd13, %rd9, %rd12;
	ld.global.u32 	%r49, [%rd13];
	st.shared.u32 	[%r45+8112], %r49;
	ld.global.u32 	%r50, [%rd13+104];
	st.shared.u32 	[%r45+8216], %r50;
	ld.global.u32 	%r51, [%rd13+208];
	st.shared.u32 	[%r45+8320], %r51;
	add.s32 	%r52, %r39, %r4;
	mul.wide.s32 	%rd14, %r52, 4;
	add.s64 	%rd15, %rd9, %rd14;
	ld.global.u32 	%r53, [%rd15];
	st.shared.u32 	[%r45+16224], %r53;
	ld.global.u32 	%r54, [%rd15+104];
	st.shared.u32 	[%r45+16328], %r54;
	ld.global.u32 	%r55, [%rd15+208];
	st.shared.u32 	[%r45+16432], %r55;
	bar.sync 	0;
	ld.shared.u32 	%r56, [%r33];
	ld.shared.u32 	%r57, [%r45];
	ld.shared.u32 	%r58, [%r44];
	add.s32 	%r59, %r58, %r56;
	min.s32 	%r60, %r57, %r59;
	st.shared.u32 	[%r45], %r60;
	ld.shared.u32 	%r61, [%r45+104];
	ld.shared.u32 	%r62, [%r44+104];
	add.s32 	%r63, %r62, %r56;
	min.s32 	%r64, %r61, %r63;
	st.shared.u32 	[%r45+104], %r64;
	ld.shared.u32 	%r65, [%r45+208];
	ld.shared.u32 	%r66, [%r44+208];
	add.s32 	%r67, %r66, %r56;
	min.s32 	%r68, %r65, %r67;
	st.shared.u32 	[%r45+208], %r68;
	ld.shared.u32 	%r69, [%r33+8112];
	ld.shared.u32 	%r70, [%r45+8112];
	ld.shared.u32 	%r71, [%r44];
	add.s32 	%r72, %r71, %r69;
	min.s32 	%r73, %r70, %r72;
	st.shared.u32 	[%r45+8112], %r73;
	ld.shared.u32 	%r74, [%r45+8216];
	ld.shared.u32 	%r75, [%r44+104];
	add.s32 	%r76, %r75, %r69;
	min.s32 	%r77, %r74, %r76;
	st.shared.u32 	[%r45+8216], %r77;
	ld.shared.u32 	%r78, [%r45+8320];
	ld.shared.u32 	%r79, [%r44+208];
	add.s32 	%r80, %r79, %r69;
	min.s32 	%r81, %r78, %r80;
	st.shared.u32 	[%r45+8320], %r81;
	ld.shared.u32 	%r82, [%r33+16224];
	ld.shared.u32 	%r83, [%r45+16224];
	add.s32 	%r84, %r71, %r82;
	min.s32 	%r85, %r83, %r84;
	st.shared.u32 	[%r45+16224], %r85;
	ld.shared.u32 	%r86, [%r45+16328];
	add.s32 	%r87, %r75, %r82;
	min.s32 	%r88, %r86, %r87;
	st.shared.u32 	[%r45+16328], %r88;
	ld.shared.u32 	%r89, [%r45+16432];
	add.s32 	%r90, %r79, %r82;
	min.s32 	%r91, %r89, %r90;
	st.shared.u32 	[%r45+16432], %r91;
	bar.sync 	0;
	ld.shared.u32 	%r92, [%r33+4];
	ld.shared.u32 	%r93, [%r45];
	ld.shared.u32 	%r94, [%r44+312];
	add.s32 	%r95, %r94, %r92;
	min.s32 	%r96, %r93, %r95;
	st.shared.u32 	[%r45], %r96;
	ld.shared.u32 	%r97, [%r45+104];
	ld.shared.u32 	%r98, [%r44+416];
	add.s32 	%r99, %r98, %r92;
	min.s32 	%r100, %r97, %r99;
	st.shared.u32 	[%r45+104], %r100;
	ld.shared.u32 	%r101, [%r45+208];
	ld.shared.u32 	%r102, [%r44+520];
	add.s32 	%r103, %r102, %r92;
	min.s32 	%r104, %r101, %r103;
	st.shared.u32 	[%r45+208], %r104;
	ld.shared.u32 	%r105, [%r33+8116];
	ld.shared.u32 	%r106, [%r45+8112];
	ld.shared.u32 	%r107, [%r44+312];
	add.s32 	%r108, %r107, %r105;
	min.s32 	%r109, %r106, %r108;
	st.shared.u32 	[%r45+8112], %r109;
	ld.shared.u32 	%r110, [%r45+8216];
	ld.shared.u32 	%r111, [%r44+416];
	add.s32 	%r112, %r111, %r105;
	min.s32 	%r113, %r110, %r112;
	st.shared.u32 	[%r45+8216], %r113;
	ld.shared.u32 	%r114, [%r45+8320];
	ld.shared.u32 	%r115, [%r44+520];
	add.s32 	%r116, %r115, %r105;
	min.s32 	%r117, %r114, %r116;
	st.shared.u32 	[%r45+8320], %r117;
	ld.shared.u32 	%r118, [%r33+16228];
	ld.shared.u32 	%r119, [%r45+16224];
	add.s32 	%r120, %r107, %r118;
	min.s32 	%r121, %r119, %r120;
	st.shared.u32 	[%r45+16224], %r121;
	ld.shared.u32 	%r122, [%r45+16328];
	add.s32 	%r123, %r111, %r118;
	min.s32 	%r124, %r122, %r123;
	st.shared.u32 	[%r45+16328], %r124;
	ld.shared.u32 	%r125, [%r45+16432];
	add.s32 	%r126, %r115, %r118;
	min.s32 	%r127, %r125, %r126;
	st.shared.u32 	[%r45+16432], %r127;
	bar.sync 	0;
	ld.shared.u32 	%r128, [%r33+8];
	ld.shared.u32 	%r129, [%r45];
	ld.shared.u32 	%r130, [%r44+624];
	add.s32 	%r131, %r130, %r128;
	min.s32 	%r132, %r129, %r131;
	st.shared.u32 	[%r45], %r132;
	ld.shared.u32 	%r133, [%r45+104];
	ld.shared.u32 	%r134, [%r44+728];
	add.s32 	%r135, %r134, %r128;
	min.s32 	%r136, %r133, %r135;
	st.shared.u32 	[%r45+104], %r136;
	ld.shared.u32 	%r137, [%r45+208];
	ld.shared.u32 	%r138, [%r44+832];
	add.s32 	%r139, %r138, %r128;
	min.s32 	%r140, %r137, %r139;
	st.shared.u32 	[%r45+208], %r140;
	ld.shared.u32 	%r141, [%r33+8120];
	ld.shared.u32 	%r142, [%r45+8112];
	ld.shared.u32 	%r143, [%r44+624];
	add.s32 	%r144, %r143, %r141;
	min.s32 	%r145, %r142, %r144;
	st.shared.u32 	[%r45+8112], %r145;
	ld.shared.u32 	%r146, [%r45+8216];
	ld.shared.u32 	%r147, [%r44+728];
	add.s32 	%r148, %r147, %r141;
	min.s32 	%r149, %r146, %r148;
	st.shared.u32 	[%r45+8216], %r149;
	ld.shared.u32 	%r150, [%r45+8320];
	ld.shared.u32 	%r151, [%r44+832];
	add.s32 	%r152, %r151, %r141;
	min.s32 	%r153, %r150, %r152;
	st.shared.u32 	[%r45+8320], %r153;
	ld.shared.u32 	%r154, [%r33+16232];
	ld.shared.u32 	%r155, [%r45+16224];
	add.s32 	%r156, %r143, %r154;
	min.s32 	%r157, %r155, %r156;
	st.shared.u32 	[%r45+16224], %r157;
	ld.shared.u32 	%r158, [%r45+16328];
	add.s32 	%r159, %r147, %r154;
	min.s32 	%r160, %r158, %r159;
	st.shared.u32 	[%r45+16328], %r160;
	ld.shared.u32 	%r161, [%r45+16432];
	add.s32 	%r162, %r151, %r154;
	min.s32 	%r163, %r161, %r162;
	st.shared.u32 	[%r45+16432], %r163;
	bar.sync 	0;
	ld.shared.u32 	%r164, [%r33+12];
	ld.shared.u32 	%r165, [%r45];
	ld.shared.u32 	%r166, [%r44+936];
	add.s32 	%r167, %r166, %r164;
	min.s32 	%r168, %r165, %r167;
	st.shared.u32 	[%r45], %r168;
	ld.shared.u32 	%r169, [%r45+104];
	ld.shared.u32 	%r170, [%r44+1040];
	add.s32 	%r171, %r170, %r164;
	min.s32 	%r172, %r169, %r171;
	st.shared.u32 	[%r45+104], %r172;
	ld.shared.u32 	%r173, [%r45+208];
	ld.shared.u32 	%r174, [%r44+1144];
	add.s32 	%r175, %r174, %r164;
	min.s32 	%r176, %r173, %r175;
	st.shared.u32 	[%r45+208], %r176;
	ld.shared.u32 	%r177, [%r33+8124];
	ld.shared.u32 	%r178, [%r45+8112];
	ld.shared.u32 	%r179, [%r44+936];
	add.s32 	%r180, %r179, %r177;
	min.s32 	%r181, %r178, %r180;
	st.shared.u32 	[%r45+8112], %r181;
	ld.shared.u32 	%r182, [%r45+8216];
	ld.shared.u32 	%r183, [%r44+1040];
	add.s32 	%r184, %r183, %r177;
	min.s32 	%r185, %r182, %r184;
	st.shared.u32 	[%r45+8216], %r185;
	ld.shared.u32 	%r186, [%r45+8320];
	ld.shared.u32 	%r187, [%r44+1144];
	add.s32 	%r188, %r187, %r177;
	min.s32 	%r189, %r186, %r188;
	st.shared.u32 	[%r45+8320], %r189;
	ld.shared.u32 	%r190, [%r33+16236];
	ld.shared.u32 	%r191, [%r45+16224];
	add.s32 	%r192, %r179, %r190;
	min.s32 	%r193, %r191, %r192;
	st.shared.u32 	[%r45+16224], %r193;
	ld.shared.u32 	%r194, [%r45+16328];
	add.s32 	%r195, %r183, %r190;
	min.s32 	%r196, %r194, %r195;
	st.shared.u32 	[%r45+16328], %r196;
	ld.shared.u32 	%r197, [%r45+16432];
	add.s32 	%r198, %r187, %r190;
	min.s32 	%r199, %r197, %r198;
	st.shared.u32 	[%r45+16432], %r199;
	bar.sync 	0;
	ld.shared.u32 	%r200, [%r33+16];
	ld.shared.u32 	%r201, [%r45];
	ld.shared.u32 	%r202, [%r44+1248];
	add.s32 	%r203, %r202, %r200;
	min.s32 	%r204, %r201, %r203;
	st.shared.u32 	[%r45], %r204;
	ld.shared.u32 	%r205, [%r45+104];
	ld.shared.u32 	%r206, [%r44+1352];
	add.s32 	%r207, %r206, %r200;
	min.s32 	%r208, %r205, %r207;
	st.shared.u32 	[%r45+104], %r208;
	ld.shared.u32 	%r209, [%r45+208];
	ld.shared.u32 	%r210, [%r44+1456];
	add.s32 	%r211, %r210, %r200;
	min.s32 	%r212, %r209, %r211;
	st.shared.u32 	[%r45+208], %r212;
	ld.shared.u32 	%r213, [%r33+8128];
	ld.shared.u32 	%r214, [%r45+8112];
	ld.shared.u32 	%r215, [%r44+1248];
	add.s32 	%r216, %r215, %r213;
	min.s32 	%r217, %r214, %r216;
	st.shared.u32 	[%r45+8112], %r217;
	ld.shared.u32 	%r218, [%r45+8216];
	ld.shared.u32 	%r219, [%r44+1352];
	add.s32 	%r220, %r219, %r213;
	min.s32 	%r221, %r218, %r220;
	st.shared.u32 	[%r45+8216], %r221;
	ld.shared.u32 	%r222, [%r45+8320];
	ld.shared.u32 	%r223, [%r44+1456];
	add.s32 	%r224, %r223, %r213;
	min.s32 	%r225, %r222, %r224;
	st.shared.u32 	[%r45+8320], %r225;
	ld.shared.u32 	%r226, [%r33+16240];
	ld.shared.u32 	%r227, [%r45+16224];
	add.s32 	%r228, %r215, %r226;
	min.s32 	%r229, %r227, %r228;
	st.shared.u32 	[%r45+16224], %r229;
	ld.shared.u32 	%r230, [%r45+16328];
	add.s32 	%r231, %r219, %r226;
	min.s32 	%r232, %r230, %r231;
	st.shared.u32 	[%r45+16328], %r232;
	ld.shared.u32 	%r233, [%r45+16432];
	add.s32 	%r234, %r223, %r226;
	min.s32 	%r235, %r233, %r234;
	st.shared.u32 	[%r45+16432], %r235;
	bar.sync 	0;
	ld.shared.u32 	%r236, [%r33+20];
	ld.shared.u32 	%r237, [%r45];
	ld.shared.u32 	%r238, [%r44+1560];
	add.s32 	%r239, %r238, %r236;
	min.s32 	%r240, %r237, %r239;
	st.shared.u32 	[%r45], %r240;
	ld.shared.u32 	%r241, [%r45+104];
	ld.shared.u32 	%r242, [%r44+1664];
	add.s32 	%r243, %r242, %r236;
	min.s32 	%r244, %r241, %r243;
	st.shared.u32 	[%r45+104], %r244;
	ld.shared.u32 	%r245, [%r45+208];
	ld.shared.u32 	%r246, [%r44+1768];
	add.s32 	%r247, %r246, %r236;
	min.s32 	%r248, %r245, %r247;
	st.shared.u32 	[%r45+208], %r248;
	ld.shared.u32 	%r249, [%r33+8132];
	ld.shared.u32 	%r250, [%r45+8112];
	ld.shared.u32 	%r251, [%r44+1560];
	add.s32 	%r252, %r251, %r249;
	min.s32 	%r253, %r250, %r252;
	st.shared.u32 	[%r45+8112], %r253;
	ld.shared.u32 	%r254, [%r45+8216];
	ld.shared.u32 	%r255, [%r44+1664];
	add.s32 	%r256, %r255, %r249;
	min.s32 	%r257, %r254, %r256;
	st.shared.u32 	[%r45+8216], %r257;
	ld.shared.u32 	%r258, [%r45+8320];
	ld.shared.u32 	%r259, [%r44+1768];
	add.s32 	%r260, %r259, %r249;
	min.s32 	%r261, %r258, %r260;
	st.shared.u32 	[%r45+8320], %r261;
	ld.shared.u32 	%r262, [%r33+16244];
	ld.shared.u32 	%r263, [%r45+16224];
	add.s32 	%r264, %r251, %r262;
	min.s32 	%r265, %r263, %r264;
	st.shared.u32 	[%r45+16224], %r265;
	ld.shared.u32 	%r266, [%r45+16328];
	add.s32 	%r267, %r255, %r262;
	min.s32 	%r268, %r266, %r267;
	st.shared.u32 	[%r45+16328], %r268;
	ld.shared.u32 	%r269, [%r45+16432];
	add.s32 	%r270, %r259, %r262;
	min.s32 	%r271, %r269, %r270;
	st.shared.u32 	[%r45+16432], %r271;
	bar.sync 	0;
	ld.shared.u32 	%r272, [%r33+24];
	ld.shared.u32 	%r273, [%r45];
	ld.shared.u32 	%r274, [%r44+1872];
	add.s32 	%r275, %r274, %r272;
	min.s32 	%r276, %r273, %r275;
	st.shared.u32 	[%r45], %r276;
	ld.shared.u32 	%r277, [%r45+104];
	ld.shared.u32 	%r278, [%r44+1976];
	add.s32 	%r279, %r278, %r272;
	min.s32 	%r280, %r277, %r279;
	st.shared.u32 	[%r45+104], %r280;
	ld.shared.u32 	%r281, [%r45+208];
	ld.shared.u32 	%r282, [%r44+2080];
	add.s32 	%r283, %r282, %r272;
	min.s32 	%r284, %r281, %r283;
	st.shared.u32 	[%r45+208], %r284;
	ld.shared.u32 	%r285, [%r33+8136];
	ld.shared.u32 	%r286, [%r45+8112];
	ld.shared.u32 	%r287, [%r44+1872];
	add.s32 	%r288, %r287, %r285;
	min.s32 	%r289, %r286, %r288;
	st.shared.u32 	[%r45+8112], %r289;
	ld.shared.u32 	%r290, [%r45+8216];
	ld.shared.u32 	%r291, [%r44+1976];
	add.s32 	%r292, %r291, %r285;
	min.s32 	%r293, %r290, %r292;
	st.shared.u32 	[%r45+8216], %r293;
	ld.shared.u32 	%r294, [%r45+8320];
	ld.shared.u32 	%r295, [%r44+2080];
	add.s32 	%r296, %r295, %r285;
	min.s32 	%r297, %r294, %r296;
	st.shared.u32 	[%r45+8320], %r297;
	ld.shared.u32 	%r298, [%r33+16248];
	ld.shared.u32 	%r299, [%r45+16224];
	add.s32 	%r300, %r287, %r298;
	min.s32 	%r301, %r299, %r300;
	st.shared.u32 	[%r45+16224], %r301;
	ld.shared.u32 	%r302, [%r45+16328];
	add.s32 	%r303, %r291, %r298;
	min.s32 	%r304, %r302, %r303;
	st.shared.u32 	[%r45+16328], %r304;
	ld.shared.u32 	%r305, [%r45+16432];
	add.s32 	%r306, %r295, %r298;
	min.s32 	%r307, %r305, %r306;
	st.shared.u32 	[%r45+16432], %r307;
	bar.sync 	0;
	ld.shared.u32 	%r308, [%r33+28];
	ld.shared.u32 	%r309, [%r45];
	ld.shared.u32 	%r310, [%r44+2184];
	add.s32 	%r311, %r310, %r308;
	min.s32 	%r312, %r309, %r311;
	st.shared.u32 	[%r45], %r312;
	ld.shared.u32 	%r313, [%r45+104];
	ld.shared.u32 	%r314, [%r44+2288];
	add.s32 	%r315, %r314, %r308;
	min.s32 	%r316, %r313, %r315;
	st.shared.u32 	[%r45+104], %r316;
	ld.shared.u32 	%r317, [%r45+208];
	ld.shared.u32 	%r318, [%r44+2392];
	add.s32 	%r319, %r318, %r308;
	min.s32 	%r320, %r317, %r319;
	st.shared.u32 	[%r45+208], %r320;
	ld.shared.u32 	%r321, [%r33+8140];
	ld.shared.u32 	%r322, [%r45+8112];
	ld.shared.u32 	%r323, [%r44+2184];
	add.s32 	%r324, %r323, %r321;
	min.s32 	%r325, %r322, %r324;
	st.shared.u32 	[%r45+8112], %r325;
	ld.shared.u32 	%r326, [%r45+8216];
	ld.shared.u32 	%r327, [%r44+2288];
	add.s32 	%r328, %r327, %r321;
	min.s32 	%r329, %r326, %r328;
	st.shared.u32 	[%r45+8216], %r329;
	ld.shared.u32 	%r330, [%r45+8320];
	ld.shared.u32 	%r331, [%r44+2392];
	add.s32 	%r332, %r331, %r321;
	min.s32 	%r333, %r330, %r332;
	st.shared.u32 	[%r45+8320], %r333;
	ld.shared.u32 	%r334, [%r33+16252];
	ld.shared.u32 	%r335, [%r45+16224];
	add.s32 	%r336, %r323, %r334;
	min.s32 	%r337, %r335, %r336;
	st.shared.u32 	[%r45+16224], %r337;
	ld.shared.u32 	%r338, [%r45+16328];
	add.s32 	%r339, %r327, %r334;
	min.s32 	%r340, %r338, %r339;
	st.shared.u32 	[%r45+16328], %r340;
	ld.shared.u32 	%r341, [%r45+16432];
	add.s32 	%r342, %r331, %r334;
	min.s32 	%r343, %r341, %r342;
	st.shared.u32 	[%r45+16432], %r343;
	bar.sync 	0;
	ld.shared.u32 	%r344, [%r33+32];
	ld.shared.u32 	%r345, [%r45];
	ld.shared.u32 	%r346, [%r44+2496];
	add.s32 	%r347, %r346, %r344;
	min.s32 	%r348, %r345, %r347;
	st.shared.u32 	[%r45], %r348;
	ld.shared.u32 	%r349, [%r45+104];
	ld.shared.u32 	%r350, [%r44+2600];
	add.s32 	%r351, %r350, %r344;
	min.s32 	%r352, %r349, %r351;
	st.shared.u32 	[%r45+104], %r352;
	ld.shared.u32 	%r353, [%r45+208];
	ld.shared.u32 	%r354, [%r44+2704];
	add.s32 	%r355, %r354, %r344;
	min.s32 	%r356, %r353, %r355;
	st.shared.u32 	[%r45+208], %r356;
	ld.shared.u32 	%r357, [%r33+8144];
	ld.shared.u32 	%r358, [%r45+8112];
	ld.shared.u32 	%r359, [%r44+2496];
	add.s32 	%r360, %r359, %r357;
	min.s32 	%r361, %r358, %r360;
	st.shared.u32 	[%r45+8112], %r361;
	ld.shared.u32 	%r362, [%r45+8216];
	ld.shared.u32 	%r363, [%r44+2600];
	add.s32 	%r364, %r363, %r357;
	min.s32 	%r365, %r362, %r364;
	st.shared.u32 	[%r45+8216], %r365;
	ld.shared.u32 	%r366, [%r45+8320];
	ld.shared.u32 	%r367, [%r44+2704];
	add.s32 	%r368, %r367, %r357;
	min.s32 	%r369, %r366, %r368;
	st.shared.u32 	[%r45+8320], %r369;
	ld.shared.u32 	%r370, [%r33+16256];
	ld.shared.u32 	%r371, [%r45+16224];
	add.s32 	%r372, %r359, %r370;
	min.s32 	%r373, %r371, %r372;
	st.shared.u32 	[%r45+16224], %r373;
	ld.shared.u32 	%r374, [%r45+16328];
	add.s32 	%r375, %r363, %r370;
	min.s32 	%r376, %r374, %r375;
	st.shared.u32 	[%r45+16328], %r376;
	ld.shared.u32 	%r377, [%r45+16432];
	add.s32 	%r378, %r367, %r370;
	min.s32 	%r379, %r377, %r378;
	st.shared.u32 	[%r45+16432], %r379;
	bar.sync 	0;
	ld.shared.u32 	%r380, [%r33+36];
	ld.shared.u32 	%r381, [%r45];
	ld.shared.u32 	%r382, [%r44+2808];
	add.s32 	%r383, %r382, %r380;
	min.s32 	%r384, %r381, %r383;
	st.shared.u32 	[%r45], %r384;
	ld.shared.u32 	%r385, [%r45+104];
	ld.shared.u32 	%r386, [%r44+2912];
	add.s32 	%r387, %r386, %r380;
	min.s32 	%r388, %r385, %r387;
	st.shared.u32 	[%r45+104], %r388;
	ld.shared.u32 	%r389, [%r45+208];
	ld.shared.u32 	%r390, [%r44+3016];
	add.s32 	%r391, %r390, %r380;
	min.s32 	%r392, %r389, %r391;
	st.shared.u32 	[%r45+208], %r392;
	ld.shared.u32 	%r393, [%r33+8148];
	ld.shared.u32 	%r394, [%r45+8112];
	ld.shared.u32 	%r395, [%r44+2808];
	add.s32 	%r396, %r395, %r393;
	min.s32 	%r397, %r394, %r396;
	st.shared.u32 	[%r45+8112], %r397;
	ld.shared.u32 	%r398, [%r45+8216];
	ld.shared.u32 	%r399, [%r44+2912];
	add.s32 	%r400, %r399, %r393;
	min.s32 	%r401, %r398, %r400;
	st.shared.u32 	[%r45+8216], %r401;
	ld.shared.u32 	%r402, [%r45+8320];
	ld.shared.u32 	%r403, [%r44+3016];
	add.s32 	%r404, %r403, %r393;
	min.s32 	%r405, %r402, %r404;
	st.shared.u32 	[%r45+8320], %r405;
	ld.shared.u32 	%r406, [%r33+16260];
	ld.shared.u32 	%r407, [%r45+16224];
	add.s32 	%r408, %r395, %r406;
	min.s32 	%r409, %r407, %r408;
	st.shared.u32 	[%r45+16224], %r409;
	ld.shared.u32 	%r410, [%r45+16328];
	add.s32 	%r411, %r399, %r406;
	min.s32 	%r412, %r410, %r411;
	st.shared.u32 	[%r45+16328], %r412;
	ld.shared.u32 	%r413, [%r45+16432];
	add.s32 	%r414, %r403, %r406;
	min.s32 	%r415, %r413, %r414;
	st.shared.u32 	[%r45+16432], %r415;
	bar.sync 	0;
	ld.shared.u32 	%r416, [%r33+40];
	ld.shared.u32 	%r417, [%r45];
	ld.shared.u32 	%r418, [%r44+3120];
	add.s32 	%r419, %r418, %r416;
	min.s32 	%r420, %r417, %r419;
	st.shared.u32 	[%r45], %r420;
	ld.shared.u32 	%r421, [%r45+104];
	ld.shared.u32 	%r422, [%r44+3224];
	add.s32 	%r423, %r422, %r416;
	min.s32 	%r424, %r421, %r423;
	st.shared.u32 	[%r45+104], %r424;
	ld.shared.u32 	%r425, [%r45+208];
	ld.shared.u32 	%r426, [%r44+3328];
	add.s32 	%r427, %r426, %r416;
	min.s32 	%r428, %r425, %r427;
	st.shared.u32 	[%r45+208], %r428;
	ld.shared.u32 	%r429, [%r33+8152];
	ld.shared.u32 	%r430, [%r45+8112];
	ld.shared.u32 	%r431, [%r44+3120];
	add.s32 	%r432, %r431, %r429;
	min.s32 	%r433, %r430, %r432;
	st.shared.u32 	[%r45+8112], %r433;
	ld.shared.u32 	%r434, [%r45+8216];
	ld.shared.u32 	%r435, [%r44+3224];
	add.s32 	%r436, %r435, %r429;
	min.s32 	%r437, %r434, %r436;
	st.shared.u32 	[%r45+8216], %r437;
	ld.shared.u32 	%r438, [%r45+8320];
	ld.shared.u32 	%r439, [%r44+3328];
	add.s32 	%r440, %r439, %r429;
	min.s32 	%r441, %r438, %r440;
	st.shared.u32 	[%r45+8320], %r441;
	ld.shared.u32 	%r442, [%r33+16264];
	ld.shared.u32 	%r443, [%r45+16224];
	add.s32 	%r444, %r431, %r442;
	min.s32 	%r445, %r443, %r444;
	st.shared.u32 	[%r45+16224], %r445;
	ld.shared.u32 	%r446, [%r45+16328];
	add.s32 	%r447, %r435, %r442;
	min.s32 	%r448, %r446, %r447;
	st.shared.u32 	[%r45+16328], %r448;
	ld.shared.u32 	%r449, [%r45+16432];
	add.s32 	%r450, %r439, %r442;
	min.s32 	%r451, %r449, %r450;
	st.shared.u32 	[%r45+16432], %r451;
	bar.sync 	0;
	ld.shared.u32 	%r452, [%r33+44];
	ld.shared.u32 	%r453, [%r45];
	ld.shared.u32 	%r454, [%r44+3432];
	add.s32 	%r455, %r454, %r452;
	min.s32 	%r456, %r453, %r455;
	st.shared.u32 	[%r45], %r456;
	ld.shared.u32 	%r457, [%r45+104];
	ld.shared.u32 	%r458, [%r44+3536];
	add.s32 	%r459, %r458, %r452;
	min.s32 	%r460, %r457, %r459;
	st.shared.u32 	[%r45+104], %r460;
	ld.shared.u32 	%r461, [%r45+208];
	ld.shared.u32 	%r462, [%r44+3640];
	add.s32 	%r463, %r462, %r452;
	min.s32 	%r464, %r461, %r463;
	st.shared.u32 	[%r45+208], %r464;
	ld.shared.u32 	%r465, [%r33+8156];
	ld.shared.u32 	%r466, [%r45+8112];
	ld.shared.u32 	%r467, [%r44+3432];
	add.s32 	%r468, %r467, %r465;
	min.s32 	%r469, %r466, %r468;
	st.shared.u32 	[%r45+8112], %r469;
	ld.shared.u32 	%r470, [%r45+8216];
	ld.shared.u32 	%r471, [%r44+3536];
	add.s32 	%r472, %r471, %r465;
	min.s32 	%r473, %r470, %r472;
	st.shared.u32 	[%r45+8216], %r473;
	ld.shared.u32 	%r474, [%r45+8320];
	ld.shared.u32 	%r475, [%r44+3640];
	add.s32 	%r476, %r475, %r465;
	min.s32 	%r477, %r474, %r476;
	st.shared.u32 	[%r45+8320], %r477;
	ld.shared.u32 	%r478, [%r33+16268];
	ld.shared.u32 	%r479, [%r45+16224];
	add.s32 	%r480, %r467, %r478;
	min.s32 	%r481, %r479, %r480;
	st.shared.u32 	[%r45+16224], %r481;
	ld.shared.u32 	%r482, [%r45+16328];
	add.s32 	%r483, %r471, %r478;
	min.s32 	%r484, %r482, %r483;
	st.shared.u32 	[%r45+16328], %r484;
	ld.shared.u32 	%r485, [%r45+16432];
	add.s32 	%r486, %r475, %r478;
	min.s32 	%r487, %r485, %r486;
	st.shared.u32 	[%r45+16432], %r487;
	bar.sync 	0;
	ld.shared.u32 	%r488, [%r33+48];
	ld.shared.u32 	%r489, [%r45];
	ld.shared.u32 	%r490, [%r44+3744];
	add.s32 	%r491, %r490, %r488;
	min.s32 	%r492, %r489, %r491;
	st.shared.u32 	[%r45], %r492;
	ld.shared.u32 	%r493, [%r45+104];
	ld.shared.u32 	%r494, [%r44+3848];
	add.s32 	%r495, %r494, %r488;
	min.s32 	%r496, %r493, %r495;
	st.shared.u32 	[%r45+104], %r496;
	ld.shared.u32 	%r497, [%r45+208];
	ld.shared.u32 	%r498, [%r44+3952];
	add.s32 	%r499, %r498, %r488;
	min.s32 	%r500, %r497, %r499;
	st.shared.u32 	[%r45+208], %r500;
	ld.shared.u32 	%r501, [%r33+8160];
	ld.shared.u32 	%r502, [%r45+8112];
	ld.shared.u32 	%r503, [%r44+3744];
	add.s32 	%r504, %r503, %r501;
	min.s32 	%r505, %r502, %r504;
	st.shared.u32 	[%r45+8112], %r505;
	ld.shared.u32 	%r506, [%r45+8216];
	ld.shared.u32 	%r507, [%r44+3848];
	add.s32 	%r508, %r507, %r501;
	min.s32 	%r509, %r506, %r508;
	st.shared.u32 	[%r45+8216], %r509;
	ld.shared.u32 	%r510, [%r45+8320];
	ld.shared.u32 	%r511, [%r44+3952];
	add.s32 	%r512, %r511, %r501;
	min.s32 	%r513, %r510, %r512;
	st.shared.u32 	[%r45+8320], %r513;
	ld.shared.u32 	%r514, [%r33+16272];
	ld.shared.u32 	%r515, [%r45+16224];
	add.s32 	%r516, %r503, %r514;
	min.s32 	%r517, %r515, %r516;
	st.shared.u32 	[%r45+16224], %r517;
	ld.shared.u32 	%r518, [%r45+16328];
	add.s32 	%r519, %r507, %r514;
	min.s32 	%r520, %r518, %r519;
	st.shared.u32 	[%r45+16328], %r520;
	ld.shared.u32 	%r521, [%r45+16432];
	add.s32 	%r522, %r511, %r514;
	min.s32 	%r523, %r521, %r522;
	st.shared.u32 	[%r45+16432], %r523;
	bar.sync 	0;
	ld.shared.u32 	%r524, [%r33+52];
	ld.shared.u32 	%r525, [%r45];
	ld.shared.u32 	%r526, [%r44+4056];
	add.s32 	%r527, %r526, %r524;
	min.s32 	%r528, %r525, %r527;
	st.shared.u32 	[%r45], %r528;
	ld.shared.u32 	%r529, [%r45+104];
	ld.shared.u32 	%r530, [%r44+4160];
	add.s32 	%r531, %r530, %r524;
	min.s32 	%r532, %r529, %r531;
	st.shared.u32 	[%r45+104], %r532;
	ld.shared.u32 	%r533, [%r45+208];
	ld.shared.u32 	%r534, [%r44+4264];
	add.s32 	%r535, %r534, %r524;
	min.s32 	%r536, %r533, %r535;
	st.shared.u32 	[%r45+208], %r536;
	ld.shared.u32 	%r537, [%r33+8164];
	ld.shared.u32 	%r538, [%r45+8112];
	ld.shared.u32 	%r539, [%r44+4056];
	add.s32 	%r540, %r539, %r537;
	min.s32 	%r541, %r538, %r540;
	st.shared.u32 	[%r45+8112], %r541;
	ld.shared.u32 	%r542, [%r45+8216];
	ld.shared.u32 	%r543, [%r44+4160];
	add.s32 	%r544, %r543, %r537;
	min.s32 	%r545, %r542, %r544;
	st.shared.u32 	[%r45+8216], %r545;
	ld.shared.u32 	%r546, [%r45+8320];
	ld.shared.u32 	%r547, [%r44+4264];
	add.s32 	%r548, %r547, %r537;
	min.s32 	%r549, %r546, %r548;
	st.shared.u32 	[%r45+8320], %r549;
	ld.shared.u32 	%r550, [%r33+16276];
	ld.shared.u32 	%r551, [%r45+16224];
	add.s32 	%r552, %r539, %r550;
	min.s32 	%r553, %r551, %r552;
	st.shared.u32 	[%r45+16224], %r553;
	ld.shared.u32 	%r554, [%r45+16328];
	add.s32 	%r555, %r543, %r550;
	min.s32 	%r556, %r554, %r555;
	st.shared.u32 	[%r45+16328], %r556;
	ld.shared.u32 	%r557, [%r45+16432];
	add.s32 	%r558, %r547, %r550;
	min.s32 	%r559, %r557, %r558;
	st.shared.u32 	[%r45+16432], %r559;
	bar.sync 	0;
	ld.shared.u32 	%r560, [%r33+56];
	ld.shared.u32 	%r561, [%r45];
	ld.shared.u32 	%r562, [%r44+4368];
	add.s32 	%r563, %r562, %r560;
	min.s32 	%r564, %r561, %r563;
	st.shared.u32 	[%r45], %r564;
	ld.shared.u32 	%r565, [%r45+104];
	ld.shared.u32 	%r566, [%r44+4472];
	add.s32 	%r567, %r566, %r560;
	min.s32 	%r568, %r565, %r567;
	st.shared.u32 	[%r45+104], %r568;
	ld.shared.u32 	%r569, [%r45+208];
	ld.shared.u32 	%r570, [%r44+4576];
	add.s32 	%r571, %r570, %r560;
	min.s32 	%r572, %r569, %r571;
	st.shared.u32 	[%r45+208], %r572;
	ld.shared.u32 	%r573, [%r33+8168];
	ld.shared.u32 	%r574, [%r45+8112];
	ld.shared.u32 	%r575, [%r44+4368];
	add.s32 	%r576, %r575, %r573;
	min.s32 	%r577, %r574, %r576;
	st.shared.u32 	[%r45+8112], %r577;
	ld.shared.u32 	%r578, [%r45+8216];
	ld.shared.u32 	%r579, [%r44+4472];
	add.s32 	%r580, %r579, %r573;
	min.s32 	%r581, %r578, %r580;
	st.shared.u32 	[%r45+8216], %r581;
	ld.shared.u32 	%r582, [%r45+8320];
	ld.shared.u32 	%r583, [%r44+4576];
	add.s32 	%r584, %r583, %r573;
	min.s32 	%r585, %r582, %r584;
	st.shared.u32 	[%r45+8320], %r585;
	ld.shared.u32 	%r586, [%r33+16280];
	ld.shared.u32 	%r587, [%r45+16224];
	add.s32 	%r588, %r575, %r586;
	min.s32 	%r589, %r587, %r588;
	st.shared.u32 	[%r45+16224], %r589;
	ld.shared.u32 	%r590, [%r45+16328];
	add.s32 	%r591, %r579, %r586;
	min.s32 	%r592, %r590, %r591;
	st.shared.u32 	[%r45+16328], %r592;
	ld.shared.u32 	%r593, [%r45+16432];
	add.s32 	%r594, %r583, %r586;
	min.s32 	%r595, %r593, %r594;
	st.shared.u32 	[%r45+16432], %r595;
	bar.sync 	0;
	ld.shared.u32 	%r596, [%r33+60];
	ld.shared.u32 	%r597, [%r45];
	ld.shared.u32 	%r598, [%r44+4680];
	add.s32 	%r599, %r598, %r596;
	min.s32 	%r600, %r597, %r599;
	st.shared.u32 	[%r45], %r600;
	ld.shared.u32 	%r601, [%r45+104];
	ld.shared.u32 	%r602, [%r44+4784];
	add.s32 	%r603, %r602, %r596;
	min.s32 	%r604, %r601, %r603;
	st.shared.u32 	[%r45+104], %r604;
	ld.shared.u32 	%r605, [%r45+208];
	ld.shared.u32 	%r606, [%r44+4888];
	add.s32 	%r607, %r606, %r596;
	min.s32 	%r608, %r605, %r607;
	st.shared.u32 	[%r45+208], %r608;
	ld.shared.u32 	%r609, [%r33+8172];
	ld.shared.u32 	%r610, [%r45+8112];
	ld.shared.u32 	%r611, [%r44+4680];
	add.s32 	%r612, %r611, %r609;
	min.s32 	%r613, %r610, %r612;
	st.shared.u32 	[%r45+8112], %r613;
	ld.shared.u32 	%r614, [%r45+8216];
	ld.shared.u32 	%r615, [%r44+4784];
	add.s32 	%r616, %r615, %r609;
	min.s32 	%r617, %r614, %r616;
	st.shared.u32 	[%r45+8216], %r617;
	ld.shared.u32 	%r618, [%r45+8320];
	ld.shared.u32 	%r619, [%r44+4888];
	add.s32 	%r620, %r619, %r609;
	min.s32 	%r621, %r618, %r620;
	st.shared.u32 	[%r45+8320], %r621;
	ld.shared.u32 	%r622, [%r33+16284];
	ld.shared.u32 	%r623, [%r45+16224];
	add.s32 	%r624, %r611, %r622;
	min.s32 	%r625, %r623, %r624;
	st.shared.u32 	[%r45+16224], %r625;
	ld.shared.u32 	%r626, [%r45+16328];
	add.s32 	%r627, %r615, %r622;
	min.s32 	%r628, %r626, %r627;
	st.shared.u32 	[%r45+16328], %r628;
	ld.shared.u32 	%r629, [%r45+16432];
	add.s32 	%r630, %r619, %r622;
	min.s32 	%r631, %r629, %r630;
	st.shared.u32 	[%r45+16432], %r631;
	bar.sync 	0;
	ld.shared.u32 	%r632, [%r33+64];
	ld.shared.u32 	%r633, [%r45];
	ld.shared.u32 	%r634, [%r44+4992];
	add.s32 	%r635, %r634, %r632;
	min.s32 	%r636, %r633, %r635;
	st.shared.u32 	[%r45], %r636;
	ld.shared.u32 	%r637, [%r45+104];
	ld.shared.u32 	%r638, [%r44+5096];
	add.s32 	%r639, %r638, %r632;
	min.s32 	%r640, %r637, %r639;
	st.shared.u32 	[%r45+104], %r640;
	ld.shared.u32 	%r641, [%r45+208];
	ld.shared.u32 	%r642, [%r44+5200];
	add.s32 	%r643, %r642, %r632;
	min.s32 	%r644, %r641, %r643;
	st.shared.u32 	[%r45+208], %r644;
	ld.shared.u32 	%r645, [%r33+8176];
	ld.shared.u32 	%r646, [%r45+8112];
	ld.shared.u32 	%r647, [%r44+4992];
	add.s32 	%r648, %r647, %r645;
	min.s32 	%r649, %r646, %r648;
	st.shared.u32 	[%r45+8112], %r649;
	ld.shared.u32 	%r650, [%r45+8216];
	ld.shared.u32 	%r651, [%r44+5096];
	add.s32 	%r652, %r651, %r645;
	min.s32 	%r653, %r650, %r652;
	st.shared.u32 	[%r45+8216], %r653;
	ld.shared.u32 	%r654, [%r45+8320];
	ld.shared.u32 	%r655, [%r44+5200];
	add.s32 	%r656, %r655, %r645;
	min.s32 	%r657, %r654, %r656;
	st.shared.u32 	[%r45+8320], %r657;
	ld.shared.u32 	%r658, [%r33+16288];
	ld.shared.u32 	%r659, [%r45+16224];
	add.s32 	%r660, %r647, %r658;
	min.s32 	%r661, %r659, %r660;
	st.shared.u32 	[%r45+16224], %r661;
	ld.shared.u32 	%r662, [%r45+16328];
	add.s32 	%r663, %r651, %r658;
	min.s32 	%r664, %r662, %r663;
	st.shared.u32 	[%r45+16328], %r664;
	ld.shared.u32 	%r665, [%r45+16432];
	add.s32 	%r666, %r655, %r658;
	min.s32 	%r667, %r665, %r666;
	st.shared.u32 	[%r45+16432], %r667;
	bar.sync 	0;
	ld.shared.u32 	%r668, [%r33+68];
	ld.shared.u32 	%r669, [%r45];
	ld.shared.u32 	%r670, [%r44+5304];
	add.s32 	%r671, %r670, %r668;
	min.s32 	%r672, %r669, %r671;
	st.shared.u32 	[%r45], %r672;
	ld.shared.u32 	%r673, [%r45+104];
	ld.shared.u32 	%r674, [%r44+5408];
	add.s32 	%r675, %r674, %r668;
	min.s32 	%r676, %r673, %r675;
	st.shared.u32 	[%r45+104], %r676;
	ld.shared.u32 	%r677, [%r45+208];
	ld.shared.u32 	%r678, [%r44+5512];
	add.s32 	%r679, %r678, %r668;
	min.s32 	%r680, %r677, %r679;
	st.shared.u32 	[%r45+208], %r680;
	ld.shared.u32 	%r681, [%r33+8180];
	ld.shared.u32 	%r682, [%r45+8112];
	ld.shared.u32 	%r683, [%r44+5304];
	add.s32 	%r684, %r683, %r681;
	min.s32 	%r685, %r682, %r684;
	st.shared.u32 	[%r45+8112], %r685;
	ld.shared.u32 	%r686, [%r45+8216];
	ld.shared.u32 	%r687, [%r44+5408];
	add.s32 	%r688, %r687, %r681;
	min.s32 	%r689, %r686, %r688;
	st.shared.u32 	[%r45+8216], %r689;
	ld.shared.u32 	%r690, [%r45+8320];
	ld.shared.u32 	%r691, [%r44+5512];
	add.s32 	%r692, %r691, %r681;
	min.s32 	%r693, %r690, %r692;
	st.shared.u32 	[%r45+8320], %r693;
	ld.shared.u32 	%r694, [%r33+16292];
	ld.shared.u32 	%r695, [%r45+16224];
	add.s32 	%r696, %r683, %r694;
	min.s32 	%r697, %r695, %r696;
	st.shared.u32 	[%r45+16224], %r697;
	ld.shared.u32 	%r698, [%r45+16328];
	add.s32 	%r699, %r687, %r694;
	min.s32 	%r700, %r698, %r699;
	st.shared.u32 	[%r45+16328], %r700;
	ld.shared.u32 	%r701, [%r45+16432];
	add.s32 	%r702, %r691, %r694;
	min.s32 	%r703, %r701, %r702;
	st.shared.u32 	[%r45+16432], %r703;
	bar.sync 	0;
	ld.shared.u32 	%r704, [%r33+72];
	ld.shared.u32 	%r705, [%r45];
	ld.shared.u32 	%r706, [%r44+5616];
	add.s32 	%r707, %r706, %r704;
	min.s32 	%r708, %r705, %r707;
	st.shared.u32 	[%r45], %r708;
	ld.shared.u32 	%r709, [%r45+104];
	ld.shared.u32 	%r710, [%r44+5720];
	add.s32 	%r711, %r710, %r704;
	min.s32 	%r712, %r709, %r711;
	st.shared.u32 	[%r45+104], %r712;
	ld.shared.u32 	%r713, [%r45+208];
	ld.shared.u32 	%r714, [%r44+5824];
	add.s32 	%r715, %r714, %r704;
	min.s32 	%r716, %r713, %r715;
	st.shared.u32 	[%r45+208], %r716;
	ld.shared.u32 	%r717, [%r33+8184];
	ld.shared.u32 	%r718, [%r45+8112];
	ld.shared.u32 	%r719, [%r44+5616];
	add.s32 	%r720, %r719, %r717;
	min.s32 	%r721, %r718, %r720;
	st.shared.u32 	[%r45+8112], %r721;
	ld.shared.u32 	%r722, [%r45+8216];
	ld.shared.u32 	%r723, [%r44+5720];
	add.s32 	%r724, %r723, %r717;
	min.s32 	%r725, %r722, %r724;
	st.shared.u32 	[%r45+8216], %r725;
	ld.shared.u32 	%r726, [%r45+8320];
	ld.shared.u32 	%r727, [%r44+5824];
	add.s32 	%r728, %r727, %r717;
	min.s32 	%r729, %r726, %r728;
	st.shared.u32 	[%r45+8320], %r729;
	ld.shared.u32 	%r730, [%r33+16296];
	ld.shared.u32 	%r731, [%r45+16224];
	add.s32 	%r732, %r719, %r730;
	min.s32 	%r733, %r731, %r732;
	st.shared.u32 	[%r45+16224], %r733;
	ld.shared.u32 	%r734, [%r45+16328];
	add.s32 	%r735, %r723, %r730;
	min.s32 	%r736, %r734, %r735;
	st.shared.u32 	[%r45+16328], %r736;
	ld.shared.u32 	%r737, [%r45+16432];
	add.s32 	%r738, %r727, %r730;
	min.s32 	%r739, %r737, %r738;
	st.shared.u32 	[%r45+16432], %r739;
	bar.sync 	0;
	ld.shared.u32 	%r740, [%r33+76];
	ld.shared.u32 	%r741, [%r45];
	ld.shared.u32 	%r742, [%r44+5928];
	add.s32 	%r743, %r742, %r740;
	min.s32 	%r744, %r741, %r743;
	st.shared.u32 	[%r45], %r744;
	ld.shared.u32 	%r745, [%r45+104];
	ld.shared.u32 	%r746, [%r44+6032];
	add.s32 	%r747, %r746, %r740;
	min.s32 	%r748, %r745, %r747;
	st.shared.u32 	[%r45+104], %r748;
	ld.shared.u32 	%r749, [%r45+208];
	ld.shared.u32 	%r750, [%r44+6136];
	add.s32 	%r751, %r750, %r740;
	min.s32 	%r752, %r749, %r751;
	st.shared.u32 	[%r45+208], %r752;
	ld.shared.u32 	%r753, [%r33+8188];
	ld.shared.u32 	%r754, [%r45+8112];
	ld.shared.u32 	%r755, [%r44+5928];
	add.s32 	%r756, %r755, %r753;
	min.s32 	%r757, %r754, %r756;
	st.shared.u32 	[%r45+8112], %r757;
	ld.shared.u32 	%r758, [%r45+8216];
	ld.shared.u32 	%r759, [%r44+6032];
	add.s32 	%r760, %r759, %r753;
	min.s32 	%r761, %r758, %r760;
	st.shared.u32 	[%r45+8216], %r761;
	ld.shared.u32 	%r762, [%r45+8320];
	ld.shared.u32 	%r763, [%r44+6136];
	add.s32 	%r764, %r763, %r753;
	min.s32 	%r765, %r762, %r764;
	st.shared.u32 	[%r45+8320], %r765;
	ld.shared.u32 	%r766, [%r33+16300];
	ld.shared.u32 	%r767, [%r45+16224];
	add.s32 	%r768, %r755, %r766;
	min.s32 	%r769, %r767, %r768;
	st.shared.u32 	[%r45+16224], %r769;
	ld.shared.u32 	%r770, [%r45+16328];
	add.s32 	%r771, %r759, %r766;
	min.s32 	%r772, %r770, %r771;
	st.shared.u32 	[%r45+16328], %r772;
	ld.shared.u32 	%r773, [%r45+16432];
	add.s32 	%r774, %r763, %r766;
	min.s32 	%r775, %r773, %r774;
	st.shared.u32 	[%r45+16432], %r775;
	bar.sync 	0;
	ld.shared.u32 	%r776, [%r33+80];
	ld.shared.u32 	%r777, [%r45];
	ld.shared.u32 	%r778, [%r44+6240];
	add.s32 	%r779, %r778, %r776;
	min.s32 	%r780, %r777, %r779;
	st.shared.u32 	[%r45], %r780;
	ld.shared.u32 	%r781, [%r45+104];
	ld.shared.u32 	%r782, [%r44+6344];
	add.s32 	%r783, %r782, %r776;
	min.s32 	%r784, %r781, %r783;
	st.shared.u32 	[%r45+104], %r784;
	ld.shared.u32 	%r785, [%r45+208];
	ld.shared.u32 	%r786, [%r44+6448];
	add.s32 	%r787, %r786, %r776;
	min.s32 	%r788, %r785, %r787;
	st.shared.u32 	[%r45+208], %r788;
	ld.shared.u32 	%r789, [%r33+8192];
	ld.shared.u32 	%r790, [%r45+8112];
	ld.shared.u32 	%r791, [%r44+6240];
	add.s32 	%r792, %r791, %r789;
	min.s32 	%r793, %r790, %r792;
	st.shared.u32 	[%r45+8112], %r793;
	ld.shared.u32 	%r794, [%r45+8216];
	ld.shared.u32 	%r795, [%r44+6344];
	add.s32 	%r796, %r795, %r789;
	min.s32 	%r797, %r794, %r796;
	st.shared.u32 	[%r45+8216], %r797;
	ld.shared.u32 	%r798, [%r45+8320];
	ld.shared.u32 	%r799, [%r44+6448];
	add.s32 	%r800, %r799, %r789;
	min.s32 	%r801, %r798, %r800;
	st.shared.u32 	[%r45+8320], %r801;
	ld.shared.u32 	%r802, [%r33+16304];
	ld.shared.u32 	%r803, [%r45+16224];
	add.s32 	%r804, %r791, %r802;
	min.s32 	%r805, %r803, %r804;
	st.shared.u32 	[%r45+16224], %r805;
	ld.shared.u32 	%r806, [%r45+16328];
	add.s32 	%r807, %r795, %r802;
	min.s32 	%r808, %r806, %r807;
	st.shared.u32 	[%r45+16328], %r808;
	ld.shared.u32 	%r809, [%r45+16432];
	add.s32 	%r810, %r799, %r802;
	min.s32 	%r811, %r809, %r810;
	st.shared.u32 	[%r45+16432], %r811;
	bar.sync 	0;
	ld.shared.u32 	%r812, [%r33+84];
	ld.shared.u32 	%r813, [%r45];
	ld.shared.u32 	%r814, [%r44+6552];
	add.s32 	%r815, %r814, %r812;
	min.s32 	%r816, %r813, %r815;
	st.shared.u32 	[%r45], %r816;
	ld.shared.u32 	%r817, [%r45+104];
	ld.shared.u32 	%r818, [%r44+6656];
	add.s32 	%r819, %r818, %r812;
	min.s32 	%r820, %r817, %r819;
	st.shared.u32 	[%r45+104], %r820;
	ld.shared.u32 	%r821, [%r45+208];
	ld.shared.u32 	%r822, [%r44+6760];
	add.s32 	%r823, %r822, %r812;
	min.s32 	%r824, %r821, %r823;
	st.shared.u32 	[%r45+208], %r824;
	ld.shared.u32 	%r825, [%r33+8196];
	ld.shared.u32 	%r826, [%r45+8112];
	ld.shared.u32 	%r827, [%r44+6552];
	add.s32 	%r828, %r827, %r825;
	min.s32 	%r829, %r826, %r828;
	st.shared.u32 	[%r45+8112], %r829;
	ld.shared.u32 	%r830, [%r45+8216];
	ld.shared.u32 	%r831, [%r44+6656];
	add.s32 	%r832, %r831, %r825;
	min.s32 	%r833, %r830, %r832;
	st.shared.u32 	[%r45+8216], %r833;
	ld.shared.u32 	%r834, [%r45+8320];
	ld.shared.u32 	%r835, [%r44+6760];
	add.s32 	%r836, %r835, %r825;
	min.s32 	%r837, %r834, %r836;
	st.shared.u32 	[%r45+8320], %r837;
	ld.shared.u32 	%r838, [%r33+16308];
	ld.shared.u32 	%r839, [%r45+16224];
	add.s32 	%r840, %r827, %r838;
	min.s32 	%r841, %r839, %r840;
	st.shared.u32 	[%r45+16224], %r841;
	ld.shared.u32 	%r842, [%r45+16328];
	add.s32 	%r843, %r831, %r838;
	min.s32 	%r844, %r842, %r843;
	st.shared.u32 	[%r45+16328], %r844;
	ld.shared.u32 	%r845, [%r45+16432];
	add.s32 	%r846, %r835, %r838;
	min.s32 	%r847, %r845, %r846;
	st.shared.u32 	[%r45+16432], %r847;
	bar.sync 	0;
	ld.shared.u32 	%r848, [%r33+88];
	ld.shared.u32 	%r849, [%r45];
	ld.shared.u32 	%r850, [%r44+6864];
	add.s32 	%r851, %r850, %r848;
	min.s32 	%r852, %r849, %r851;
	st.shared.u32 	[%r45], %r852;
	ld.shared.u32 	%r853, [%r45+104];
	ld.shared.u32 	%r854, [%r44+6968];
	add.s32 	%r855, %r854, %r848;
	min.s32 	%r856, %r853, %r855;
	st.shared.u32 	[%r45+104], %r856;
	ld.shared.u32 	%r857, [%r45+208];
	ld.shared.u32 	%r858, [%r44+7072];
	add.s32 	%r859, %r858, %r848;
	min.s32 	%r860, %r857, %r859;
	st.shared.u32 	[%r45+208], %r860;
	ld.shared.u32 	%r861, [%r33+8200];
	ld.shared.u32 	%r862, [%r45+8112];
	ld.shared.u32 	%r863, [%r44+6864];
	add.s32 	%r864, %r863, %r861;
	min.s32 	%r865, %r862, %r864;
	st.shared.u32 	[%r45+8112], %r865;
	ld.shared.u32 	%r866, [%r45+8216];
	ld.shared.u32 	%r867, [%r44+6968];
	add.s32 	%r868, %r867, %r861;
	min.s32 	%r869, %r866, %r868;
	st.shared.u32 	[%r45+8216], %r869;
	ld.shared.u32 	%r870, [%r45+8320];
	ld.shared.u32 	%r871, [%r44+7072];
	add.s32 	%r872, %r871, %r861;
	min.s32 	%r873, %r870, %r872;
	st.shared.u32 	[%r45+8320], %r873;
	ld.shared.u32 	%r874, [%r33+16312];
	ld.shared.u32 	%r875, [%r45+16224];
	add.s32 	%r876, %r863, %r874;
	min.s32 	%r877, %r875, %r876;
	st.shared.u32 	[%r45+16224], %r877;
	ld.shared.u32 	%r878, [%r45+16328];
	add.s32 	%r879, %r867, %r874;
	min.s32 	%r880, %r878, %r879;
	st.shared.u32 	[%r45+16328], %r880;
	ld.shared.u32 	%r881, [%r45+16432];
	add.s32 	%r882, %r871, %r874;
	min.s32 	%r883, %r881, %r882;
	st.shared.u32 	[%r45+16432], %r883;
	bar.sync 	0;
	ld.shared.u32 	%r884, [%r33+92];
	ld.shared.u32 	%r885, [%r45];
	ld.shared.u32 	%r886, [%r44+7176];
	add.s32 	%r887, %r886, %r884;
	min.s32 	%r888, %r885, %r887;
	st.shared.u32 	[%r45], %r888;
	ld.shared.u32 	%r889, [%r45+104];
	ld.shared.u32 	%r890, [%r44+7280];
	add.s32 	%r891, %r890, %r884;
	min.s32 	%r892, %r889, %r891;
	st.shared.u32 	[%r45+104], %r892;
	ld.shared.u32 	%r893, [%r45+208];
	ld.shared.u32 	%r894, [%r44+7384];
	add.s32 	%r895, %r894, %r884;
	min.s32 	%r896, %r893, %r895;
	st.shared.u32 	[%r45+208], %r896;
	ld.shared.u32 	%r897, [%r33+8204];
	ld.shared.u32 	%r898, [%r45+8112];
	ld.shared.u32 	%r899, [%r44+7176];
	add.s32 	%r900, %r899, %r897;
	min.s32 	%r901, %r898, %r900;
	st.shared.u32 	[%r45+8112], %r901;
	ld.shared.u32 	%r902, [%r45+8216];
	ld.shared.u32 	%r903, [%r44+7280];
	add.s32 	%r904, %r903, %r897;
	min.s32 	%r905, %r902, %r904;
	st.shared.u32 	[%r45+8216], %r905;
	ld.shared.u32 	%r906, [%r45+8320];
	ld.shared.u32 	%r907, [%r44+7384];
	add.s32 	%r908, %r907, %r897;
	min.s32 	%r909, %r906, %r908;
	st.shared.u32 	[%r45+8320], %r909;
	ld.shared.u32 	%r910, [%r33+16316];
	ld.shared.u32 	%r911, [%r45+16224];
	add.s32 	%r912, %r899, %r910;
	min.s32 	%r913, %r911, %r912;
	st.shared.u32 	[%r45+16224], %r913;
	ld.shared.u32 	%r914, [%r45+16328];
	add.s32 	%r915, %r903, %r910;
	min.s32 	%r916, %r914, %r915;
	st.shared.u32 	[%r45+16328], %r916;
	ld.shared.u32 	%r917, [%r45+16432];
	add.s32 	%r918, %r907, %r910;
	min.s32 	%r919, %r917, %r918;
	st.shared.u32 	[%r45+16432], %r919;
	bar.sync 	0;
	ld.shared.u32 	%r920, [%r33+96];
	ld.shared.u32 	%r921, [%r45];
	ld.shared.u32 	%r922, [%r44+7488];
	add.s32 	%r923, %r922, %r920;
	min.s32 	%r924, %r921, %r923;
	st.shared.u32 	[%r45], %r924;
	ld.shared.u32 	%r925, [%r45+104];
	ld.shared.u32 	%r926, [%r44+7592];
	add.s32 	%r927, %r926, %r920;
	min.s32 	%r928, %r925, %r927;
	st.shared.u32 	[%r45+104], %r928;
	ld.shared.u32 	%r929, [%r45+208];
	ld.shared.u32 	%r930, [%r44+7696];
	add.s32 	%r931, %r930, %r920;
	min.s32 	%r932, %r929, %r931;
	st.shared.u32 	[%r45+208], %r932;
	ld.shared.u32 	%r933, [%r33+8208];
	ld.shared.u32 	%r934, [%r45+8112];
	ld.shared.u32 	%r935, [%r44+7488];
	add.s32 	%r936, %r935, %r933;
	min.s32 	%r937, %r934, %r936;
	st.shared.u32 	[%r45+8112], %r937;
	ld.shared.u32 	%r938, [%r45+8216];
	ld.shared.u32 	%r939, [%r44+7592];
	add.s32 	%r940, %r939, %r933;
	min.s32 	%r941, %r938, %r940;
	st.shared.u32 	[%r45+8216], %r941;
	ld.shared.u32 	%r942, [%r45+8320];
	ld.shared.u32 	%r943, [%r44+7696];
	add.s32 	%r944, %r943, %r933;
	min.s32 	%r945, %r942, %r944;
	st.shared.u32 	[%r45+8320], %r945;
	ld.shared.u32 	%r946, [%r33+16320];
	ld.shared.u32 	%r947, [%r45+16224];
	add.s32 	%r948, %r935, %r946;
	min.s32 	%r949, %r947, %r948;
	st.shared.u32 	[%r45+16224], %r949;
	ld.shared.u32 	%r950, [%r45+16328];
	add.s32 	%r951, %r939, %r946;
	min.s32 	%r952, %r950, %r951;
	st.shared.u32 	[%r45+16328], %r952;
	ld.shared.u32 	%r953, [%r45+16432];
	add.s32 	%r954, %r943, %r946;
	min.s32 	%r955, %r953, %r954;
	st.shared.u32 	[%r45+16432], %r955;
	bar.sync 	0;
	ld.shared.u32 	%r956, [%r33+100];
	ld.shared.u32 	%r957, [%r45];
	ld.shared.u32 	%r958, [%r44+7800];
	add.s32 	%r959, %r958, %r956;
	min.s32 	%r960, %r957, %r959;
	st.shared.u32 	[%r45], %r960;
	ld.shared.u32 	%r961, [%r45+104];
	ld.shared.u32 	%r962, [%r44+7904];
	add.s32 	%r963, %r962, %r956;
	min.s32 	%r964, %r961, %r963;
	st.shared.u32 	[%r45+104], %r964;
	ld.shared.u32 	%r965, [%r45+208];
	ld.shared.u32 	%r966, [%r44+8008];
	add.s32 	%r967, %r966, %r956;
	min.s32 	%r968, %r965, %r967;
	st.shared.u32 	[%r45+208], %r968;
	ld.shared.u32 	%r969, [%r33+8212];
	ld.shared.u32 	%r970, [%r45+8112];
	ld.shared.u32 	%r971, [%r44+7800];
	add.s32 	%r972, %r971, %r969;
	min.s32 	%r973, %r970, %r972;
	st.shared.u32 	[%r45+8112], %r973;
	ld.shared.u32 	%r974, [%r45+8216];
	ld.shared.u32 	%r975, [%r44+7904];
	add.s32 	%r976, %r975, %r969;
	min.s32 	%r977, %r974, %r976;
	st.shared.u32 	[%r45+8216], %r977;
	ld.shared.u32 	%r978, [%r45+8320];
	ld.shared.u32 	%r979, [%r44+8008];
	add.s32 	%r980, %r979, %r969;
	min.s32 	%r981, %r978, %r980;
	st.shared.u32 	[%r45+8320], %r981;
	ld.shared.u32 	%r982, [%r33+16324];
	ld.shared.u32 	%r983, [%r45+16224];
	add.s32 	%r984, %r971, %r982;
	min.s32 	%r985, %r983, %r984;
	st.shared.u32 	[%r45+16224], %r985;
	ld.shared.u32 	%r986, [%r45+16328];
	add.s32 	%r987, %r975, %r982;
	min.s32 	%r988, %r986, %r987;
	st.shared.u32 	[%r45+16328], %r988;
	ld.shared.u32 	%r989, [%r45+16432];
	add.s32 	%r990, %r979, %r982;
	min.s32 	%r991, %r989, %r990;
	st.shared.u32 	[%r45+16432], %r991;
	bar.sync 	0;
	ld.shared.u32 	%r992, [%r33+104];
	ld.shared.u32 	%r993, [%r45];
	ld.shared.u32 	%r994, [%r44+8112];
	add.s32 	%r995, %r994, %r992;
	min.s32 	%r996, %r993, %r995;
	st.shared.u32 	[%r45], %r996;
	ld.shared.u32 	%r997, [%r45+104];
	ld.shared.u32 	%r998, [%r44+8216];
	add.s32 	%r999, %r998, %r992;
	min.s32 	%r1000, %r997, %r999;
	st.shared.u32 	[%r45+104], %r1000;
	ld.shared.u32 	%r1001, [%r45+208];
	ld.shared.u32 	%r1002, [%r44+8320];
	add.s32 	%r1003, %r1002, %r992;
	min.s32 	%r1004, %r1001, %r1003;
	st.shared.u32 	[%r45+208], %r1004;
	ld.shared.u32 	%r1005, [%r33+8216];
	ld.shared.u32 	%r1006, [%r45+8112];
	ld.shared.u32 	%r1007, [%r44+8112];
	add.s32 	%r1008, %r1007, %r1005;
	min.s32 	%r1009, %r1006, %r1008;
	st.shared.u32 	[%r45+8112], %r1009;
	ld.shared.u32 	%r1010, [%r45+8216];
	ld.shared.u32 	%r1011, [%r44+8216];
	add.s32 	%r1012, %r1011, %r1005;
	min.s32 	%r1013, %r1010, %r1012;
	st.shared.u32 	[%r45+8216], %r1013;
	ld.shared.u32 	%r1014, [%r45+8320];
	ld.shared.u32 	%r1015, [%r44+8320];
	add.s32 	%r1016, %r1015, %r1005;
	min.s32 	%r1017, %r1014, %r1016;
	st.shared.u32 	[%r45+8320], %r1017;
	ld.shared.u32 	%r1018, [%r33+16328];
	ld.shared.u32 	%r1019, [%r45+16224];
	ld.shared.u32 	%r1020, [%r44+8112];
	add.s32 	%r1021, %r1020, %r1018;
	min.s32 	%r1022, %r1019, %r1021;
	st.shared.u32 	[%r45+16224], %r1022;
	ld.shared.u32 	%r1023, [%r45+16328];
	ld.shared.u32 	%r1024, [%r44+8216];
	add.s32 	%r1025, %r1024, %r1018;
	min.s32 	%r1026, %r1023, %r1025;
	st.shared.u32 	[%r45+16328], %r1026;
	ld.shared.u32 	%r1027, [%r45+16432];
	ld.shared.u32 	%r1028, [%r44+8320];
	add.s32 	%r1029, %r1028, %r1018;
	min.s32 	%r1030, %r1027, %r1029;
	st.shared.u32 	[%r45+16432], %r1030;
	bar.sync 	0;
	ld.shared.u32 	%r1031, [%r33+108];
	ld.shared.u32 	%r1032, [%r45];
	ld.shared.u32 	%r1033, [%r44+8424];
	add.s32 	%r1034, %r1033, %r1031;
	min.s32 	%r1035, %r1032, %r1034;
	st.shared.u32 	[%r45], %r1035;
	ld.shared.u32 	%r1036, [%r45+104];
	ld.shared.u32 	%r1037, [%r44+8528];
	add.s32 	%r1038, %r1037, %r1031;
	min.s32 	%r1039, %r1036, %r1038;
	st.shared.u32 	[%r45+104], %r1039;
	ld.shared.u32 	%r1040, [%r45+208];
	ld.shared.u32 	%r1041, [%r44+8632];
	add.s32 	%r1042, %r1041, %r1031;
	min.s32 	%r1043, %r1040, %r1042;
	st.shared.u32 	[%r45+208], %r1043;
	ld.shared.u32 	%r1044, [%r33+8220];
	ld.shared.u32 	%r1045, [%r45+8112];
	ld.shared.u32 	%r1046, [%r44+8424];
	add.s32 	%r1047, %r1046, %r1044;
	min.s32 	%r1048, %r1045, %r1047;
	st.shared.u32 	[%r45+8112], %r1048;
	ld.shared.u32 	%r1049, [%r45+8216];
	ld.shared.u32 	%r1050, [%r44+8528];
	add.s32 	%r1051, %r1050, %r1044;
	min.s32 	%r1052, %r1049, %r1051;
	st.shared.u32 	[%r45+8216], %r1052;
	ld.shared.u32 	%r1053, [%r45+8320];
	ld.shared.u32 	%r1054, [%r44+8632];
	add.s32 	%r1055, %r1054, %r1044;
	min.s32 	%r1056, %r1053, %r1055;
	st.shared.u32 	[%r45+8320], %r1056;
	ld.shared.u32 	%r1057, [%r33+16332];
	ld.shared.u32 	%r1058, [%r45+16224];
	ld.shared.u32 	%r1059, [%r44+8424];
	add.s32 	%r1060, %r1059, %r1057;
	min.s32 	%r1061, %r1058, %r1060;
	st.shared.u32 	[%r45+16224], %r1061;
	ld.shared.u32 	%r1062, [%r45+16328];
	ld.shared.u32 	%r1063, [%r44+8528];
	add.s32 	%r1064, %r1063, %r1057;
	min.s32 	%r1065, %r1062, %r1064;
	st.shared.u32 	[%r45+16328], %r1065;
	ld.shared.u32 	%r1066, [%r45+16432];
	ld.shared.u32 	%r1067, [%r44+8632];
	add.s32 	%r1068, %r1067, %r1057;
	min.s32 	%r1069, %r1066, %r1068;
	st.shared.u32 	[%r45+16432], %r1069;
	bar.sync 	0;
	ld.shared.u32 	%r1070, [%r33+112];
	ld.shared.u32 	%r1071, [%r45];
	ld.shared.u32 	%r1072, [%r44+8736];
	add.s32 	%r1073, %r1072, %r1070;
	min.s32 	%r1074, %r1071, %r1073;
	st.shared.u32 	[%r45], %r1074;
	ld.shared.u32 	%r1075, [%r45+104];
	ld.shared.u32 	%r1076, [%r44+8840];
	add.s32 	%r1077, %r1076, %r1070;
	min.s32 	%r1078, %r1075, %r1077;
	st.shared.u32 	[%r45+104], %r1078;
	ld.shared.u32 	%r1079, [%r45+208];
	ld.shared.u32 	%r1080, [%r44+8944];
	add.s32 	%r1081, %r1080, %r1070;
	min.s32 	%r1082, %r1079, %r1081;
	st.shared.u32 	[%r45+208], %r1082;
	ld.shared.u32 	%r1083, [%r33+8224];
	ld.shared.u32 	%r1084, [%r45+8112];
	ld.shared.u32 	%r1085, [%r44+8736];
	add.s32 	%r1086, %r1085, %r1083;
	min.s32 	%r1087, %r1084, %r1086;
	st.shared.u32 	[%r45+8112], %r1087;
	ld.shared.u32 	%r1088, [%r45+8216];
	ld.shared.u32 	%r1089, [%r44+8840];
	add.s32 	%r1090, %r1089, %r1083;
	min.s32 	%r1091, %r1088, %r1090;
	st.shared.u32 	[%r45+8216], %r1091;
	ld.shared.u32 	%r1092, [%r45+8320];
	ld.shared.u32 	%r1093, [%r44+8944];
	add.s32 	%r1094, %r1093, %r1083;
	min.s32 	%r1095, %r1092, %r1094;
	st.shared.u32 	[%r45+8320], %r1095;
	ld.shared.u32 	%r1096, [%r33+16336];
	ld.shared.u32 	%r1097, [%r45+16224];
	ld.shared.u32 	%r1098, [%r44+8736];
	add.s32 	%r1099, %r1098, %r1096;
	min.s32 	%r1100, %r1097, %r1099;
	st.shared.u32 	[%r45+16224], %r1100;
	ld.shared.u32 	%r1101, [%r45+16328];
	ld.shared.u32 	%r1102, [%r44+8840];
	add.s32 	%r1103, %r1102, %r1096;
	min.s32 	%r1104, %r1101, %r1103;
	st.shared.u32 	[%r45+16328], %r1104;
	ld.shared.u32 	%r1105, [%r45+16432];
	ld.shared.u32 	%r1106, [%r44+8944];
	add.s32 	%r1107, %r1106, %r1096;
	min.s32 	%r1108, %r1105, %r1107;
	st.shared.u32 	[%r45+16432], %r1108;
	bar.sync 	0;
	ld.shared.u32 	%r1109, [%r33+116];
	ld.shared.u32 	%r1110, [%r45];
	ld.shared.u32 	%r1111, [%r44+9048];
	add.s32 	%r1112, %r1111, %r1109;
	min.s32 	%r1113, %r1110, %r1112;
	st.shared.u32 	[%r45], %r1113;
	ld.shared.u32 	%r1114, [%r45+104];
	ld.shared.u32 	%r1115, [%r44+9152];
	add.s32 	%r1116, %r1115, %r1109;
	min.s32 	%r1117, %r1114, %r1116;
	st.shared.u32 	[%r45+104], %r1117;
	ld.shared.u32 	%r1118, [%r45+208];
	ld.shared.u32 	%r1119, [%r44+9256];
	add.s32 	%r1120, %r1119, %r1109;
	min.s32 	%r1121, %r1118, %r1120;
	st.shared.u32 	[%r45+208], %r1121;
	ld.shared.u32 	%r1122, [%r33+8228];
	ld.shared.u32 	%r1123, [%r45+8112];
	ld.shared.u32 	%r1124, [%r44+9048];
	add.s32 	%r1125, %r1124, %r1122;
	min.s32 	%r1126, %r1123, %r1125;
	st.shared.u32 	[%r45+8112], %r1126;
	ld.shared.u32 	%r1127, [%r45+8216];
	ld.shared.u32 	%r1128, [%r44+9152];
	add.s32 	%r1129, %r1128, %r1122;
	min.s32 	%r1130, %r1127, %r1129;
	st.shared.u32 	[%r45+8216], %r1130;
	ld.shared.u32 	%r1131, [%r45+8320];
	ld.shared.u32 	%r1132, [%r44+9256];
	add.s32 	%r1133, %r1132, %r1122;
	min.s32 	%r1134, %r1131, %r1133;
	st.shared.u32 	[%r45+8320], %r1134;
	ld.shared.u32 	%r1135, [%r33+16340];
	ld.shared.u32 	%r1136, [%r45+16224];
	ld.shared.u32 	%r1137, [%r44+9048];
	add.s32 	%r1138, %r1137, %r1135;
	min.s32 	%r1139, %r1136, %r1138;
	st.shared.u32 	[%r45+16224], %r1139;
	ld.shared.u32 	%r1140, [%r45+16328];
	ld.shared.u32 	%r1141, [%r44+9152];
	add.s32 	%r1142, %r1141, %r1135;
	min.s32 	%r1143, %r1140, %r1142;
	st.shared.u32 	[%r45+16328], %r1143;
	ld.shared.u32 	%r1144, [%r45+16432];
	ld.shared.u32 	%r1145, [%r44+9256];
	add.s32 	%r1146, %r1145, %r1135;
	min.s32 	%r1147, %r1144, %r1146;
	st.shared.u32 	[%r45+16432], %r1147;
	bar.sync 	0;
	ld.shared.u32 	%r1148, [%r33+120];
	ld.shared.u32 	%r1149, [%r45];
	ld.shared.u32 	%r1150, [%r44+9360];
	add.s32 	%r1151, %r1150, %r1148;
	min.s32 	%r1152, %r1149, %r1151;
	st.shared.u32 	[%r45], %r1152;
	ld.shared.u32 	%r1153, [%r45+104];
	ld.shared.u32 	%r1154, [%r44+9464];
	add.s32 	%r1155, %r1154, %r1148;
	min.s32 	%r1156, %r1153, %r1155;
	st.shared.u32 	[%r45+104], %r1156;
	ld.shared.u32 	%r1157, [%r45+208];
	ld.shared.u32 	%r1158, [%r44+9568];
	add.s32 	%r1159, %r1158, %r1148;
	min.s32 	%r1160, %r1157, %r1159;
	st.shared.u32 	[%r45+208], %r1160;
	ld.shared.u32 	%r1161, [%r33+8232];
	ld.shared.u32 	%r1162, [%r45+8112];
	ld.shared.u32 	%r1163, [%r44+9360];
	add.s32 	%r1164, %r1163, %r1161;
	min.s32 	%r1165, %r1162, %r1164;
	st.shared.u32 	[%r45+8112], %r1165;
	ld.shared.u32 	%r1166, [%r45+8216];
	ld.shared.u32 	%r1167, [%r44+9464];
	add.s32 	%r1168, %r1167, %r1161;
	min.s32 	%r1169, %r1166, %r1168;
	st.shared.u32 	[%r45+8216], %r1169;
	ld.shared.u32 	%r1170, [%r45+8320];
	ld.shared.u32 	%r1171, [%r44+9568];
	add.s32 	%r1172, %r1171, %r1161;
	min.s32 	%r1173, %r1170, %r1172;
	st.shared.u32 	[%r45+8320], %r1173;
	ld.shared.u32 	%r1174, [%r33+16344];
	ld.shared.u32 	%r1175, [%r45+16224];
	ld.shared.u32 	%r1176, [%r44+9360];
	add.s32 	%r1177, %r1176, %r1174;
	min.s32 	%r1178, %r1175, %r1177;
	st.shared.u32 	[%r45+16224], %r1178;
	ld.shared.u32 	%r1179, [%r45+16328];
	ld.shared.u32 	%r1180, [%r44+9464];
	add.s32 	%r1181, %r1180, %r1174;
	min.s32 	%r1182, %r1179, %r1181;
	st.shared.u32 	[%r45+16328], %r1182;
	ld.shared.u32 	%r1183, [%r45+16432];
	ld.shared.u32 	%r1184, [%r44+9568];
	add.s32 	%r1185, %r1184, %r1174;
	min.s32 	%r1186, %r1183, %r1185;
	st.shared.u32 	[%r45+16432], %r1186;
	bar.sync 	0;
	ld.shared.u32 	%r1187, [%r33+124];
	ld.shared.u32 	%r1188, [%r45];
	ld.shared.u32 	%r1189, [%r44+9672];
	add.s32 	%r1190, %r1189, %r1187;
	min.s32 	%r1191, %r1188, %r1190;
	st.shared.u32 	[%r45], %r1191;
	ld.shared.u32 	%r1192, [%r45+104];
	ld.shared.u32 	%r1193, [%r44+9776];
	add.s32 	%r1194, %r1193, %r1187;
	min.s32 	%r1195, %r1192, %r1194;
	st.shared.u32 	[%r45+104], %r1195;
	ld.shared.u32 	%r1196, [%r45+208];
	ld.shared.u32 	%r1197, [%r44+9880];
	add.s32 	%r1198, %r1197, %r1187;
	min.s32 	%r1199, %r1196, %r1198;
	st.shared.u32 	[%r45+208], %r1199;
	ld.shared.u32 	%r1200, [%r33+8236];
	ld.shared.u32 	%r1201, [%r45+8112];
	ld.shared.u32 	%r1202, [%r44+9672];
	add.s32 	%r1203, %r1202, %r1200;
	min.s32 	%r1204, %r1201, %r1203;
	st.shared.u32 	[%r45+8112], %r1204;
	ld.shared.u32 	%r1205, [%r45+8216];
	ld.shared.u32 	%r1206, [%r44+9776];
	add.s32 	%r1207, %r1206, %r1200;
	min.s32 	%r1208, %r1205, %r1207;
	st.shared.u32 	[%r45+8216], %r1208;
	ld.shared.u32 	%r1209, [%r45+8320];
	ld.shared.u32 	%r1210, [%r44+9880];
	add.s32 	%r1211, %r1210, %r1200;
	min.s32 	%r1212, %r1209, %r1211;
	st.shared.u32 	[%r45+8320], %r1212;
	ld.shared.u32 	%r1213, [%r33+16348];
	ld.shared.u32 	%r1214, [%r45+16224];
	ld.shared.u32 	%r1215, [%r44+9672];
	add.s32 	%r1216, %r1215, %r1213;
	min.s32 	%r1217, %r1214, %r1216;
	st.shared.u32 	[%r45+16224], %r1217;
	ld.shared.u32 	%r1218, [%r45+16328];
	ld.shared.u32 	%r1219, [%r44+9776];
	add.s32 	%r1220, %r1219, %r1213;
	min.s32 	%r1221, %r1218, %r1220;
	st.shared.u32 	[%r45+16328], %r1221;
	ld.shared.u32 	%r1222, [%r45+16432];
	ld.shared.u32 	%r1223, [%r44+9880];
	add.s32 	%r1224, %r1223, %r1213;
	min.s32 	%r1225, %r1222, %r1224;
	st.shared.u32 	[%r45+16432], %r1225;
	bar.sync 	0;
	ld.shared.u32 	%r1226, [%r33+128];
	ld.shared.u32 	%r1227, [%r45];
	ld.shared.u32 	%r1228, [%r44+9984];
	add.s32 	%r1229, %r1228, %r1226;
	min.s32 	%r1230, %r1227, %r1229;
	st.shared.u32 	[%r45], %r1230;
	ld.shared.u32 	%r1231, [%r45+104];
	ld.shared.u32 	%r1232, [%r44+10088];
	add.s32 	%r1233, %r1232, %r1226;
	min.s32 	%r1234, %r1231, %r1233;
	st.shared.u32 	[%r45+104], %r1234;
	ld.shared.u32 	%r1235, [%r45+208];
	ld.shared.u32 	%r1236, [%r44+10192];
	add.s32 	%r1237, %r1236, %r1226;
	min.s32 	%r1238, %r1235, %r1237;
	st.shared.u32 	[%r45+208], %r1238;
	ld.shared.u32 	%r1239, [%r33+8240];
	ld.shared.u32 	%r1240, [%r45+8112];
	ld.shared.u32 	%r1241, [%r44+9984];
	add.s32 	%r1242, %r1241, %r1239;
	min.s32 	%r1243, %r1240, %r1242;
	st.shared.u32 	[%r45+8112], %r1243;
	ld.shared.u32 	%r1244, [%r45+8216];
	ld.shared.u32 	%r1245, [%r44+10088];
	add.s32 	%r1246, %r1245, %r1239;
	min.s32 	%r1247, %r1244, %r1246;
	st.shared.u32 	[%r45+8216], %r1247;
	ld.shared.u32 	%r1248, [%r45+8320];
	ld.shared.u32 	%r1249, [%r44+10192];
	add.s32 	%r1250, %r1249, %r1239;
	min.s32 	%r1251, %r1248, %r1250;
	st.shared.u32 	[%r45+8320], %r1251;
	ld.shared.u32 	%r1252, [%r33+16352];
	ld.shared.u32 	%r1253, [%r45+16224];
	ld.shared.u32 	%r1254, [%r44+9984];
	add.s32 	%r1255, %r1254, %r1252;
	min.s32 	%r1256, %r1253, %r1255;
	st.shared.u32 	[%r45+16224], %r1256;
	ld.shared.u32 	%r1257, [%r45+16328];
	ld.shared.u32 	%r1258, [%r44+10088];
	add.s32 	%r1259, %r1258, %r1252;
	min.s32 	%r1260, %r1257, %r1259;
	st.shared.u32 	[%r45+16328], %r1260;
	ld.shared.u32 	%r1261, [%r45+16432];
	ld.shared.u32 	%r1262, [%r44+10192];
	add.s32 	%r1263, %r1262, %r1252;
	min.s32 	%r1264, %r1261, %r1263;
	st.shared.u32 	[%r45+16432], %r1264;
	bar.sync 	0;
	ld.shared.u32 	%r1265, [%r33+132];
	ld.shared.u32 	%r1266, [%r45];
	ld.shared.u32 	%r1267, [%r44+10296];
	add.s32 	%r1268, %r1267, %r1265;
	min.s32 	%r1269, %r1266, %r1268;
	st.shared.u32 	[%r45], %r1269;
	ld.shared.u32 	%r1270, [%r45+104];
	ld.shared.u32 	%r1271, [%r44+10400];
	add.s32 	%r1272, %r1271, %r1265;
	min.s32 	%r1273, %r1270, %r1272;
	st.shared.u32 	[%r45+104], %r1273;
	ld.shared.u32 	%r1274, [%r45+208];
	ld.shared.u32 	%r1275, [%r44+10504];
	add.s32 	%r1276, %r1275, %r1265;
	min.s32 	%r1277, %r1274, %r1276;
	st.shared.u32 	[%r45+208], %r1277;
	ld.shared.u32 	%r1278, [%r33+8244];
	ld.shared.u32 	%r1279, [%r45+8112];
	ld.shared.u32 	%r1280, [%r44+10296];
	add.s32 	%r1281, %r1280, %r1278;
	min.s32 	%r1282, %r1279, %r1281;
	st.shared.u32 	[%r45+8112], %r1282;
	ld.shared.u32 	%r1283, [%r45+8216];
	ld.shared.u32 	%r1284, [%r44+10400];
	add.s32 	%r1285, %r1284, %r1278;
	min.s32 	%r1286, %r1283, %r1285;
	st.shared.u32 	[%r45+8216], %r1286;
	ld.shared.u32 	%r1287, [%r45+8320];
	ld.shared.u32 	%r1288, [%r44+10504];
	add.s32 	%r1289, %r1288, %r1278;
	min.s32 	%r1290, %r1287, %r1289;
	st.shared.u32 	[%r45+8320], %r1290;
	ld.shared.u32 	%r1291, [%r33+16356];
	ld.shared.u32 	%r1292, [%r45+16224];
	ld.shared.u32 	%r1293, [%r44+10296];
	add.s32 	%r1294, %r1293, %r1291;
	min.s32 	%r1295, %r1292, %r1294;
	st.shared.u32 	[%r45+16224], %r1295;
	ld.shared.u32 	%r1296, [%r45+16328];
	ld.shared.u32 	%r1297, [%r44+10400];
	add.s32 	%r1298, %r1297, %r1291;
	min.s32 	%r1299, %r1296, %r1298;
	st.shared.u32 	[%r45+16328], %r1299;
	ld.shared.u32 	%r1300, [%r45+16432];
	ld.shared.u32 	%r1301, [%r44+10504];
	add.s32 	%r1302, %r1301, %r1291;
	min.s32 	%r1303, %r1300, %r1302;
	st.shared.u32 	[%r45+16432], %r1303;
	bar.sync 	0;
	ld.shared.u32 	%r1304, [%r33+136];
	ld.shared.u32 	%r1305, [%r45];
	ld.shared.u32 	%r1306, [%r44+10608];
	add.s32 	%r1307, %r1306, %r1304;
	min.s32 	%r1308, %r1305, %r1307;
	st.shared.u32 	[%r45], %r1308;
	ld.shared.u32 	%r1309, [%r45+104];
	ld.shared.u32 	%r1310, [%r44+10712];
	add.s32 	%r1311, %r1310, %r1304;
	min.s32 	%r1312, %r1309, %r1311;
	st.shared.u32 	[%r45+104], %r1312;
	ld.shared.u32 	%r1313, [%r45+208];
	ld.shared.u32 	%r1314, [%r44+10816];
	add.s32 	%r1315, %r1314, %r1304;
	min.s32 	%r1316, %r1313, %r1315;
	st.shared.u32 	[%r45+208], %r1316;
	ld.shared.u32 	%r1317, [%r33+8248];
	ld.shared.u32 	%r1318, [%r45+8112];
	ld.shared.u32 	%r1319, [%r44+10608];
	add.s32 	%r1320, %r1319, %r1317;
	min.s32 	%r1321, %r1318, %r1320;
	st.shared.u32 	[%r45+8112], %r1321;
	ld.shared.u32 	%r1322, [%r45+8216];
	ld.shared.u32 	%r1323, [%r44+10712];
	add.s32 	%r1324, %r1323, %r1317;
	min.s32 	%r1325, %r1322, %r1324;
	st.shared.u32 	[%r45+8216], %r1325;
	ld.shared.u32 	%r1326, [%r45+8320];
	ld.shared.u32 	%r1327, [%r44+10816];
	add.s32 	%r1328, %r1327, %r1317;
	min.s32 	%r1329, %r1326, %r1328;
	st.shared.u32 	[%r45+8320], %r1329;
	ld.shared.u32 	%r1330, [%r33+16360];
	ld.shared.u32 	%r1331, [%r45+16224];
	ld.shared.u32 	%r1332, [%r44+10608];
	add.s32 	%r1333, %r1332, %r1330;
	min.s32 	%r1334, %r1331, %r1333;
	st.shared.u32 	[%r45+16224], %r1334;
	ld.shared.u32 	%r1335, [%r45+16328];
	ld.shared.u32 	%r1336, [%r44+10712];
	add.s32 	%r1337, %r1336, %r1330;
	min.s32 	%r1338, %r1335, %r1337;
	st.shared.u32 	[%r45+16328], %r1338;
	ld.shared.u32 	%r1339, [%r45+16432];
	ld.shared.u32 	%r1340, [%r44+10816];
	add.s32 	%r1341, %r1340, %r1330;
	min.s32 	%r1342, %r1339, %r1341;
	st.shared.u32 	[%r45+16432], %r1342;
	bar.sync 	0;
	ld.shared.u32 	%r1343, [%r33+140];
	ld.shared.u32 	%r1344, [%r45];
	ld.shared.u32 	%r1345, [%r44+10920];
	add.s32 	%r1346, %r1345, %r1343;
	min.s32 	%r1347, %r1344, %r1346;
	st.shared.u32 	[%r45], %r1347;
	ld.shared.u32 	%r1348, [%r45+104];
	ld.shared.u32 	%r1349, [%r44+11024];
	add.s32 	%r1350, %r1349, %r1343;
	min.s32 	%r1351, %r1348, %r1350;
	st.shared.u32 	[%r45+104], %r1351;
	ld.shared.u32 	%r1352, [%r45+208];
	ld.shared.u32 	%r1353, [%r44+11128];
	add.s32 	%r1354, %r1353, %r1343;
	min.s32 	%r1355, %r1352, %r1354;
	st.shared.u32 	[%r45+208], %r1355;
	ld.shared.u32 	%r1356, [%r33+8252];
	ld.shared.u32 	%r1357, [%r45+8112];
	ld.shared.u32 	%r1358, [%r44+10920];
	add.s32 	%r1359, %r1358, %r1356;
	min.s32 	%r1360, %r1357, %r1359;
	st.shared.u32 	[%r45+8112], %r1360;
	ld.shared.u32 	%r1361, [%r45+8216];
	ld.shared.u32 	%r1362, [%r44+11024];
	add.s32 	%r1363, %r1362, %r1356;
	min.s32 	%r1364, %r1361, %r1363;
	st.shared.u32 	[%r45+8216], %r1364;
	ld.shared.u32 	%r1365, [%r45+8320];
	ld.shared.u32 	%r1366, [%r44+11128];
	add.s32 	%r1367, %r1366, %r1356;
	min.s32 	%r1368, %r1365, %r1367;
	st.shared.u32 	[%r45+8320], %r1368;
	ld.shared.u32 	%r1369, [%r33+16364];
	ld.shared.u32 	%r1370, [%r45+16224];
	ld.shared.u32 	%r1371, [%r44+10920];
	add.s32 	%r1372, %r1371, %r1369;
	min.s32 	%r1373, %r1370, %r1372;
	st.shared.u32 	[%r45+16224], %r1373;
	ld.shared.u32 	%r1374, [%r45+16328];
	ld.shared.u32 	%r1375, [%r44+11024];
	add.s32 	%r1376, %r1375, %r1369;
	min.s32 	%r1377, %r1374, %r1376;
	st.shared.u32 	[%r45+16328], %r1377;
	ld.shared.u32 	%r1378, [%r45+16432];
	ld.shared.u32 	%r1379, [%r44+11128];
	add.s32 	%r1380, %r1379, %r1369;
	min.s32 	%r1381, %r1378, %r1380;
	st.shared.u32 	[%r45+16432], %r1381;
	bar.sync 	0;
	ld.shared.u32 	%r1382, [%r33+144];
	ld.shared.u32 	%r1383, [%r45];
	ld.shared.u32 	%r1384, [%r44+11232];
	add.s32 	%r1385, %r1384, %r1382;
	min.s32 	%r1386, %r1383, %r1385;
	st.shared.u32 	[%r45], %r1386;
	ld.shared.u32 	%r1387, [%r45+104];
	ld.shared.u32 	%r1388, [%r44+11336];
	add.s32 	%r1389, %r1388, %r1382;
	min.s32 	%r1390, %r1387, %r1389;
	st.shared.u32 	[%r45+104], %r1390;
	ld.shared.u32 	%r1391, [%r45+208];
	ld.shared.u32 	%r1392, [%r44+11440];
	add.s32 	%r1393, %r1392, %r1382;
	min.s32 	%r1394, %r1391, %r1393;
	st.shared.u32 	[%r45+208], %r1394;
	ld.shared.u32 	%r1395, [%r33+8256];
	ld.shared.u32 	%r1396, [%r45+8112];
	ld.shared.u32 	%r1397, [%r44+11232];
	add.s32 	%r1398, %r1397, %r1395;
	min.s32 	%r1399, %r1396, %r1398;
	st.shared.u32 	[%r45+8112], %r1399;
	ld.shared.u32 	%r1400, [%r45+8216];
	ld.shared.u32 	%r1401, [%r44+11336];
	add.s32 	%r1402, %r1401, %r1395;
	min.s32 	%r1403, %r1400, %r1402;
	st.shared.u32 	[%r45+8216], %r1403;
	ld.shared.u32 	%r1404, [%r45+8320];
	ld.shared.u32 	%r1405, [%r44+11440];
	add.s32 	%r1406, %r1405, %r1395;
	min.s32 	%r1407, %r1404, %r1406;
	st.shared.u32 	[%r45+8320], %r1407;
	ld.shared.u32 	%r1408, [%r33+16368];
	ld.shared.u32 	%r1409, [%r45+16224];
	ld.shared.u32 	%r1410, [%r44+11232];
	add.s32 	%r1411, %r1410, %r1408;
	min.s32 	%r1412, %r1409, %r1411;
	st.shared.u32 	[%r45+16224], %r1412;
	ld.shared.u32 	%r1413, [%r45+16328];
	ld.shared.u32 	%r1414, [%r44+11336];
	add.s32 	%r1415, %r1414, %r1408;
	min.s32 	%r1416, %r1413, %r1415;
	st.shared.u32 	[%r45+16328], %r1416;
	ld.shared.u32 	%r1417, [%r45+16432];
	ld.shared.u32 	%r1418, [%r44+11440];
	add.s32 	%r1419, %r1418, %r1408;
	min.s32 	%r1420, %r1417, %r1419;
	st.shared.u32 	[%r45+16432], %r1420;
	bar.sync 	0;
	ld.shared.u32 	%r1421, [%r33+148];
	ld.shared.u32 	%r1422, [%r45];
	ld.shared.u32 	%r1423, [%r44+11544];
	add.s32 	%r1424, %r1423, %r1421;
	min.s32 	%r1425, %r1422, %r1424;
	st.shared.u32 	[%r45], %r1425;
	ld.shared.u32 	%r1426, [%r45+104];
	ld.shared.u32 	%r1427, [%r44+11648];
	add.s32 	%r1428, %r1427, %r1421;
	min.s32 	%r1429, %r1426, %r1428;
	st.shared.u32 	[%r45+104], %r1429;
	ld.shared.u32 	%r1430, [%r45+208];
	ld.shared.u32 	%r1431, [%r44+11752];
	add.s32 	%r1432, %r1431, %r1421;
	min.s32 	%r1433, %r1430, %r1432;
	st.shared.u32 	[%r45+208], %r1433;
	ld.shared.u32 	%r1434, [%r33+8260];
	ld.shared.u32 	%r1435, [%r45+8112];
	ld.shared.u32 	%r1436, [%r44+11544];
	add.s32 	%r1437, %r1436, %r1434;
	min.s32 	%r1438, %r1435, %r1437;
	st.shared.u32 	[%r45+8112], %r1438;
	ld.shared.u32 	%r1439, [%r45+8216];
	ld.shared.u32 	%r1440, [%r44+11648];
	add.s32 	%r1441, %r1440, %r1434;
	min.s32 	%r1442, %r1439, %r1441;
	st.shared.u32 	[%r45+8216], %r1442;
	ld.shared.u32 	%r1443, [%r45+8320];
	ld.shared.u32 	%r1444, [%r44+11752];
	add.s32 	%r1445, %r1444, %r1434;
	min.s32 	%r1446, %r1443, %r1445;
	st.shared.u32 	[%r45+8320], %r1446;
	ld.shared.u32 	%r1447, [%r33+16372];
	ld.shared.u32 	%r1448, [%r45+16224];
	ld.shared.u32 	%r1449, [%r44+11544];
	add.s32 	%r1450, %r1449, %r1447;
	min.s32 	%r1451, %r1448, %r1450;
	st.shared.u32 	[%r45+16224], %r1451;
	ld.shared.u32 	%r1452, [%r45+16328];
	ld.shared.u32 	%r1453, [%r44+11648];
	add.s32 	%r1454, %r1453, %r1447;
	min.s32 	%r1455, %r1452, %r1454;
	st.shared.u32 	[%r45+16328], %r1455;
	ld.shared.u32 	%r1456, [%r45+16432];
	ld.shared.u32 	%r1457, [%r44+11752];
	add.s32 	%r1458, %r1457, %r1447;
	min.s32 	%r1459, %r1456, %r1458;
	st.shared.u32 	[%r45+16432], %r1459;
	bar.sync 	0;
	ld.shared.u32 	%r1460, [%r33+152];
	ld.shared.u32 	%r1461, [%r45];
	ld.shared.u32 	%r1462, [%r44+11856];
	add.s32 	%r1463, %r1462, %r1460;
	min.s32 	%r1464, %r1461, %r1463;
	st.shared.u32 	[%r45], %r1464;
	ld.shared.u32 	%r1465, [%r45+104];
	ld.shared.u32 	%r1466, [%r44+11960];
	add.s32 	%r1467, %r1466, %r1460;
	min.s32 	%r1468, %r1465, %r1467;
	st.shared.u32 	[%r45+104], %r1468;
	ld.shared.u32 	%r1469, [%r45+208];
	ld.shared.u32 	%r1470, [%r44+12064];
	add.s32 	%r1471, %r1470, %r1460;
	min.s32 	%r1472, %r1469, %r1471;
	st.shared.u32 	[%r45+208], %r1472;
	ld.shared.u32 	%r1473, [%r33+8264];
	ld.shared.u32 	%r1474, [%r45+8112];
	ld.shared.u32 	%r1475, [%r44+11856];
	add.s32 	%r1476, %r1475, %r1473;
	min.s32 	%r1477, %r1474, %r1476;
	st.shared.u32 	[%r45+8112], %r1477;
	ld.shared.u32 	%r1478, [%r45+8216];
	ld.shared.u32 	%r1479, [%r44+11960];
	add.s32 	%r1480, %r1479, %r1473;
	min.s32 	%r1481, %r1478, %r1480;
	st.shared.u32 	[%r45+8216], %r1481;
	ld.shared.u32 	%r1482, [%r45+8320];
	ld.shared.u32 	%r1483, [%r44+12064];
	add.s32 	%r1484, %r1483, %r1473;
	min.s32 	%r1485, %r1482, %r1484;
	st.shared.u32 	[%r45+8320], %r1485;
	ld.shared.u32 	%r1486, [%r33+16376];
	ld.shared.u32 	%r1487, [%r45+16224];
	ld.shared.u32 	%r1488, [%r44+11856];
	add.s32 	%r1489, %r1488, %r1486;
	min.s32 	%r1490, %r1487, %r1489;
	st.shared.u32 	[%r45+16224], %r1490;
	ld.shared.u32 	%r1491, [%r45+16328];
	ld.shared.u32 	%r1492, [%r44+11960];
	add.s32 	%r1493, %r1492, %r1486;
	min.s32 	%r1494, %r1491, %r1493;
	st.shared.u32 	[%r45+16328], %r1494;
	ld.shared.u32 	%r1495, [%r45+16432];
	ld.shared.u32 	%r1496, [%r44+12064];
	add.s32 	%r1497, %r1496, %r1486;
	min.s32 	%r1498, %r1495, %r1497;
	st.shared.u32 	[%r45+16432], %r1498;
	bar.sync 	0;
	ld.shared.u32 	%r1499, [%r33+156];
	ld.shared.u32 	%r1500, [%r45];
	ld.shared.u32 	%r1501, [%r44+12168];
	add.s32 	%r1502, %r1501, %r1499;
	min.s32 	%r1503, %r1500, %r1502;
	st.shared.u32 	[%r45], %r1503;
	ld.shared.u32 	%r1504, [%r45+104];
	ld.shared.u32 	%r1505, [%r44+12272];
	add.s32 	%r1506, %r1505, %r1499;
	min.s32 	%r1507, %r1504, %r1506;
	st.shared.u32 	[%r45+104], %r1507;
	ld.shared.u32 	%r1508, [%r45+208];
	ld.shared.u32 	%r1509, [%r44+12376];
	add.s32 	%r1510, %r1509, %r1499;
	min.s32 	%r1511, %r1508, %r1510;
	st.shared.u32 	[%r45+208], %r1511;
	ld.shared.u32 	%r1512, [%r33+8268];
	ld.shared.u32 	%r1513, [%r45+8112];
	ld.shared.u32 	%r1514, [%r44+12168];
	add.s32 	%r1515, %r1514, %r1512;
	min.s32 	%r1516, %r1513, %r1515;
	st.shared.u32 	[%r45+8112], %r1516;
	ld.shared.u32 	%r1517, [%r45+8216];
	ld.shared.u32 	%r1518, [%r44+12272];
	add.s32 	%r1519, %r1518, %r1512;
	min.s32 	%r1520, %r1517, %r1519;
	st.shared.u32 	[%r45+8216], %r1520;
	ld.shared.u32 	%r1521, [%r45+8320];
	ld.shared.u32 	%r1522, [%r44+12376];
	add.s32 	%r1523, %r1522, %r1512;
	min.s32 	%r1524, %r1521, %r1523;
	st.shared.u32 	[%r45+8320], %r1524;
	ld.shared.u32 	%r1525, [%r33+16380];
	ld.shared.u32 	%r1526, [%r45+16224];
	ld.shared.u32 	%r1527, [%r44+12168];
	add.s32 	%r1528, %r1527, %r1525;
	min.s32 	%r1529, %r1526, %r1528;
	st.shared.u32 	[%r45+16224], %r1529;
	ld.shared.u32 	%r1530, [%r45+16328];
	ld.shared.u32 	%r1531, [%r44+12272];
	add.s32 	%r1532, %r1531, %r1525;
	min.s32 	%r1533, %r1530, %r1532;
	st.shared.u32 	[%r45+16328], %r1533;
	ld.shared.u32 	%r1534, [%r45+16432];
	ld.shared.u32 	%r1535, [%r44+12376];
	add.s32 	%r1536, %r1535, %r1525;
	min.s32 	%r1537, %r1534, %r1536;
	st.shared.u32 	[%r45+16432], %r1537;
	bar.sync 	0;
	ld.shared.u32 	%r1538, [%r33+160];
	ld.shared.u32 	%r1539, [%r45];
	ld.shared.u32 	%r1540, [%r44+12480];
	add.s32 	%r1541, %r1540, %r1538;
	min.s32 	%r1542, %r1539, %r1541;
	st.shared.u32 	[%r45], %r1542;
	ld.shared.u32 	%r1543, [%r45+104];
	ld.shared.u32 	%r1544, [%r44+12584];
	add.s32 	%r1545, %r1544, %r1538;
	min.s32 	%r1546, %r1543, %r1545;
	st.shared.u32 	[%r45+104], %r1546;
	ld.shared.u32 	%r1547, [%r45+208];
	ld.shared.u32 	%r1548, [%r44+12688];
	add.s32 	%r1549, %r1548, %r1538;
	min.s32 	%r1550, %r1547, %r1549;
	st.shared.u32 	[%r45+208], %r1550;
	ld.shared.u32 	%r1551, [%r33+8272];
	ld.shared.u32 	%r1552, [%r45+8112];
	ld.shared.u32 	%r1553, [%r44+12480];
	add.s32 	%r1554, %r1553, %r1551;
	min.s32 	%r1555, %r1552, %r1554;
	st.shared.u32 	[%r45+8112], %r1555;
	ld.shared.u32 	%r1556, [%r45+8216];
	ld.shared.u32 	%r1557, [%r44+12584];
	add.s32 	%r1558, %r1557, %r1551;
	min.s32 	%r1559, %r1556, %r1558;
	st.shared.u32 	[%r45+8216], %r1559;
	ld.shared.u32 	%r1560, [%r45+8320];
	ld.shared.u32 	%r1561, [%r44+12688];
	add.s32 	%r1562, %r1561, %r1551;
	min.s32 	%r1563, %r1560, %r1562;
	st.shared.u32 	[%r45+8320], %r1563;
	ld.shared.u32 	%r1564, [%r33+16384];
	ld.shared.u32 	%r1565, [%r45+16224];
	ld.shared.u32 	%r1566, [%r44+12480];
	add.s32 	%r1567, %r1566, %r1564;
	min.s32 	%r1568, %r1565, %r1567;
	st.shared.u32 	[%r45+16224], %r1568;
	ld.shared.u32 	%r1569, [%r45+16328];
	ld.shared.u32 	%r1570, [%r44+12584];
	add.s32 	%r1571, %r1570, %r1564;
	min.s32 	%r1572, %r1569, %r1571;
	st.shared.u32 	[%r45+16328], %r1572;
	ld.shared.u32 	%r1573, [%r45+16432];
	ld.shared.u32 	%r1574, [%r44+12688];
	add.s32 	%r1575, %r1574, %r1564;
	min.s32 	%r1576, %r1573, %r1575;
	st.shared.u32 	[%r45+16432], %r1576;
	bar.sync 	0;
	ld.shared.u32 	%r1577, [%r33+164];
	ld.shared.u32 	%r1578, [%r45];
	ld.shared.u32 	%r1579, [%r44+12792];
	add.s32 	%r1580, %r1579, %r1577;
	min.s32 	%r1581, %r1578, %r1580;
	st.shared.u32 	[%r45], %r1581;
	ld.shared.u32 	%r1582, [%r45+104];
	ld.shared.u32 	%r1583, [%r44+12896];
	add.s32 	%r1584, %r1583, %r1577;
	min.s32 	%r1585, %r1582, %r1584;
	st.shared.u32 	[%r45+104], %r1585;
	ld.shared.u32 	%r1586, [%r45+208];
	ld.shared.u32 	%r1587, [%r44+13000];
	add.s32 	%r1588, %r1587, %r1577;
	min.s32 	%r1589, %r1586, %r1588;
	st.shared.u32 	[%r45+208], %r1589;
	ld.shared.u32 	%r1590, [%r33+8276];
	ld.shared.u32 	%r1591, [%r45+8112];
	ld.shared.u32 	%r1592, [%r44+12792];
	add.s32 	%r1593, %r1592, %r1590;
	min.s32 	%r1594, %r1591, %r1593;
	st.shared.u32 	[%r45+8112], %r1594;
	ld.shared.u32 	%r1595, [%r45+8216];
	ld.shared.u32 	%r1596, [%r44+12896];
	add.s32 	%r1597, %r1596, %r1590;
	min.s32 	%r1598, %r1595, %r1597;
	st.shared.u32 	[%r45+8216], %r1598;
	ld.shared.u32 	%r1599, [%r45+8320];
	ld.shared.u32 	%r1600, [%r44+13000];
	add.s32 	%r1601, %r1600, %r1590;
	min.s32 	%r1602, %r1599, %r1601;
	st.shared.u32 	[%r45+8320], %r1602;
	ld.shared.u32 	%r1603, [%r33+16388];
	ld.shared.u32 	%r1604, [%r45+16224];
	ld.shared.u32 	%r1605, [%r44+12792];
	add.s32 	%r1606, %r1605, %r1603;
	min.s32 	%r1607, %r1604, %r1606;
	st.shared.u32 	[%r45+16224], %r1607;
	ld.shared.u32 	%r1608, [%r45+16328];
	ld.shared.u32 	%r1609, [%r44+12896];
	add.s32 	%r1610, %r1609, %r1603;
	min.s32 	%r1611, %r1608, %r1610;
	st.shared.u32 	[%r45+16328], %r1611;
	ld.shared.u32 	%r1612, [%r45+16432];
	ld.shared.u32 	%r1613, [%r44+13000];
	add.s32 	%r1614, %r1613, %r1603;
	min.s32 	%r1615, %r1612, %r1614;
	st.shared.u32 	[%r45+16432], %r1615;
	bar.sync 	0;
	ld.shared.u32 	%r1616, [%r33+168];
	ld.shared.u32 	%r1617, [%r45];
	ld.shared.u32 	%r1618, [%r44+13104];
	add.s32 	%r1619, %r1618, %r1616;
	min.s32 	%r1620, %r1617, %r1619;
	st.shared.u32 	[%r45], %r1620;
	ld.shared.u32 	%r1621, [%r45+104];
	ld.shared.u32 	%r1622, [%r44+13208];
	add.s32 	%r1623, %r1622, %r1616;
	min.s32 	%r1624, %r1621, %r1623;
	st.shared.u32 	[%r45+104], %r1624;
	ld.shared.u32 	%r1625, [%r45+208];
	ld.shared.u32 	%r1626, [%r44+13312];
	add.s32 	%r1627, %r1626, %r1616;
	min.s32 	%r1628, %r1625, %r1627;
	st.shared.u32 	[%r45+208], %r1628;
	ld.shared.u32 	%r1629, [%r33+8280];
	ld.shared.u32 	%r1630, [%r45+8112];
	ld.shared.u32 	%r1631, [%r44+13104];
	add.s32 	%r1632, %r1631, %r1629;
	min.s32 	%r1633, %r1630, %r1632;
	st.shared.u32 	[%r45+8112], %r1633;
	ld.shared.u32 	%r1634, [%r45+8216];
	ld.shared.u32 	%r1635, [%r44+13208];
	add.s32 	%r1636, %r1635, %r1629;
	min.s32 	%r1637, %r1634, %r1636;
	st.shared.u32 	[%r45+8216], %r1637;
	ld.shared.u32 	%r1638, [%r45+8320];
	ld.shared.u32 	%r1639, [%r44+13312];
	add.s32 	%r1640, %r1639, %r1629;
	min.s32 	%r1641, %r1638, %r1640;
	st.shared.u32 	[%r45+8320], %r1641;
	ld.shared.u32 	%r1642, [%r33+16392];
	ld.shared.u32 	%r1643, [%r45+16224];
	ld.shared.u32 	%r1644, [%r44+13104];
	add.s32 	%r1645, %r1644, %r1642;
	min.s32 	%r1646, %r1643, %r1645;
	st.shared.u32 	[%r45+16224], %r1646;
	ld.shared.u32 	%r1647, [%r45+16328];
	ld.shared.u32 	%r1648, [%r44+13208];
	add.s32 	%r1649, %r1648, %r1642;
	min.s32 	%r1650, %r1647, %r1649;
	st.shared.u32 	[%r45+16328], %r1650;
	ld.shared.u32 	%r1651, [%r45+16432];
	ld.shared.u32 	%r1652, [%r44+13312];
	add.s32 	%r1653, %r1652, %r1642;
	min.s32 	%r1654, %r1651, %r1653;
	st.shared.u32 	[%r45+16432], %r1654;
	bar.sync 	0;
	ld.shared.u32 	%r1655, [%r33+172];
	ld.shared.u32 	%r1656, [%r45];
	ld.shared.u32 	%r1657, [%r44+13416];
	add.s32 	%r1658, %r1657, %r1655;
	min.s32 	%r1659, %r1656, %r1658;
	st.shared.u32 	[%r45], %r1659;
	ld.shared.u32 	%r1660, [%r45+104];
	ld.shared.u32 	%r1661, [%r44+13520];
	add.s32 	%r1662, %r1661, %r1655;
	min.s32 	%r1663, %r1660, %r1662;
	st.shared.u32 	[%r45+104], %r1663;
	ld.shared.u32 	%r1664, [%r45+208];
	ld.shared.u32 	%r1665, [%r44+13624];
	add.s32 	%r1666, %r1665, %r1655;
	min.s32 	%r1667, %r1664, %r1666;
	st.shared.u32 	[%r45+208], %r1667;
	ld.shared.u32 	%r1668, [%r33+8284];
	ld.shared.u32 	%r1669, [%r45+8112];
	ld.shared.u32 	%r1670, [%r44+13416];
	add.s32 	%r1671, %r1670, %r1668;
	min.s32 	%r1672, %r1669, %r1671;
	st.shared.u32 	[%r45+8112], %r1672;
	ld.shared.u32 	%r1673, [%r45+8216];
	ld.shared.u32 	%r1674, [%r44+13520];
	add.s32 	%r1675, %r1674, %r1668;
	min.s32 	%r1676, %r1673, %r1675;
	st.shared.u32 	[%r45+8216], %r1676;
	ld.shared.u32 	%r1677, [%r45+8320];
	ld.shared.u32 	%r1678, [%r44+13624];
	add.s32 	%r1679, %r1678, %r1668;
	min.s32 	%r1680, %r1677, %r1679;
	st.shared.u32 	[%r45+8320], %r1680;
	ld.shared.u32 	%r1681, [%r33+16396];
	ld.shared.u32 	%r1682, [%r45+16224];
	ld.shared.u32 	%r1683, [%r44+13416];
	add.s32 	%r1684, %r1683, %r1681;
	min.s32 	%r1685, %r1682, %r1684;
	st.shared.u32 	[%r45+16224], %r1685;
	ld.shared.u32 	%r1686, [%r45+16328];
	ld.shared.u32 	%r1687, [%r44+13520];
	add.s32 	%r1688, %r1687, %r1681;
	min.s32 	%r1689, %r1686, %r1688;
	st.shared.u32 	[%r45+16328], %r1689;
	ld.shared.u32 	%r1690, [%r45+16432];
	ld.shared.u32 	%r1691, [%r44+13624];
	add.s32 	%r1692, %r1691, %r1681;
	min.s32 	%r1693, %r1690, %r1692;
	st.shared.u32 	[%r45+16432], %r1693;
	bar.sync 	0;
	ld.shared.u32 	%r1694, [%r33+176];
	ld.shared.u32 	%r1695, [%r45];
	ld.shared.u32 	%r1696, [%r44+13728];
	add.s32 	%r1697, %r1696, %r1694;
	min.s32 	%r1698, %r1695, %r1697;
	st.shared.u32 	[%r45], %r1698;
	ld.shared.u32 	%r1699, [%r45+104];
	ld.shared.u32 	%r1700, [%r44+13832];
	add.s32 	%r1701, %r1700, %r1694;
	min.s32 	%r1702, %r1699, %r1701;
	st.shared.u32 	[%r45+104], %r1702;
	ld.shared.u32 	%r1703, [%r45+208];
	ld.shared.u32 	%r1704, [%r44+13936];
	add.s32 	%r1705, %r1704, %r1694;
	min.s32 	%r1706, %r1703, %r1705;
	st.shared.u32 	[%r45+208], %r1706;
	ld.shared.u32 	%r1707, [%r33+8288];
	ld.shared.u32 	%r1708, [%r45+8112];
	ld.shared.u32 	%r1709, [%r44+13728];
	add.s32 	%r1710, %r1709, %r1707;
	min.s32 	%r1711, %r1708, %r1710;
	st.shared.u32 	[%r45+8112], %r1711;
	ld.shared.u32 	%r1712, [%r45+8216];
	ld.shared.u32 	%r1713, [%r44+13832];
	add.s32 	%r1714, %r1713, %r1707;
	min.s32 	%r1715, %r1712, %r1714;
	st.shared.u32 	[%r45+8216], %r1715;
	ld.shared.u32 	%r1716, [%r45+8320];
	ld.shared.u32 	%r1717, [%r44+13936];
	add.s32 	%r1718, %r1717, %r1707;
	min.s32 	%r1719, %r1716, %r1718;
	st.shared.u32 	[%r45+8320], %r1719;
	ld.shared.u32 	%r1720, [%r33+16400];
	ld.shared.u32 	%r1721, [%r45+16224];
	ld.shared.u32 	%r1722, [%r44+13728];
	add.s32 	%r1723, %r1722, %r1720;
	min.s32 	%r1724, %r1721, %r1723;
	st.shared.u32 	[%r45+16224], %r1724;
	ld.shared.u32 	%r1725, [%r45+16328];
	ld.shared.u32 	%r1726, [%r44+13832];
	add.s32 	%r1727, %r1726, %r1720;
	min.s32 	%r1728, %r1725, %r1727;
	st.shared.u32 	[%r45+16328], %r1728;
	ld.shared.u32 	%r1729, [%r45+16432];
	ld.shared.u32 	%r1730, [%r44+13936];
	add.s32 	%r1731, %r1730, %r1720;
	min.s32 	%r1732, %r1729, %r1731;
	st.shared.u32 	[%r45+16432], %r1732;
	bar.sync 	0;
	ld.shared.u32 	%r1733, [%r33+180];
	ld.shared.u32 	%r1734, [%r45];
	ld.shared.u32 	%r1735, [%r44+14040];
	add.s32 	%r1736, %r1735, %r1733;
	min.s32 	%r1737, %r1734, %r1736;
	st.shared.u32 	[%r45], %r1737;
	ld.shared.u32 	%r1738, [%r45+104];
	ld.shared.u32 	%r1739, [%r44+14144];
	add.s32 	%r1740, %r1739, %r1733;
	min.s32 	%r1741, %r1738, %r1740;
	st.shared.u32 	[%r45+104], %r1741;
	ld.shared.u32 	%r1742, [%r45+208];
	ld.shared.u32 	%r1743, [%r44+14248];
	add.s32 	%r1744, %r1743, %r1733;
	min.s32 	%r1745, %r1742, %r1744;
	st.shared.u32 	[%r45+208], %r1745;
	ld.shared.u32 	%r1746, [%r33+8292];
	ld.shared.u32 	%r1747, [%r45+8112];
	ld.shared.u32 	%r1748, [%r44+14040];
	add.s32 	%r1749, %r1748, %r1746;
	min.s32 	%r1750, %r1747, %r1749;
	st.shared.u32 	[%r45+8112], %r1750;
	ld.shared.u32 	%r1751, [%r45+8216];
	ld.shared.u32 	%r1752, [%r44+14144];
	add.s32 	%r1753, %r1752, %r1746;
	min.s32 	%r1754, %r1751, %r1753;
	st.shared.u32 	[%r45+8216], %r1754;
	ld.shared.u32 	%r1755, [%r45+8320];
	ld.shared.u32 	%r1756, [%r44+14248];
	add.s32 	%r1757, %r1756, %r1746;
	min.s32 	%r1758, %r1755, %r1757;
	st.shared.u32 	[%r45+8320], %r1758;
	ld.shared.u32 	%r1759, [%r33+16404];
	ld.shared.u32 	%r1760, [%r45+16224];
	ld.shared.u32 	%r1761, [%r44+14040];
	add.s32 	%r1762, %r1761, %r1759;
	min.s32 	%r1763, %r1760, %r1762;
	st.shared.u32 	[%r45+16224], %r1763;
	ld.shared.u32 	%r1764, [%r45+16328];
	ld.shared.u32 	%r1765, [%r44+14144];
	add.s32 	%r1766, %r1765, %r1759;
	min.s32 	%r1767, %r1764, %r1766;
	st.shared.u32 	[%r45+16328], %r1767;
	ld.shared.u32 	%r1768, [%r45+16432];
	ld.shared.u32 	%r1769, [%r44+14248];
	add.s32 	%r1770, %r1769, %r1759;
	min.s32 	%r1771, %r1768, %r1770;
	st.shared.u32 	[%r45+16432], %r1771;
	bar.sync 	0;
	ld.shared.u32 	%r1772, [%r33+184];
	ld.shared.u32 	%r1773, [%r45];
	ld.shared.u32 	%r1774, [%r44+14352];
	add.s32 	%r1775, %r1774, %r1772;
	min.s32 	%r1776, %r1773, %r1775;
	st.shared.u32 	[%r45], %r1776;
	ld.shared.u32 	%r1777, [%r45+104];
	ld.shared.u32 	%r1778, [%r44+14456];
	add.s32 	%r1779, %r1778, %r1772;
	min.s32 	%r1780, %r1777, %r1779;
	st.shared.u32 	[%r45+104], %r1780;
	ld.shared.u32 	%r1781, [%r45+208];
	ld.shared.u32 	%r1782, [%r44+14560];
	add.s32 	%r1783, %r1782, %r1772;
	min.s32 	%r1784, %r1781, %r1783;
	st.shared.u32 	[%r45+208], %r1784;
	ld.shared.u32 	%r1785, [%r33+8296];
	ld.shared.u32 	%r1786, [%r45+8112];
	ld.shared.u32 	%r1787, [%r44+14352];
	add.s32 	%r1788, %r1787, %r1785;
	min.s32 	%r1789, %r1786, %r1788;
	st.shared.u32 	[%r45+8112], %r1789;
	ld.shared.u32 	%r1790, [%r45+8216];
	ld.shared.u32 	%r1791, [%r44+14456];
	add.s32 	%r1792, %r1791, %r1785;
	min.s32 	%r1793, %r1790, %r1792;
	st.shared.u32 	[%r45+8216], %r1793;
	ld.shared.u32 	%r1794, [%r45+8320];
	ld.shared.u32 	%r1795, [%r44+14560];
	add.s32 	%r1796, %r1795, %r1785;
	min.s32 	%r1797, %r1794, %r1796;
	st.shared.u32 	[%r45+8320], %r1797;
	ld.shared.u32 	%r1798, [%r33+16408];
	ld.shared.u32 	%r1799, [%r45+16224];
	ld.shared.u32 	%r1800, [%r44+14352];
	add.s32 	%r1801, %r1800, %r1798;
	min.s32 	%r1802, %r1799, %r1801;
	st.shared.u32 	[%r45+16224], %r1802;
	ld.shared.u32 	%r1803, [%r45+16328];
	ld.shared.u32 	%r1804, [%r44+14456];
	add.s32 	%r1805, %r1804, %r1798;
	min.s32 	%r1806, %r1803, %r1805;
	st.shared.u32 	[%r45+16328], %r1806;
	ld.shared.u32 	%r1807, [%r45+16432];
	ld.shared.u32 	%r1808, [%r44+14560];
	add.s32 	%r1809, %r1808, %r1798;
	min.s32 	%r1810, %r1807, %r1809;
	st.shared.u32 	[%r45+16432], %r1810;
	bar.sync 	0;
	ld.shared.u32 	%r1811, [%r33+188];
	ld.shared.u32 	%r1812, [%r45];
	ld.shared.u32 	%r1813, [%r44+14664];
	add.s32 	%r1814, %r1813, %r1811;
	min.s32 	%r1815, %r1812, %r1814;
	st.shared.u32 	[%r45], %r1815;
	ld.shared.u32 	%r1816, [%r45+104];
	ld.shared.u32 	%r1817, [%r44+14768];
	add.s32 	%r1818, %r1817, %r1811;
	min.s32 	%r1819, %r1816, %r1818;
	st.shared.u32 	[%r45+104], %r1819;
	ld.shared.u32 	%r1820, [%r45+208];
	ld.shared.u32 	%r1821, [%r44+14872];
	add.s32 	%r1822, %r1821, %r1811;
	min.s32 	%r1823, %r1820, %r1822;
	st.shared.u32 	[%r45+208], %r1823;
	ld.shared.u32 	%r1824, [%r33+8300];
	ld.shared.u32 	%r1825, [%r45+8112];
	ld.shared.u32 	%r1826, [%r44+14664];
	add.s32 	%r1827, %r1826, %r1824;
	min.s32 	%r1828, %r1825, %r1827;
	st.shared.u32 	[%r45+8112], %r1828;
	ld.shared.u32 	%r1829, [%r45+8216];
	ld.shared.u32 	%r1830, [%r44+14768];
	add.s32 	%r1831, %r1830, %r1824;
	min.s32 	%r1832, %r1829, %r1831;
	st.shared.u32 	[%r45+8216], %r1832;
	ld.shared.u32 	%r1833, [%r45+8320];
	ld.shared.u32 	%r1834, [%r44+14872];
	add.s32 	%r1835, %r1834, %r1824;
	min.s32 	%r1836, %r1833, %r1835;
	st.shared.u32 	[%r45+8320], %r1836;
	ld.shared.u32 	%r1837, [%r33+16412];
	ld.shared.u32 	%r1838, [%r45+16224];
	ld.shared.u32 	%r1839, [%r44+14664];
	add.s32 	%r1840, %r1839, %r1837;
	min.s32 	%r1841, %r1838, %r1840;
	st.shared.u32 	[%r45+16224], %r1841;
	ld.shared.u32 	%r1842, [%r45+16328];
	ld.shared.u32 	%r1843, [%r44+14768];
	add.s32 	%r1844, %r1843, %r1837;
	min.s32 	%r1845, %r1842, %r1844;
	st.shared.u32 	[%r45+16328], %r1845;
	ld.shared.u32 	%r1846, [%r45+16432];
	ld.shared.u32 	%r1847, [%r44+14872];
	add.s32 	%r1848, %r1847, %r1837;
	min.s32 	%r1849, %r1846, %r1848;
	st.shared.u32 	[%r45+16432], %r1849;
	bar.sync 	0;
	ld.shared.u32 	%r1850, [%r33+192];
	ld.shared.u32 	%r1851, [%r45];
	ld.shared.u32 	%r1852, [%r44+14976];
	add.s32 	%r1853, %r1852, %r1850;
	min.s32 	%r1854, %r1851, %r1853;
	st.shared.u32 	[%r45], %r1854;
	ld.shared.u32 	%r1855, [%r45+104];
	ld.shared.u32 	%r1856, [%r44+15080];
	add.s32 	%r1857, %r1856, %r1850;
	min.s32 	%r1858, %r1855, %r1857;
	st.shared.u32 	[%r45+104], %r1858;
	ld.shared.u32 	%r1859, [%r45+208];
	ld.shared.u32 	%r1860, [%r44+15184];
	add.s32 	%r1861, %r1860, %r1850;
	min.s32 	%r1862, %r1859, %r1861;
	st.shared.u32 	[%r45+208], %r1862;
	ld.shared.u32 	%r1863, [%r33+8304];
	ld.shared.u32 	%r1864, [%r45+8112];
	ld.shared.u32 	%r1865, [%r44+14976];
	add.s32 	%r1866, %r1865, %r1863;
	min.s32 	%r1867, %r1864, %r1866;
	st.shared.u32 	[%r45+8112], %r1867;
	ld.shared.u32 	%r1868, [%r45+8216];
	ld.shared.u32 	%r1869, [%r44+15080];
	add.s32 	%r1870, %r1869, %r1863;
	min.s32 	%r1871, %r1868, %r1870;
	st.shared.u32 	[%r45+8216], %r1871;
	ld.shared.u32 	%r1872, [%r45+8320];
	ld.shared.u32 	%r1873, [%r44+15184];
	add.s32 	%r1874, %r1873, %r1863;
	min.s32 	%r1875, %r1872, %r1874;
	st.shared.u32 	[%r45+8320], %r1875;
	ld.shared.u32 	%r1876, [%r33+16416];
	ld.shared.u32 	%r1877, [%r45+16224];
	ld.shared.u32 	%r1878, [%r44+14976];
	add.s32 	%r1879, %r1878, %r1876;
	min.s32 	%r1880, %r1877, %r1879;
	st.shared.u32 	[%r45+16224], %r1880;
	ld.shared.u32 	%r1881, [%r45+16328];
	ld.shared.u32 	%r1882, [%r44+15080];
	add.s32 	%r1883, %r1882, %r1876;
	min.s32 	%r1884, %r1881, %r1883;
	st.shared.u32 	[%r45+16328], %r1884;
	ld.shared.u32 	%r1885, [%r45+16432];
	ld.shared.u32 	%r1886, [%r44+15184];
	add.s32 	%r1887, %r1886, %r1876;
	min.s32 	%r1888, %r1885, %r1887;
	st.shared.u32 	[%r45+16432], %r1888;
	bar.sync 	0;
	ld.shared.u32 	%r1889, [%r33+196];
	ld.shared.u32 	%r1890, [%r45];
	ld.shared.u32 	%r1891, [%r44+15288];
	add.s32 	%r1892, %r1891, %r1889;
	min.s32 	%r1893, %r1890, %r1892;
	st.shared.u32 	[%r45], %r1893;
	ld.shared.u32 	%r1894, [%r45+104];
	ld.shared.u32 	%r1895, [%r44+15392];
	add.s32 	%r1896, %r1895, %r1889;
	min.s32 	%r1897, %r1894, %r1896;
	st.shared.u32 	[%r45+104], %r1897;
	ld.shared.u32 	%r1898, [%r45+208];
	ld.shared.u32 	%r1899, [%r44+15496];
	add.s32 	%r1900, %r1899, %r1889;
	min.s32 	%r1901, %r1898, %r1900;
	st.shared.u32 	[%r45+208], %r1901;
	ld.shared.u32 	%r1902, [%r33+8308];
	ld.shared.u32 	%r1903, [%r45+8112];
	ld.shared.u32 	%r1904, [%r44+15288];
	add.s32 	%r1905, %r1904, %r1902;
	min.s32 	%r1906, %r1903, %r1905;
	st.shared.u32 	[%r45+8112], %r1906;
	ld.shared.u32 	%r1907, [%r45+8216];
	ld.shared.u32 	%r1908, [%r44+15392];
	add.s32 	%r1909, %r1908, %r1902;
	min.s32 	%r1910, %r1907, %r1909;
	st.shared.u32 	[%r45+8216], %r1910;
	ld.shared.u32 	%r1911, [%r45+8320];
	ld.shared.u32 	%r1912, [%r44+15496];
	add.s32 	%r1913, %r1912, %r1902;
	min.s32 	%r1914, %r1911, %r1913;
	st.shared.u32 	[%r45+8320], %r1914;
	ld.shared.u32 	%r1915, [%r33+16420];
	ld.shared.u32 	%r1916, [%r45+16224];
	ld.shared.u32 	%r1917, [%r44+15288];
	add.s32 	%r1918, %r1917, %r1915;
	min.s32 	%r1919, %r1916, %r1918;
	st.shared.u32 	[%r45+16224], %r1919;
	ld.shared.u32 	%r1920, [%r45+16328];
	ld.shared.u32 	%r1921, [%r44+15392];
	add.s32 	%r1922, %r1921, %r1915;
	min.s32 	%r1923, %r1920, %r1922;
	st.shared.u32 	[%r45+16328], %r1923;
	ld.shared.u32 	%r1924, [%r45+16432];
	ld.shared.u32 	%r1925, [%r44+15496];
	add.s32 	%r1926, %r1925, %r1915;
	min.s32 	%r1927, %r1924, %r1926;
	st.shared.u32 	[%r45+16432], %r1927;
	bar.sync 	0;
	ld.shared.u32 	%r1928, [%r33+200];
	ld.shared.u32 	%r1929, [%r45];
	ld.shared.u32 	%r1930, [%r44+15600];
	add.s32 	%r1931, %r1930, %r1928;
	min.s32 	%r1932, %r1929, %r1931;
	st.shared.u32 	[%r45], %r1932;
	ld.shared.u32 	%r1933, [%r45+104];
	ld.shared.u32 	%r1934, [%r44+15704];
	add.s32 	%r1935, %r1934, %r1928;
	min.s32 	%r1936, %r1933, %r1935;
	st.shared.u32 	[%r45+104], %r1936;
	ld.shared.u32 	%r1937, [%r45+208];
	ld.shared.u32 	%r1938, [%r44+15808];
	add.s32 	%r1939, %r1938, %r1928;
	min.s32 	%r1940, %r1937, %r1939;
	st.shared.u32 	[%r45+208], %r1940;
	ld.shared.u32 	%r1941, [%r33+8312];
	ld.shared.u32 	%r1942, [%r45+8112];
	ld.shared.u32 	%r1943, [%r44+15600];
	add.s32 	%r1944, %r1943, %r1941;
	min.s32 	%r1945, %r1942, %r1944;
	st.shared.u32 	[%r45+8112], %r1945;
	ld.shared.u32 	%r1946, [%r45+8216];
	ld.shared.u32 	%r1947, [%r44+15704];
	add.s32 	%r1948, %r1947, %r1941;
	min.s32 	%r1949, %r1946, %r1948;
	st.shared.u32 	[%r45+8216], %r1949;
	ld.shared.u32 	%r1950, [%r45+8320];
	ld.shared.u32 	%r1951, [%r44+15808];
	add.s32 	%r1952, %r1951, %r1941;
	min.s32 	%r1953, %r1950, %r1952;
	st.shared.u32 	[%r45+8320], %r1953;
	ld.shared.u32 	%r1954, [%r33+16424];
	ld.shared.u32 	%r1955, [%r45+16224];
	ld.shared.u32 	%r1956, [%r44+15600];
	add.s32 	%r1957, %r1956, %r1954;
	min.s32 	%r1958, %r1955, %r1957;
	st.shared.u32 	[%r45+16224], %r1958;
	ld.shared.u32 	%r1959, [%r45+16328];
	ld.shared.u32 	%r1960, [%r44+15704];
	add.s32 	%r1961, %r1960, %r1954;
	min.s32 	%r1962, %r1959, %r1961;
	st.shared.u32 	[%r45+16328], %r1962;
	ld.shared.u32 	%r1963, [%r45+16432];
	ld.shared.u32 	%r1964, [%r44+15808];
	add.s32 	%r1965, %r1964, %r1954;
	min.s32 	%r1966, %r1963, %r1965;
	st.shared.u32 	[%r45+16432], %r1966;
	bar.sync 	0;
	ld.shared.u32 	%r1967, [%r33+204];
	ld.shared.u32 	%r1968, [%r45];
	ld.shared.u32 	%r1969, [%r44+15912];
	add.s32 	%r1970, %r1969, %r1967;
	min.s32 	%r1971, %r1968, %r1970;
	st.shared.u32 	[%r45], %r1971;
	ld.shared.u32 	%r1972, [%r45+104];
	ld.shared.u32 	%r1973, [%r44+16016];
	add.s32 	%r1974, %r1973, %r1967;
	min.s32 	%r1975, %r1972, %r1974;
	st.shared.u32 	[%r45+104], %r1975;
	ld.shared.u32 	%r1976, [%r45+208];
	ld.shared.u32 	%r1977, [%r44+16120];
	add.s32 	%r1978, %r1977, %r1967;
	min.s32 	%r1979, %r1976, %r1978;
	st.shared.u32 	[%r45+208], %r1979;
	ld.shared.u32 	%r1980, [%r33+8316];
	ld.shared.u32 	%r1981, [%r45+8112];
	ld.shared.u32 	%r1982, [%r44+15912];
	add.s32 	%r1983, %r1982, %r1980;
	min.s32 	%r1984, %r1981, %r1983;
	st.shared.u32 	[%r45+8112], %r1984;
	ld.shared.u32 	%r1985, [%r45+8216];
	ld.shared.u32 	%r1986, [%r44+16016];
	add.s32 	%r1987, %r1986, %r1980;
	min.s32 	%r1988, %r1985, %r1987;
	st.shared.u32 	[%r45+8216], %r1988;
	ld.shared.u32 	%r1989, [%r45+8320];
	ld.shared.u32 	%r1990, [%r44+16120];
	add.s32 	%r1991, %r1990, %r1980;
	min.s32 	%r1992, %r1989, %r1991;
	st.shared.u32 	[%r45+8320], %r1992;
	ld.shared.u32 	%r1993, [%r33+16428];
	ld.shared.u32 	%r1994, [%r45+16224];
	ld.shared.u32 	%r1995, [%r44+15912];
	add.s32 	%r1996, %r1995, %r1993;
	min.s32 	%r1997, %r1994, %r1996;
	st.shared.u32 	[%r45+16224], %r1997;
	ld.shared.u32 	%r1998, [%r45+16328];
	ld.shared.u32 	%r1999, [%r44+16016];
	add.s32 	%r2000, %r1999, %r1993;
	min.s32 	%r2001, %r1998, %r2000;
	st.shared.u32 	[%r45+16328], %r2001;
	ld.shared.u32 	%r2002, [%r45+16432];
	ld.shared.u32 	%r2003, [%r44+16120];
	add.s32 	%r2004, %r2003, %r1993;
	min.s32 	%r2005, %r2002, %r2004;
	st.shared.u32 	[%r45+16432], %r2005;
	bar.sync 	0;
	ld.shared.u32 	%r2006, [%r33+208];
	ld.shared.u32 	%r2007, [%r45];
	ld.shared.u32 	%r2008, [%r44+16224];
	add.s32 	%r2009, %r2008, %r2006;
	min.s32 	%r2010, %r2007, %r2009;
	st.shared.u32 	[%r45], %r2010;
	ld.shared.u32 	%r2011, [%r45+104];
	ld.shared.u32 	%r2012, [%r44+16328];
	add.s32 	%r2013, %r2012, %r2006;
	min.s32 	%r2014, %r2011, %r2013;
	st.shared.u32 	[%r45+104], %r2014;
	ld.shared.u32 	%r2015, [%r45+208];
	ld.shared.u32 	%r2016, [%r44+16432];
	add.s32 	%r2017, %r2016, %r2006;
	min.s32 	%r2018, %r2015, %r2017;
	st.shared.u32 	[%r45+208], %r2018;
	ld.shared.u32 	%r2019, [%r33+8320];
	ld.shared.u32 	%r2020, [%r45+8112];
	ld.shared.u32 	%r2021, [%r44+16224];
	add.s32 	%r2022, %r2021, %r2019;
	min.s32 	%r2023, %r2020, %r2022;
	st.shared.u32 	[%r45+8112], %r2023;
	ld.shared.u32 	%r2024, [%r45+8216];
	ld.shared.u32 	%r2025, [%r44+16328];
	add.s32 	%r2026, %r2025, %r2019;
	min.s32 	%r2027, %r2024, %r2026;
	st.shared.u32 	[%r45+8216], %r2027;
	ld.shared.u32 	%r2028, [%r45+8320];
	ld.shared.u32 	%r2029, [%r44+16432];
	add.s32 	%r2030, %r2029, %r2019;
	min.s32 	%r2031, %r2028, %r2030;
	st.shared.u32 	[%r45+8320], %r2031;
	ld.shared.u32 	%r2032, [%r33+16432];
	ld.shared.u32 	%r2033, [%r45+16224];
	ld.shared.u32 	%r2034, [%r44+16224];
	add.s32 	%r2035, %r2034, %r2032;
	min.s32 	%r2036, %r2033, %r2035;
	st.shared.u32 	[%r45+16224], %r2036;
	ld.shared.u32 	%r2037, [%r45+16328];
	ld.shared.u32 	%r2038, [%r44+16328];
	add.s32 	%r2039, %r2038, %r2032;
	min.s32 	%r2040, %r2037, %r2039;
	st.shared.u32 	[%r45+16328], %r2040;
	ld.shared.u32 	%r2041, [%r45+16432];
	ld.shared.u32 	%r2042, [%r44+16432];
	add.s32 	%r2043, %r2042, %r2032;
	min.s32 	%r2044, %r2041, %r2043;
	st.shared.u32 	[%r45+16432], %r2044;
	bar.sync 	0;
	ld.shared.u32 	%r2045, [%r33+212];
	ld.shared.u32 	%r2046, [%r45];
	ld.shared.u32 	%r2047, [%r44+16536];
	add.s32 	%r2048, %r2047, %r2045;
	min.s32 	%r2049, %r2046, %r2048;
	st.shared.u32 	[%r45], %r2049;
	ld.shared.u32 	%r2050, [%r45+104];
	ld.shared.u32 	%r2051, [%r44+16640];
	add.s32 	%r2052, %r2051, %r2045;
	min.s32 	%r2053, %r2050, %r2052;
	st.shared.u32 	[%r45+104], %r2053;
	ld.shared.u32 	%r2054, [%r45+208];
	ld.shared.u32 	%r2055, [%r44+16744];
	add.s32 	%r2056, %r2055, %r2045;
	min.s32 	%r2057, %r2054, %r2056;
	st.shared.u32 	[%r45+208], %r2057;
	ld.shared.u32 	%r2058, [%r33+8324];
	ld.shared.u32 	%r2059, [%r45+8112];
	ld.shared.u32 	%r2060, [%r44+16536];
	add.s32 	%r2061, %r2060, %r2058;
	min.s32 	%r2062, %r2059, %r2061;
	st.shared.u32 	[%r45+8112], %r2062;
	ld.shared.u32 	%r2063, [%r45+8216];
	ld.shared.u32 	%r2064, [%r44+16640];
	add.s32 	%r2065, %r2064, %r2058;
	min.s32 	%r2066, %r2063, %r2065;
	st.shared.u32 	[%r45+8216], %r2066;
	ld.shared.u32 	%r2067, [%r45+8320];
	ld.shared.u32 	%r2068, [%r44+16744];
	add.s32 	%r2069, %r2068, %r2058;
	min.s32 	%r2070, %r2067, %r2069;
	st.shared.u32 	[%r45+8320], %r2070;
	ld.shared.u32 	%r2071, [%r33+16436];
	ld.shared.u32 	%r2072, [%r45+16224];
	ld.shared.u32 	%r2073, [%r44+16536];
	add.s32 	%r2074, %r2073, %r2071;
	min.s32 	%r2075, %r2072, %r2074;
	st.shared.u32 	[%r45+16224], %r2075;
	ld.shared.u32 	%r2076, [%r45+16328];
	ld.shared.u32 	%r2077, [%r44+16640];
	add.s32 	%r2078, %r2077, %r2071;
	min.s32 	%r2079, %r2076, %r2078;
	st.shared.u32 	[%r45+16328], %r2079;
	ld.shared.u32 	%r2080, [%r45+16432];
	ld.shared.u32 	%r2081, [%r44+16744];
	add.s32 	%r2082, %r2081, %r2071;
	min.s32 	%r2083, %r2080, %r2082;
	st.shared.u32 	[%r45+16432], %r2083;
	bar.sync 	0;
	ld.shared.u32 	%r2084, [%r33+216];
	ld.shared.u32 	%r2085, [%r45];
	ld.shared.u32 	%r2086, [%r44+16848];
	add.s32 	%r2087, %r2086, %r2084;
	min.s32 	%r2088, %r2085, %r2087;
	st.shared.u32 	[%r45], %r2088;
	ld.shared.u32 	%r2089, [%r45+104];
	ld.shared.u32 	%r2090, [%r44+16952];
	add.s32 	%r2091, %r2090, %r2084;
	min.s32 	%r2092, %r2089, %r2091;
	st.shared.u32 	[%r45+104], %r2092;
	ld.shared.u32 	%r2093, [%r45+208];
	ld.shared.u32 	%r2094, [%r44+17056];
	add.s32 	%r2095, %r2094, %r2084;
	min.s32 	%r2096, %r2093, %r2095;
	st.shared.u32 	[%r45+208], %r2096;
	ld.shared.u32 	%r2097, [%r33+8328];
	ld.shared.u32 	%r2098, [%r45+8112];
	ld.shared.u32 	%r2099, [%r44+16848];
	add.s32 	%r2100, %r2099, %r2097;
	min.s32 	%r2101, %r2098, %r2100;
	st.shared.u32 	[%r45+8112], %r2101;
	ld.shared.u32 	%r2102, [%r45+8216];
	ld.shared.u32 	%r2103, [%r44+16952];
	add.s32 	%r2104, %r2103, %r2097;
	min.s32 	%r2105, %r2102, %r2104;
	st.shared.u32 	[%r45+8216], %r2105;
	ld.shared.u32 	%r2106, [%r45+8320];
	ld.shared.u32 	%r2107, [%r44+17056];
	add.s32 	%r2108, %r2107, %r2097;
	min.s32 	%r2109, %r2106, %r2108;
	st.shared.u32 	[%r45+8320], %r2109;
	ld.shared.u32 	%r2110, [%r33+16440];
	ld.shared.u32 	%r2111, [%r45+16224];
	ld.shared.u32 	%r2112, [%r44+16848];
	add.s32 	%r2113, %r2112, %r2110;
	min.s32 	%r2114, %r2111, %r2113;
	st.shared.u32 	[%r45+16224], %r2114;
	ld.shared.u32 	%r2115, [%r45+16328];
	ld.shared.u32 	%r2116, [%r44+16952];
	add.s32 	%r2117, %r2116, %r2110;
	min.s32 	%r2118, %r2115, %r2117;
	st.shared.u32 	[%r45+16328], %r2118;
	ld.shared.u32 	%r2119, [%r45+16432];
	ld.shared.u32 	%r2120, [%r44+17056];
	add.s32 	%r2121, %r2120, %r2110;
	min.s32 	%r2122, %r2119, %r2121;
	st.shared.u32 	[%r45+16432], %r2122;
	bar.sync 	0;
	ld.shared.u32 	%r2123, [%r33+220];
	ld.shared.u32 	%r2124, [%r45];
	ld.shared.u32 	%r2125, [%r44+17160];
	add.s32 	%r2126, %r2125, %r2123;
	min.s32 	%r2127, %r2124, %r2126;
	st.shared.u32 	[%r45], %r2127;
	ld.shared.u32 	%r2128, [%r45+104];
	ld.shared.u32 	%r2129, [%r44+17264];
	add.s32 	%r2130, %r2129, %r2123;
	min.s32 	%r2131, %r2128, %r2130;
	st.shared.u32 	[%r45+104], %r2131;
	ld.shared.u32 	%r2132, [%r45+208];
	ld.shared.u32 	%r2133, [%r44+17368];
	add.s32 	%r2134, %r2133, %r2123;
	min.s32 	%r2135, %r2132, %r2134;
	st.shared.u32 	[%r45+208], %r2135;
	ld.shared.u32 	%r2136, [%r33+8332];
	ld.shared.u32 	%r2137, [%r45+8112];
	ld.shared.u32 	%r2138, [%r44+17160];
	add.s32 	%r2139, %r2138, %r2136;
	min.s32 	%r2140, %r2137, %r2139;
	st.shared.u32 	[%r45+8112], %r2140;
	ld.shared.u32 	%r2141, [%r45+8216];
	ld.shared.u32 	%r2142, [%r44+17264];
	add.s32 	%r2143, %r2142, %r2136;
	min.s32 	%r2144, %r2141, %r2143;
	st.shared.u32 	[%r45+8216], %r2144;
	ld.shared.u32 	%r2145, [%r45+8320];
	ld.shared.u32 	%r2146, [%r44+17368];
	add.s32 	%r2147, %r2146, %r2136;
	min.s32 	%r2148, %r2145, %r2147;
	st.shared.u32 	[%r45+8320], %r2148;
	ld.shared.u32 	%r2149, [%r33+16444];
	ld.shared.u32 	%r2150, [%r45+16224];
	ld.shared.u32 	%r2151, [%r44+17160];
	add.s32 	%r2152, %r2151, %r2149;
	min.s32 	%r2153, %r2150, %r2152;
	st.shared.u32 	[%r45+16224], %r2153;
	ld.shared.u32 	%r2154, [%r45+16328];
	ld.shared.u32 	%r2155, [%r44+17264];
	add.s32 	%r2156, %r2155, %r2149;
	min.s32 	%r2157, %r2154, %r2156;
	st.shared.u32 	[%r45+16328], %r2157;
	ld.shared.u32 	%r2158, [%r45+16432];
	ld.shared.u32 	%r2159, [%r44+17368];
	add.s32 	%r2160, %r2159, %r2149;
	min.s32 	%r2161, %r2158, %r2160;
	st.shared.u32 	[%r45+16432], %r2161;
	bar.sync 	0;
	ld.shared.u32 	%r2162, [%r33+224];
	ld.shared.u32 	%r2163, [%r45];
	ld.shared.u32 	%r2164, [%r44+17472];
	add.s32 	%r2165, %r2164, %r2162;
	min.s32 	%r2166, %r2163, %r2165;
	st.shared.u32 	[%r45], %r2166;
	ld.shared.u32 	%r2167, [%r45+104];
	ld.shared.u32 	%r2168, [%r44+17576];
	add.s32 	%r2169, %r2168, %r2162;
	min.s32 	%r2170, %r2167, %r2169;
	st.shared.u32 	[%r45+104], %r2170;
	ld.shared.u32 	%r2171, [%r45+208];
	ld.shared.u32 	%r2172, [%r44+17680];
	add.s32 	%r2173, %r2172, %r2162;
	min.s32 	%r2174, %r2171, %r2173;
	st.shared.u32 	[%r45+208], %r2174;
	ld.shared.u32 	%r2175, [%r33+8336];
	ld.shared.u32 	%r2176, [%r45+8112];
	ld.shared.u32 	%r2177, [%r44+17472];
	add.s32 	%r2178, %r2177, %r2175;
	min.s32 	%r2179, %r2176, %r2178;
	st.shared.u32 	[%r45+8112], %r2179;
	ld.shared.u32 	%r2180, [%r45+8216];
	ld.shared.u32 	%r2181, [%r44+17576];
	add.s32 	%r2182, %r2181, %r2175;
	min.s32 	%r2183, %r2180, %r2182;
	st.shared.u32 	[%r45+8216], %r2183;
	ld.shared.u32 	%r2184, [%r45+8320];
	ld.shared.u32 	%r2185, [%r44+17680];
	add.s32 	%r2186, %r2185, %r2175;
	min.s32 	%r2187, %r2184, %r2186;
	st.shared.u32 	[%r45+8320], %r2187;
	ld.shared.u32 	%r2188, [%r33+16448];
	ld.shared.u32 	%r2189, [%r45+16224];
	ld.shared.u32 	%r2190, [%r44+17472];
	add.s32 	%r2191, %r2190, %r2188;
	min.s32 	%r2192, %r2189, %r2191;
	st.shared.u32 	[%r45+16224], %r2192;
	ld.shared.u32 	%r2193, [%r45+16328];
	ld.shared.u32 	%r2194, [%r44+17576];
	add.s32 	%r2195, %r2194, %r2188;
	min.s32 	%r2196, %r2193, %r2195;
	st.shared.u32 	[%r45+16328], %r2196;
	ld.shared.u32 	%r2197, [%r45+16432];
	ld.shared.u32 	%r2198, [%r44+17680];
	add.s32 	%r2199, %r2198, %r2188;
	min.s32 	%r2200, %r2197, %r2199;
	st.shared.u32 	[%r45+16432], %r2200;
	bar.sync 	0;
	ld.shared.u32 	%r2201, [%r33+228];
	ld.shared.u32 	%r2202, [%r45];
	ld.shared.u32 	%r2203, [%r44+17784];
	add.s32 	%r2204, %r2203, %r2201;
	min.s32 	%r2205, %r2202, %r2204;
	st.shared.u32 	[%r45], %r2205;
	ld.shared.u32 	%r2206, [%r45+104];
	ld.shared.u32 	%r2207, [%r44+17888];
	add.s32 	%r2208, %r2207, %r2201;
	min.s32 	%r2209, %r2206, %r2208;
	st.shared.u32 	[%r45+104], %r2209;
	ld.shared.u32 	%r2210, [%r45+208];
	ld.shared.u32 	%r2211, [%r44+17992];
	add.s32 	%r2212, %r2211, %r2201;
	min.s32 	%r2213, %r2210, %r2212;
	st.shared.u32 	[%r45+208], %r2213;
	ld.shared.u32 	%r2214, [%r33+8340];
	ld.shared.u32 	%r2215, [%r45+8112];
	ld.shared.u32 	%r2216, [%r44+17784];
	add.s32 	%r2217, %r2216, %r2214;
	min.s32 	%r2218, %r2215, %r2217;
	st.shared.u32 	[%r45+8112], %r2218;
	ld.shared.u32 	%r2219, [%r45+8216];
	ld.shared.u32 	%r2220, [%r44+17888];
	add.s32 	%r2221, %r2220, %r2214;
	min.s32 	%r2222, %r2219, %r2221;
	st.shared.u32 	[%r45+8216], %r2222;
	ld.shared.u32 	%r2223, [%r45+8320];
	ld.shared.u32 	%r2224, [%r44+17992];
	add.s32 	%r2225, %r2224, %r2214;
	min.s32 	%r2226, %r2223, %r2225;
	st.shared.u32 	[%r45+8320], %r2226;
	ld.shared.u32 	%r2227, [%r33+16452];
	ld.shared.u32 	%r2228, [%r45+16224];
	ld.shared.u32 	%r2229, [%r44+17784];
	add.s32 	%r2230, %r2229, %r2227;
	min.s32 	%r2231, %r2228, %r2230;
	st.shared.u32 	[%r45+16224], %r2231;
	ld.shared.u32 	%r2232, [%r45+16328];
	ld.shared.u32 	%r2233, [%r44+17888];
	add.s32 	%r2234, %r2233, %r2227;
	min.s32 	%r2235, %r2232, %r2234;
	st.shared.u32 	[%r45+16328], %r2235;
	ld.shared.u32 	%r2236, [%r45+16432];
	ld.shared.u32 	%r2237, [%r44+17992];
	add.s32 	%r2238, %r2237, %r2227;
	min.s32 	%r2239, %r2236, %r2238;
	st.shared.u32 	[%r45+16432], %r2239;
	bar.sync 	0;
	ld.shared.u32 	%r2240, [%r33+232];
	ld.shared.u32 	%r2241, [%r45];
	ld.shared.u32 	%r2242, [%r44+18096];
	add.s32 	%r2243, %r2242, %r2240;
	min.s32 	%r2244, %r2241, %r2243;
	st.shared.u32 	[%r45], %r2244;
	ld.shared.u32 	%r2245, [%r45+104];
	ld.shared.u32 	%r2246, [%r44+18200];
	add.s32 	%r2247, %r2246, %r2240;
	min.s32 	%r2248, %r2245, %r2247;
	st.shared.u32 	[%r45+104], %r2248;
	ld.shared.u32 	%r2249, [%r45+208];
	ld.shared.u32 	%r2250, [%r44+18304];
	add.s32 	%r2251, %r2250, %r2240;
	min.s32 	%r2252, %r2249, %r2251;
	st.shared.u32 	[%r45+208], %r2252;
	ld.shared.u32 	%r2253, [%r33+8344];
	ld.shared.u32 	%r2254, [%r45+8112];
	ld.shared.u32 	%r2255, [%r44+18096];
	add.s32 	%r2256, %r2255, %r2253;
	min.s32 	%r2257, %r2254, %r2256;
	st.shared.u32 	[%r45+8112], %r2257;
	ld.shared.u32 	%r2258, [%r45+8216];
	ld.shared.u32 	%r2259, [%r44+18200];
	add.s32 	%r2260, %r2259, %r2253;
	min.s32 	%r2261, %r2258, %r2260;
	st.shared.u32 	[%r45+8216], %r2261;
	ld.shared.u32 	%r2262, [%r45+8320];
	ld.shared.u32 	%r2263, [%r44+18304];
	add.s32 	%r2264, %r2263, %r2253;
	min.s32 	%r2265, %r2262, %r2264;
	st.shared.u32 	[%r45+8320], %r2265;
	ld.shared.u32 	%r2266, [%r33+16456];
	ld.shared.u32 	%r2267, [%r45+16224];
	ld.shared.u32 	%r2268, [%r44+18096];
	add.s32 	%r2269, %r2268, %r2266;
	min.s32 	%r2270, %r2267, %r2269;
	st.shared.u32 	[%r45+16224], %r2270;
	ld.shared.u32 	%r2271, [%r45+16328];
	ld.shared.u32 	%r2272, [%r44+18200];
	add.s32 	%r2273, %r2272, %r2266;
	min.s32 	%r2274, %r2271, %r2273;
	st.shared.u32 	[%r45+16328], %r2274;
	ld.shared.u32 	%r2275, [%r45+16432];
	ld.shared.u32 	%r2276, [%r44+18304];
	add.s32 	%r2277, %r2276, %r2266;
	min.s32 	%r2278, %r2275, %r2277;
	st.shared.u32 	[%r45+16432], %r2278;
	bar.sync 	0;
	ld.shared.u32 	%r2279, [%r33+236];
	ld.shared.u32 	%r2280, [%r45];
	ld.shared.u32 	%r2281, [%r44+18408];
	add.s32 	%r2282, %r2281, %r2279;
	min.s32 	%r2283, %r2280, %r2282;
	st.shared.u32 	[%r45], %r2283;
	ld.shared.u32 	%r2284, [%r45+104];
	ld.shared.u32 	%r2285, [%r44+18512];
	add.s32 	%r2286, %r2285, %r2279;
	min.s32 	%r2287, %r2284, %r2286;
	st.shared.u32 	[%r45+104], %r2287;
	ld.shared.u32 	%r2288, [%r45+208];
	ld.shared.u32 	%r2289, [%r44+18616];
	add.s32 	%r2290, %r2289, %r2279;
	min.s32 	%r2291, %r2288, %r2290;
	st.shared.u32 	[%r45+208], %r2291;
	ld.shared.u32 	%r2292, [%r33+8348];
	ld.shared.u32 	%r2293, [%r45+8112];
	ld.shared.u32 	%r2294, [%r44+18408];
	add.s32 	%r2295, %r2294, %r2292;
	min.s32 	%r2296, %r2293, %r2295;
	st.shared.u32 	[%r45+8112], %r2296;
	ld.shared.u32 	%r2297, [%r45+8216];
	ld.shared.u32 	%r2298, [%r44+18512];
	add.s32 	%r2299, %r2298, %r2292;
	min.s32 	%r2300, %r2297, %r2299;
	st.shared.u32 	[%r45+8216], %r2300;
	ld.shared.u32 	%r2301, [%r45+8320];
	ld.shared.u32 	%r2302, [%r44+18616];
	add.s32 	%r2303, %r2302, %r2292;
	min.s32 	%r2304, %r2301, %r2303;
	st.shared.u32 	[%r45+8320], %r2304;
	ld.shared.u32 	%r2305, [%r33+16460];
	ld.shared.u32 	%r2306, [%r45+16224];
	ld.shared.u32 	%r2307, [%r44+18408];
	add.s32 	%r2308, %r2307, %r2305;
	min.s32 	%r2309, %r2306, %r2308;
	st.shared.u32 	[%r45+16224], %r2309;
	ld.shared.u32 	%r2310, [%r45+16328];
	ld.shared.u32 	%r2311, [%r44+18512];
	add.s32 	%r2312, %r2311, %r2305;
	min.s32 	%r2313, %r2310, %r2312;
	st.shared.u32 	[%r45+16328], %r2313;
	ld.shared.u32 	%r2314, [%r45+16432];
	ld.shared.u32 	%r2315, [%r44+18616];
	add.s32 	%r2316, %r2315, %r2305;
	min.s32 	%r2317, %r2314, %r2316;
	st.shared.u32 	[%r45+16432], %r2317;
	bar.sync 	0;
	ld.shared.u32 	%r2318, [%r33+240];
	ld.shared.u32 	%r2319, [%r45];
	ld.shared.u32 	%r2320, [%r44+18720];
	add.s32 	%r2321, %r2320, %r2318;
	min.s32 	%r2322, %r2319, %r2321;
	st.shared.u32 	[%r45], %r2322;
	ld.shared.u32 	%r2323, [%r45+104];
	ld.shared.u32 	%r2324, [%r44+18824];
	add.s32 	%r2325, %r2324, %r2318;
	min.s32 	%r2326, %r2323, %r2325;
	st.shared.u32 	[%r45+104], %r2326;
	ld.shared.u32 	%r2327, [%r45+208];
	ld.shared.u32 	%r2328, [%r44+18928];
	add.s32 	%r2329, %r2328, %r2318;
	min.s32 	%r2330, %r2327, %r2329;
	st.shared.u32 	[%r45+208], %r2330;
	ld.shared.u32 	%r2331, [%r33+8352];
	ld.shared.u32 	%r2332, [%r45+8112];
	ld.shared.u32 	%r2333, [%r44+18720];
	add.s32 	%r2334, %r2333, %r2331;
	min.s32 	%r2335, %r2332, %r2334;
	st.shared.u32 	[%r45+8112], %r2335;
	ld.shared.u32 	%r2336, [%r45+8216];
	ld.shared.u32 	%r2337, [%r44+18824];
	add.s32 	%r2338, %r2337, %r2331;
	min.s32 	%r2339, %r2336, %r2338;
	st.shared.u32 	[%r45+8216], %r2339;
	ld.shared.u32 	%r2340, [%r45+8320];
	ld.shared.u32 	%r2341, [%r44+18928];
	add.s32 	%r2342, %r2341, %r2331;
	min.s32 	%r2343, %r2340, %r2342;
	st.shared.u32 	[%r45+8320], %r2343;
	ld.shared.u32 	%r2344, [%r33+16464];
	ld.shared.u32 	%r2345, [%r45+16224];
	ld.shared.u32 	%r2346, [%r44+18720];
	add.s32 	%r2347, %r2346, %r2344;
	min.s32 	%r2348, %r2345, %r2347;
	st.shared.u32 	[%r45+16224], %r2348;
	ld.shared.u32 	%r2349, [%r45+16328];
	ld.shared.u32 	%r2350, [%r44+18824];
	add.s32 	%r2351, %r2350, %r2344;
	min.s32 	%r2352, %r2349, %r2351;
	st.shared.u32 	[%r45+16328], %r2352;
	ld.shared.u32 	%r2353, [%r45+16432];
	ld.shared.u32 	%r2354, [%r44+18928];
	add.s32 	%r2355, %r2354, %r2344;
	min.s32 	%r2356, %r2353, %r2355;
	st.shared.u32 	[%r45+16432], %r2356;
	bar.sync 	0;
	ld.shared.u32 	%r2357, [%r33+244];
	ld.shared.u32 	%r2358, [%r45];
	ld.shared.u32 	%r2359, [%r44+19032];
	add.s32 	%r2360, %r2359, %r2357;
	min.s32 	%r2361, %r2358, %r2360;
	st.shared.u32 	[%r45], %r2361;
	ld.shared.u32 	%r2362, [%r45+104];
	ld.shared.u32 	%r2363, [%r44+19136];
	add.s32 	%r2364, %r2363, %r2357;
	min.s32 	%r2365, %r2362, %r2364;
	st.shared.u32 	[%r45+104], %r2365;
	ld.shared.u32 	%r2366, [%r45+208];
	ld.shared.u32 	%r2367, [%r44+19240];
	add.s32 	%r2368, %r2367, %r2357;
	min.s32 	%r2369, %r2366, %r2368;
	st.shared.u32 	[%r45+208], %r2369;
	ld.shared.u32 	%r2370, [%r33+8356];
	ld.shared.u32 	%r2371, [%r45+8112];
	ld.shared.u32 	%r2372, [%r44+19032];
	add.s32 	%r2373, %r2372, %r2370;
	min.s32 	%r2374, %r2371, %r2373;
	st.shared.u32 	[%r45+8112], %r2374;
	ld.shared.u32 	%r2375, [%r45+8216];
	ld.shared.u32 	%r2376, [%r44+19136];
	add.s32 	%r2377, %r2376, %r2370;
	min.s32 	%r2378, %r2375, %r2377;
	st.shared.u32 	[%r45+8216], %r2378;
	ld.shared.u32 	%r2379, [%r45+8320];
	ld.shared.u32 	%r2380, [%r44+19240];
	add.s32 	%r2381, %r2380, %r2370;
	min.s32 	%r2382, %r2379, %r2381;
	st.shared.u32 	[%r45+8320], %r2382;
	ld.shared.u32 	%r2383, [%r33+16468];
	ld.shared.u32 	%r2384, [%r45+16224];
	ld.shared.u32 	%r2385, [%r44+19032];
	add.s32 	%r2386, %r2385, %r2383;
	min.s32 	%r2387, %r2384, %r2386;
	st.shared.u32 	[%r45+16224], %r2387;
	ld.shared.u32 	%r2388, [%r45+16328];
	ld.shared.u32 	%r2389, [%r44+19136];
	add.s32 	%r2390, %r2389, %r2383;
	min.s32 	%r2391, %r2388, %r2390;
	st.shared.u32 	[%r45+16328], %r2391;
	ld.shared.u32 	%r2392, [%r45+16432];
	ld.shared.u32 	%r2393, [%r44+19240];
	add.s32 	%r2394, %r2393, %r2383;
	min.s32 	%r2395, %r2392, %r2394;
	st.shared.u32 	[%r45+16432], %r2395;
	bar.sync 	0;
	ld.shared.u32 	%r2396, [%r33+248];
	ld.shared.u32 	%r2397, [%r45];
	ld.shared.u32 	%r2398, [%r44+19344];
	add.s32 	%r2399, %r2398, %r2396;
	min.s32 	%r2400, %r2397, %r2399;
	st.shared.u32 	[%r45], %r2400;
	ld.shared.u32 	%r2401, [%r45+104];
	ld.shared.u32 	%r2402, [%r44+19448];
	add.s32 	%r2403, %r2402, %r2396;
	min.s32 	%r2404, %r2401, %r2403;
	st.shared.u32 	[%r45+104], %r2404;
	ld.shared.u32 	%r2405, [%r45+208];
	ld.shared.u32 	%r2406, [%r44+19552];
	add.s32 	%r2407, %r2406, %r2396;
	min.s32 	%r2408, %r2405, %r2407;
	st.shared.u32 	[%r45+208], %r2408;
	ld.shared.u32 	%r2409, [%r33+8360];
	ld.shared.u32 	%r2410, [%r45+8112];
	ld.shared.u32 	%r2411, [%r44+19344];
	add.s32 	%r2412, %r2411, %r2409;
	min.s32 	%r2413, %r2410, %r2412;
	st.shared.u32 	[%r45+8112], %r2413;
	ld.shared.u32 	%r2414, [%r45+8216];
	ld.shared.u32 	%r2415, [%r44+19448];
	add.s32 	%r2416, %r2415, %r2409;
	min.s32 	%r2417, %r2414, %r2416;
	st.shared.u32 	[%r45+8216], %r2417;
	ld.shared.u32 	%r2418, [%r45+8320];
	ld.shared.u32 	%r2419, [%r44+19552];
	add.s32 	%r2420, %r2419, %r2409;
	min.s32 	%r2421, %r2418, %r2420;
	st.shared.u32 	[%r45+8320], %r2421;
	ld.shared.u32 	%r2422, [%r33+16472];
	ld.shared.u32 	%r2423, [%r45+16224];
	ld.shared.u32 	%r2424, [%r44+19344];
	add.s32 	%r2425, %r2424, %r2422;
	min.s32 	%r2426, %r2423, %r2425;
	st.shared.u32 	[%r45+16224], %r2426;
	ld.shared.u32 	%r2427, [%r45+16328];
	ld.shared.u32 	%r2428, [%r44+19448];
	add.s32 	%r2429, %r2428, %r2422;
	min.s32 	%r2430, %r2427, %r2429;
	st.shared.u32 	[%r45+16328], %r2430;
	ld.shared.u32 	%r2431, [%r45+16432];
	ld.shared.u32 	%r2432, [%r44+19552];
	add.s32 	%r2433, %r2432, %r2422;
	min.s32 	%r2434, %r2431, %r2433;
	st.shared.u32 	[%r45+16432], %r2434;
	bar.sync 	0;
	ld.shared.u32 	%r2435, [%r33+252];
	ld.shared.u32 	%r2436, [%r45];
	ld.shared.u32 	%r2437, [%r44+19656];
	add.s32 	%r2438, %r2437, %r2435;
	min.s32 	%r2439, %r2436, %r2438;
	st.shared.u32 	[%r45], %r2439;
	ld.shared.u32 	%r2440, [%r45+104];
	ld.shared.u32 	%r2441, [%r44+19760];
	add.s32 	%r2442, %r2441, %r2435;
	min.s32 	%r2443, %r2440, %r2442;
	st.shared.u32 	[%r45+104], %r2443;
	ld.shared.u32 	%r2444, [%r45+208];
	ld.shared.u32 	%r2445, [%r44+19864];
	add.s32 	%r2446, %r2445, %r2435;
	min.s32 	%r2447, %r2444, %r2446;
	st.shared.u32 	[%r45+208], %r2447;
	ld.shared.u32 	%r2448, [%r33+8364];
	ld.shared.u32 	%r2449, [%r45+8112];
	ld.shared.u32 	%r2450, [%r44+19656];
	add.s32 	%r2451, %r2450, %r2448;
	min.s32 	%r2452, %r2449, %r2451;
	st.shared.u32 	[%r45+8112], %r2452;
	ld.shared.u32 	%r2453, [%r45+8216];
	ld.shared.u32 	%r2454, [%r44+19760];
	add.s32 	%r2455, %r2454, %r2448;
	min.s32 	%r2456, %r2453, %r2455;
	st.shared.u32 	[%r45+8216], %r2456;
	ld.shared.u32 	%r2457, [%r45+8320];
	ld.shared.u32 	%r2458, [%r44+19864];
	add.s32 	%r2459, %r2458, %r2448;
	min.s32 	%r2460, %r2457, %r2459;
	st.shared.u32 	[%r45+8320], %r2460;
	ld.shared.u32 	%r2461, [%r33+16476];
	ld.shared.u32 	%r2462, [%r45+16224];
	ld.shared.u32 	%r2463, [%r44+19656];
	add.s32 	%r2464, %r2463, %r2461;
	min.s32 	%r2465, %r2462, %r2464;
	st.shared.u32 	[%r45+16224], %r2465;
	ld.shared.u32 	%r2466, [%r45+16328];
	ld.shared.u32 	%r2467, [%r44+19760];
	add.s32 	%r2468, %r2467, %r2461;
	min.s32 	%r2469, %r2466, %r2468;
	st.shared.u32 	[%r45+16328], %r2469;
	ld.shared.u32 	%r2470, [%r45+16432];
	ld.shared.u32 	%r2471, [%r44+19864];
	add.s32 	%r2472, %r2471, %r2461;
	min.s32 	%r2473, %r2470, %r2472;
	st.shared.u32 	[%r45+16432], %r2473;
	bar.sync 	0;
	ld.shared.u32 	%r2474, [%r33+256];
	ld.shared.u32 	%r2475, [%r45];
	ld.shared.u32 	%r2476, [%r44+19968];
	add.s32 	%r2477, %r2476, %r2474;
	min.s32 	%r2478, %r2475, %r2477;
	st.shared.u32 	[%r45], %r2478;
	ld.shared.u32 	%r2479, [%r45+104];
	ld.shared.u32 	%r2480, [%r44+20072];
	add.s32 	%r2481, %r2480, %r2474;
	min.s32 	%r2482, %r2479, %r2481;
	st.shared.u32 	[%r45+104], %r2482;
	ld.shared.u32 	%r2483, [%r45+208];
	ld.shared.u32 	%r2484, [%r44+20176];
	add.s32 	%r2485, %r2484, %r2474;
	min.s32 	%r2486, %r2483, %r2485;
	st.shared.u32 	[%r45+208], %r2486;
	ld.shared.u32 	%r2487, [%r33+8368];
	ld.shared.u32 	%r2488, [%r45+8112];
	ld.shared.u32 	%r2489, [%r44+19968];
	add.s32 	%r2490, %r2489, %r2487;
	min.s32 	%r2491, %r2488, %r2490;
	st.shared.u32 	[%r45+8112], %r2491;
	ld.shared.u32 	%r2492, [%r45+8216];
	ld.shared.u32 	%r2493, [%r44+20072];
	add.s32 	%r2494, %r2493, %r2487;
	min.s32 	%r2495, %r2492, %r2494;
	st.shared.u32 	[%r45+8216], %r2495;
	ld.shared.u32 	%r2496, [%r45+8320];
	ld.shared.u32 	%r2497, [%r44+20176];
	add.s32 	%r2498, %r2497, %r2487;
	min.s32 	%r2499, %r2496, %r2498;
	st.shared.u32 	[%r45+8320], %r2499;
	ld.shared.u32 	%r2500, [%r33+16480];
	ld.shared.u32 	%r2501, [%r45+16224];
	ld.shared.u32 	%r2502, [%r44+19968];
	add.s32 	%r2503, %r2502, %r2500;
	min.s32 	%r2504, %r2501, %r2503;
	st.shared.u32 	[%r45+16224], %r2504;
	ld.shared.u32 	%r2505, [%r45+16328];
	ld.shared.u32 	%r2506, [%r44+20072];
	add.s32 	%r2507, %r2506, %r2500;
	min.s32 	%r2508, %r2505, %r2507;
	st.shared.u32 	[%r45+16328], %r2508;
	ld.shared.u32 	%r2509, [%r45+16432];
	ld.shared.u32 	%r2510, [%r44+20176];
	add.s32 	%r2511, %r2510, %r2500;
	min.s32 	%r2512, %r2509, %r2511;
	st.shared.u32 	[%r45+16432], %r2512;
	bar.sync 	0;
	ld.shared.u32 	%r2513, [%r33+260];
	ld.shared.u32 	%r2514, [%r45];
	ld.shared.u32 	%r2515, [%r44+20280];
	add.s32 	%r2516, %r2515, %r2513;
	min.s32 	%r2517, %r2514, %r2516;
	st.shared.u32 	[%r45], %r2517;
	ld.shared.u32 	%r2518, [%r45+104];
	ld.shared.u32 	%r2519, [%r44+20384];
	add.s32 	%r2520, %r2519, %r2513;
	min.s32 	%r2521, %r2518, %r2520;
	st.shared.u32 	[%r45+104], %r2521;
	ld.shared.u32 	%r2522, [%r45+208];
	ld.shared.u32 	%r2523, [%r44+20488];
	add.s32 	%r2524, %r2523, %r2513;
	min.s32 	%r2525, %r2522, %r2524;
	st.shared.u32 	[%r45+208], %r2525;
	ld.shared.u32 	%r2526, [%r33+8372];
	ld.shared.u32 	%r2527, [%r45+8112];
	ld.shared.u32 	%r2528, [%r44+20280];
	add.s32 	%r2529, %r2528, %r2526;
	min.s32 	%r2530, %r2527, %r2529;
	st.shared.u32 	[%r45+8112], %r2530;
	ld.shared.u32 	%r2531, [%r45+8216];
	ld.shared.u32 	%r2532, [%r44+20384];
	add.s32 	%r2533, %r2532, %r2526;
	min.s32 	%r2534, %r2531, %r2533;
	st.shared.u32 	[%r45+8216], %r2534;
	ld.shared.u32 	%r2535, [%r45+8320];
	ld.shared.u32 	%r2536, [%r44+20488];
	add.s32 	%r2537, %r2536, %r2526;
	min.s32 	%r2538, %r2535, %r2537;
	st.shared.u32 	[%r45+8320], %r2538;
	ld.shared.u32 	%r2539, [%r33+16484];
	ld.shared.u32 	%r2540, [%r45+16224];
	ld.shared.u32 	%r2541, [%r44+20280];
	add.s32 	%r2542, %r2541, %r2539;
	min.s32 	%r2543, %r2540, %r2542;
	st.shared.u32 	[%r45+16224], %r2543;
	ld.shared.u32 	%r2544, [%r45+16328];
	ld.shared.u32 	%r2545, [%r44+20384];
	add.s32 	%r2546, %r2545, %r2539;
	min.s32 	%r2547, %r2544, %r2546;
	st.shared.u32 	[%r45+16328], %r2547;
	ld.shared.u32 	%r2548, [%r45+16432];
	ld.shared.u32 	%r2549, [%r44+20488];
	add.s32 	%r2550, %r2549, %r2539;
	min.s32 	%r2551, %r2548, %r2550;
	st.shared.u32 	[%r45+16432], %r2551;
	bar.sync 	0;
	ld.shared.u32 	%r2552, [%r33+264];
	ld.shared.u32 	%r2553, [%r45];
	ld.shared.u32 	%r2554, [%r44+20592];
	add.s32 	%r2555, %r2554, %r2552;
	min.s32 	%r2556, %r2553, %r2555;
	st.shared.u32 	[%r45], %r2556;
	ld.shared.u32 	%r2557, [%r45+104];
	ld.shared.u32 	%r2558, [%r44+20696];
	add.s32 	%r2559, %r2558, %r2552;
	min.s32 	%r2560, %r2557, %r2559;
	st.shared.u32 	[%r45+104], %r2560;
	ld.shared.u32 	%r2561, [%r45+208];
	ld.shared.u32 	%r2562, [%r44+20800];
	add.s32 	%r2563, %r2562, %r2552;
	min.s32 	%r2564, %r2561, %r2563;
	st.shared.u32 	[%r45+208], %r2564;
	ld.shared.u32 	%r2565, [%r33+8376];
	ld.shared.u32 	%r2566, [%r45+8112];
	ld.shared.u32 	%r2567, [%r44+20592];
	add.s32 	%r2568, %r2567, %r2565;
	min.s32 	%r2569, %r2566, %r2568;
	st.shared.u32 	[%r45+8112], %r2569;
	ld.shared.u32 	%r2570, [%r45+8216];
	ld.shared.u32 	%r2571, [%r44+20696];
	add.s32 	%r2572, %r2571, %r2565;
	min.s32 	%r2573, %r2570, %r2572;
	st.shared.u32 	[%r45+8216], %r2573;
	ld.shared.u32 	%r2574, [%r45+8320];
	ld.shared.u32 	%r2575, [%r44+20800];
	add.s32 	%r2576, %r2575, %r2565;
	min.s32 	%r2577, %r2574, %r2576;
	st.shared.u32 	[%r45+8320], %r2577;
	ld.shared.u32 	%r2578, [%r33+16488];
	ld.shared.u32 	%r2579, [%r45+16224];
	ld.shared.u32 	%r2580, [%r44+20592];
	add.s32 	%r2581, %r2580, %r2578;
	min.s32 	%r2582, %r2579, %r2581;
	st.shared.u32 	[%r45+16224], %r2582;
	ld.shared.u32 	%r2583, [%r45+16328];
	ld.shared.u32 	%r2584, [%r44+20696];
	add.s32 	%r2585, %r2584, %r2578;
	min.s32 	%r2586, %r2583, %r2585;
	st.shared.u32 	[%r45+16328], %r2586;
	ld.shared.u32 	%r2587, [%r45+16432];
	ld.shared.u32 	%r2588, [%r44+20800];
	add.s32 	%r2589, %r2588, %r2578;
	min.s32 	%r2590, %r2587, %r2589;
	st.shared.u32 	[%r45+16432], %r2590;
	bar.sync 	0;
	ld.shared.u32 	%r2591, [%r33+268];
	ld.shared.u32 	%r2592, [%r45];
	ld.shared.u32 	%r2593, [%r44+20904];
	add.s32 	%r2594, %r2593, %r2591;
	min.s32 	%r2595, %r2592, %r2594;
	st.shared.u32 	[%r45], %r2595;
	ld.shared.u32 	%r2596, [%r45+104];
	ld.shared.u32 	%r2597, [%r44+21008];
	add.s32 	%r2598, %r2597, %r2591;
	min.s32 	%r2599, %r2596, %r2598;
	st.shared.u32 	[%r45+104], %r2599;
	ld.shared.u32 	%r2600, [%r45+208];
	ld.shared.u32 	%r2601, [%r44+21112];
	add.s32 	%r2602, %r2601, %r2591;
	min.s32 	%r2603, %r2600, %r2602;
	st.shared.u32 	[%r45+208], %r2603;
	ld.shared.u32 	%r2604, [%r33+8380];
	ld.shared.u32 	%r2605, [%r45+8112];
	ld.shared.u32 	%r2606, [%r44+20904];
	add.s32 	%r2607, %r2606, %r2604;
	min.s32 	%r2608, %r2605, %r2607;
	st.shared.u32 	[%r45+8112], %r2608;
	ld.shared.u32 	%r2609, [%r45+8216];
	ld.shared.u32 	%r2610, [%r44+21008];
	add.s32 	%r2611, %r2610, %r2604;
	min.s32 	%r2612, %r2609, %r2611;
	st.shared.u32 	[%r45+8216], %r2612;
	ld.shared.u32 	%r2613, [%r45+8320];
	ld.shared.u32 	%r2614, [%r44+21112];
	add.s32 	%r2615, %r2614, %r2604;
	min.s32 	%r2616, %r2613, %r2615;
	st.shared.u32 	[%r45+8320], %r2616;
	ld.shared.u32 	%r2617, [%r33+16492];
	ld.shared.u32 	%r2618, [%r45+16224];
	ld.shared.u32 	%r2619, [%r44+20904];
	add.s32 	%r2620, %r2619, %r2617;
	min.s32 	%r2621, %r2618, %r2620;
	st.shared.u32 	[%r45+16224], %r2621;
	ld.shared.u32 	%r2622, [%r45+16328];
	ld.shared.u32 	%r2623, [%r44+21008];
	add.s32 	%r2624, %r2623, %r2617;
	min.s32 	%r2625, %r2622, %r2624;
	st.shared.u32 	[%r45+16328], %r2625;
	ld.shared.u32 	%r2626, [%r45+16432];
	ld.shared.u32 	%r2627, [%r44+21112];
	add.s32 	%r2628, %r2627, %r2617;
	min.s32 	%r2629, %r2626, %r2628;
	st.shared.u32 	[%r45+16432], %r2629;
	bar.sync 	0;
	ld.shared.u32 	%r2630, [%r33+272];
	ld.shared.u32 	%r2631, [%r45];
	ld.shared.u32 	%r2632, [%r44+21216];
	add.s32 	%r2633, %r2632, %r2630;
	min.s32 	%r2634, %r2631, %r2633;
	st.shared.u32 	[%r45], %r2634;
	ld.shared.u32 	%r2635, [%r45+104];
	ld.shared.u32 	%r2636, [%r44+21320];
	add.s32 	%r2637, %r2636, %r2630;
	min.s32 	%r2638, %r2635, %r2637;
	st.shared.u32 	[%r45+104], %r2638;
	ld.shared.u32 	%r2639, [%r45+208];
	ld.shared.u32 	%r2640, [%r44+21424];
	add.s32 	%r2641, %r2640, %r2630;
	min.s32 	%r2642, %r2639, %r2641;
	st.shared.u32 	[%r45+208], %r2642;
	ld.shared.u32 	%r2643, [%r33+8384];
	ld.shared.u32 	%r2644, [%r45+8112];
	ld.shared.u32 	%r2645, [%r44+21216];
	add.s32 	%r2646, %r2645, %r2643;
	min.s32 	%r2647, %r2644, %r2646;
	st.shared.u32 	[%r45+8112], %r2647;
	ld.shared.u32 	%r2648, [%r45+8216];
	ld.shared.u32 	%r2649, [%r44+21320];
	add.s32 	%r2650, %r2649, %r2643;
	min.s32 	%r2651, %r2648, %r2650;
	st.shared.u32 	[%r45+8216], %r2651;
	ld.shared.u32 	%r2652, [%r45+8320];
	ld.shared.u32 	%r2653, [%r44+21424];
	add.s32 	%r2654, %r2653, %r2643;
	min.s32 	%r2655, %r2652, %r2654;
	st.shared.u32 	[%r45+8320], %r2655;
	ld.shared.u32 	%r2656, [%r33+16496];
	ld.shared.u32 	%r2657, [%r45+16224];
	ld.shared.u32 	%r2658, [%r44+21216];
	add.s32 	%r2659, %r2658, %r2656;
	min.s32 	%r2660, %r2657, %r2659;
	st.shared.u32 	[%r45+16224], %r2660;
	ld.shared.u32 	%r2661, [%r45+16328];
	ld.shared.u32 	%r2662, [%r44+21320];
	add.s32 	%r2663, %r2662, %r2656;
	min.s32 	%r2664, %r2661, %r2663;
	st.shared.u32 	[%r45+16328], %r2664;
	ld.shared.u32 	%r2665, [%r45+16432];
	ld.shared.u32 	%r2666, [%r44+21424];
	add.s32 	%r2667, %r2666, %r2656;
	min.s32 	%r2668, %r2665, %r2667;
	st.shared.u32 	[%r45+16432], %r2668;
	bar.sync 	0;
	ld.shared.u32 	%r2669, [%r33+276];
	ld.shared.u32 	%r2670, [%r45];
	ld.shared.u32 	%r2671, [%r44+21528];
	add.s32 	%r2672, %r2671, %r2669;
	min.s32 	%r2673, %r2670, %r2672;
	st.shared.u32 	[%r45], %r2673;
	ld.shared.u32 	%r2674, [%r45+104];
	ld.shared.u32 	%r2675, [%r44+21632];
	add.s32 	%r2676, %r2675, %r2669;
	min.s32 	%r2677, %r2674, %r2676;
	st.shared.u32 	[%r45+104], %r2677;
	ld.shared.u32 	%r2678, [%r45+208];
	ld.shared.u32 	%r2679, [%r44+21736];
	add.s32 	%r2680, %r2679, %r2669;
	min.s32 	%r2681, %r2678, %r2680;
	st.shared.u32 	[%r45+208], %r2681;
	ld.shared.u32 	%r2682, [%r33+8388];
	ld.shared.u32 	%r2683, [%r45+8112];
	ld.shared.u32 	%r2684, [%r44+21528];
	add.s32 	%r2685, %r2684, %r2682;
	min.s32 	%r2686, %r2683, %r2685;
	st.shared.u32 	[%r45+8112], %r2686;
	ld.shared.u32 	%r2687, [%r45+8216];
	ld.shared.u32 	%r2688, [%r44+21632];
	add.s32 	%r2689, %r2688, %r2682;
	min.s32 	%r2690, %r2687, %r2689;
	st.shared.u32 	[%r45+8216], %r2690;
	ld.shared.u32 	%r2691, [%r45+8320];
	ld.shared.u32 	%r2692, [%r44+21736];
	add.s32 	%r2693, %r2692, %r2682;
	min.s32 	%r2694, %r2691, %r2693;
	st.shared.u32 	[%r45+8320], %r2694;
	ld.shared.u32 	%r2695, [%r33+16500];
	ld.shared.u32 	%r2696, [%r45+16224];
	ld.shared.u32 	%r2697, [%r44+21528];
	add.s32 	%r2698, %r2697, %r2695;
	min.s32 	%r2699, %r2696, %r2698;
	st.shared.u32 	[%r45+16224], %r2699;
	ld.shared.u32 	%r2700, [%r45+16328];
	ld.shared.u32 	%r2701, [%r44+21632];
	add.s32 	%r2702, %r2701, %r2695;
	min.s32 	%r2703, %r2700, %r2702;
	st.shared.u32 	[%r45+16328], %r2703;
	ld.shared.u32 	%r2704, [%r45+16432];
	ld.shared.u32 	%r2705, [%r44+21736];
	add.s32 	%r2706, %r2705, %r2695;
	min.s32 	%r2707, %r2704, %r2706;
	st.shared.u32 	[%r45+16432], %r2707;
	bar.sync 	0;
	ld.shared.u32 	%r2708, [%r33+280];
	ld.shared.u32 	%r2709, [%r45];
	ld.shared.u32 	%r2710, [%r44+21840];
	add.s32 	%r2711, %r2710, %r2708;
	min.s32 	%r2712, %r2709, %r2711;
	st.shared.u32 	[%r45], %r2712;
	ld.shared.u32 	%r2713, [%r45+104];
	ld.shared.u32 	%r2714, [%r44+21944];
	add.s32 	%r2715, %r2714, %r2708;
	min.s32 	%r2716, %r2713, %r2715;
	st.shared.u32 	[%r45+104], %r2716;
	ld.shared.u32 	%r2717, [%r45+208];
	ld.shared.u32 	%r2718, [%r44+22048];
	add.s32 	%r2719, %r2718, %r2708;
	min.s32 	%r2720, %r2717, %r2719;
	st.shared.u32 	[%r45+208], %r2720;
	ld.shared.u32 	%r2721, [%r33+8392];
	ld.shared.u32 	%r2722, [%r45+8112];
	ld.shared.u32 	%r2723, [%r44+21840];
	add.s32 	%r2724, %r2723, %r2721;
	min.s32 	%r2725, %r2722, %r2724;
	st.shared.u32 	[%r45+8112], %r2725;
	ld.shared.u32 	%r2726, [%r45+8216];
	ld.shared.u32 	%r2727, [%r44+21944];
	add.s32 	%r2728, %r2727, %r2721;
	min.s32 	%r2729, %r2726, %r2728;
	st.shared.u32 	[%r45+8216], %r2729;
	ld.shared.u32 	%r2730, [%r45+8320];
	ld.shared.u32 	%r2731, [%r44+22048];
	add.s32 	%r2732, %r2731, %r2721;
	min.s32 	%r2733, %r2730, %r2732;
	st.shared.u32 	[%r45+8320], %r2733;
	ld.shared.u32 	%r2734, [%r33+16504];
	ld.shared.u32 	%r2735, [%r45+16224];
	ld.shared.u32 	%r2736, [%r44+21840];
	add.s32 	%r2737, %r2736, %r2734;
	min.s32 	%r2738, %r2735, %r2737;
	st.shared.u32 	[%r45+16224], %r2738;
	ld.shared.u32 	%r2739, [%r45+16328];
	ld.shared.u32 	%r2740, [%r44+21944];
	add.s32 	%r2741, %r2740, %r2734;
	min.s32 	%r2742, %r2739, %r2741;
	st.shared.u32 	[%r45+16328], %r2742;
	ld.shared.u32 	%r2743, [%r45+16432];
	ld.shared.u32 	%r2744, [%r44+22048];
	add.s32 	%r2745, %r2744, %r2734;
	min.s32 	%r2746, %r2743, %r2745;
	st.shared.u32 	[%r45+16432], %r2746;
	bar.sync 	0;
	ld.shared.u32 	%r2747, [%r33+284];
	ld.shared.u32 	%r2748, [%r45];
	ld.shared.u32 	%r2749, [%r44+22152];
	add.s32 	%r2750, %r2749, %r2747;
	min.s32 	%r2751, %r2748, %r2750;
	st.shared.u32 	[%r45], %r2751;
	ld.shared.u32 	%r2752, [%r45+104];
	ld.shared.u32 	%r2753, [%r44+22256];
	add.s32 	%r2754, %r2753, %r2747;
	min.s32 	%r2755, %r2752, %r2754;
	st.shared.u32 	[%r45+104], %r2755;
	ld.shared.u32 	%r2756, [%r45+208];
	ld.shared.u32 	%r2757, [%r44+22360];
	add.s32 	%r2758, %r2757, %r2747;
	min.s32 	%r2759, %r2756, %r2758;
	st.shared.u32 	[%r45+208], %r2759;
	ld.shared.u32 	%r2760, [%r33+8396];
	ld.shared.u32 	%r2761, [%r45+8112];
	ld.shared.u32 	%r2762, [%r44+22152];
	add.s32 	%r2763, %r2762, %r2760;
	min.s32 	%r2764, %r2761, %r2763;
	st.shared.u32 	[%r45+8112], %r2764;
	ld.shared.u32 	%r2765, [%r45+8216];
	ld.shared.u32 	%r2766, [%r44+22256];
	add.s32 	%r2767, %r2766, %r2760;
	min.s32 	%r2768, %r2765, %r2767;
	st.shared.u32 	[%r45+8216], %r2768;
	ld.shared.u32 	%r2769, [%r45+8320];
	ld.shared.u32 	%r2770, [%r44+22360];
	add.s32 	%r2771, %r2770, %r2760;
	min.s32 	%r2772, %r2769, %r2771;
	st.shared.u32 	[%r45+8320], %r2772;
	ld.shared.u32 	%r2773, [%r33+16508];
	ld.shared.u32 	%r2774, [%r45+16224];
	ld.shared.u32 	%r2775, [%r44+22152];
	add.s32 	%r2776, %r2775, %r2773;
	min.s32 	%r2777, %r2774, %r2776;
	st.shared.u32 	[%r45+16224], %r2777;
	ld.shared.u32 	%r2778, [%r45+16328];
	ld.shared.u32 	%r2779, [%r44+22256];
	add.s32 	%r2780, %r2779, %r2773;
	min.s32 	%r2781, %r2778, %r2780;
	st.shared.u32 	[%r45+16328], %r2781;
	ld.shared.u32 	%r2782, [%r45+16432];
	ld.shared.u32 	%r2783, [%r44+22360];
	add.s32 	%r2784, %r2783, %r2773;
	min.s32 	%r2785, %r2782, %r2784;
	st.shared.u32 	[%r45+16432], %r2785;
	bar.sync 	0;
	ld.shared.u32 	%r2786, [%r33+288];
	ld.shared.u32 	%r2787, [%r45];
	ld.shared.u32 	%r2788, [%r44+22464];
	add.s32 	%r2789, %r2788, %r2786;
	min.s32 	%r2790, %r2787, %r2789;
	st.shared.u32 	[%r45], %r2790;
	ld.shared.u32 	%r2791, [%r45+104];
	ld.shared.u32 	%r2792, [%r44+22568];
	add.s32 	%r2793, %r2792, %r2786;
	min.s32 	%r2794, %r2791, %r2793;
	st.shared.u32 	[%r45+104], %r2794;
	ld.shared.u32 	%r2795, [%r45+208];
	ld.shared.u32 	%r2796, [%r44+22672];
	add.s32 	%r2797, %r2796, %r2786;
	min.s32 	%r2798, %r2795, %r2797;
	st.shared.u32 	[%r45+208], %r2798;
	ld.shared.u32 	%r2799, [%r33+8400];
	ld.shared.u32 	%r2800, [%r45+8112];
	ld.shared.u32 	%r2801, [%r44+22464];
	add.s32 	%r2802, %r2801, %r2799;
	min.s32 	%r2803, %r2800, %r2802;
	st.shared.u32 	[%r45+8112], %r2803;
	ld.shared.u32 	%r2804, [%r45+8216];
	ld.shared.u32 	%r2805, [%r44+22568];
	add.s32 	%r2806, %r2805, %r2799;
	min.s32 	%r2807, %r2804, %r2806;
	st.shared.u32 	[%r45+8216], %r2807;
	ld.shared.u32 	%r2808, [%r45+8320];
	ld.shared.u32 	%r2809, [%r44+22672];
	add.s32 	%r2810, %r2809, %r2799;
	min.s32 	%r2811, %r2808, %r2810;
	st.shared.u32 	[%r45+8320], %r2811;
	ld.shared.u32 	%r2812, [%r33+16512];
	ld.shared.u32 	%r2813, [%r45+16224];
	ld.shared.u32 	%r2814, [%r44+22464];
	add.s32 	%r2815, %r2814, %r2812;
	min.s32 	%r2816, %r2813, %r2815;
	st.shared.u32 	[%r45+16224], %r2816;
	ld.shared.u32 	%r2817, [%r45+16328];
	ld.shared.u32 	%r2818, [%r44+22568];
	add.s32 	%r2819, %r2818, %r2812;
	min.s32 	%r2820, %r2817, %r2819;
	st.shared.u32 	[%r45+16328], %r2820;
	ld.shared.u32 	%r2821, [%r45+16432];
	ld.shared.u32 	%r2822, [%r44+22672];
	add.s32 	%r2823, %r2822, %r2812;
	min.s32 	%r2824, %r2821, %r2823;
	st.shared.u32 	[%r45+16432], %r2824;
	bar.sync 	0;
	ld.shared.u32 	%r2825, [%r33+292];
	ld.shared.u32 	%r2826, [%r45];
	ld.shared.u32 	%r2827, [%r44+22776];
	add.s32 	%r2828, %r2827, %r2825;
	min.s32 	%r2829, %r2826, %r2828;
	st.shared.u32 	[%r45], %r2829;
	ld.shared.u32 	%r2830, [%r45+104];
	ld.shared.u32 	%r2831, [%r44+22880];
	add.s32 	%r2832, %r2831, %r2825;
	min.s32 	%r2833, %r2830, %r2832;
	st.shared.u32 	[%r45+104], %r2833;
	ld.shared.u32 	%r2834, [%r45+208];
	ld.shared.u32 	%r2835, [%r44+22984];
	add.s32 	%r2836, %r2835, %r2825;
	min.s32 	%r2837, %r2834, %r2836;
	st.shared.u32 	[%r45+208], %r2837;
	ld.shared.u32 	%r2838, [%r33+8404];
	ld.shared.u32 	%r2839, [%r45+8112];
	ld.shared.u32 	%r2840, [%r44+22776];
	add.s32 	%r2841, %r2840, %r2838;
	min.s32 	%r2842, %r2839, %r2841;
	st.shared.u32 	[%r45+8112], %r2842;
	ld.shared.u32 	%r2843, [%r45+8216];
	ld.shared.u32 	%r2844, [%r44+22880];
	add.s32 	%r2845, %r2844, %r2838;
	min.s32 	%r2846, %r2843, %r2845;
	st.shared.u32 	[%r45+8216], %r2846;
	ld.shared.u32 	%r2847, [%r45+8320];
	ld.shared.u32 	%r2848, [%r44+22984];
	add.s32 	%r2849, %r2848, %r2838;
	min.s32 	%r2850, %r2847, %r2849;
	st.shared.u32 	[%r45+8320], %r2850;
	ld.shared.u32 	%r2851, [%r33+16516];
	ld.shared.u32 	%r2852, [%r45+16224];
	ld.shared.u32 	%r2853, [%r44+22776];
	add.s32 	%r2854, %r2853, %r2851;
	min.s32 	%r2855, %r2852, %r2854;
	st.shared.u32 	[%r45+16224], %r2855;
	ld.shared.u32 	%r2856, [%r45+16328];
	ld.shared.u32 	%r2857, [%r44+22880];
	add.s32 	%r2858, %r2857, %r2851;
	min.s32 	%r2859, %r2856, %r2858;
	st.shared.u32 	[%r45+16328], %r2859;
	ld.shared.u32 	%r2860, [%r45+16432];
	ld.shared.u32 	%r2861, [%r44+22984];
	add.s32 	%r2862, %r2861, %r2851;
	min.s32 	%r2863, %r2860, %r2862;
	st.shared.u32 	[%r45+16432], %r2863;
	bar.sync 	0;
	ld.shared.u32 	%r2864, [%r33+296];
	ld.shared.u32 	%r2865, [%r45];
	ld.shared.u32 	%r2866, [%r44+23088];
	add.s32 	%r2867, %r2866, %r2864;
	min.s32 	%r2868, %r2865, %r2867;
	st.shared.u32 	[%r45], %r2868;
	ld.shared.u32 	%r2869, [%r45+104];
	ld.shared.u32 	%r2870, [%r44+23192];
	add.s32 	%r2871, %r2870, %r2864;
	min.s32 	%r2872, %r2869, %r2871;
	st.shared.u32 	[%r45+104], %r2872;
	ld.shared.u32 	%r2873, [%r45+208];
	ld.shared.u32 	%r2874, [%r44+23296];
	add.s32 	%r2875, %r2874, %r2864;
	min.s32 	%r2876, %r2873, %r2875;
	st.shared.u32 	[%r45+208], %r2876;
	ld.shared.u32 	%r2877, [%r33+8408];
	ld.shared.u32 	%r2878, [%r45+8112];
	ld.shared.u32 	%r2879, [%r44+23088];
	add.s32 	%r2880, %r2879, %r2877;
	min.s32 	%r2881, %r2878, %r2880;
	st.shared.u32 	[%r45+8112], %r2881;
	ld.shared.u32 	%r2882, [%r45+8216];
	ld.shared.u32 	%r2883, [%r44+23192];
	add.s32 	%r2884, %r2883, %r2877;
	min.s32 	%r2885, %r2882, %r2884;
	st.shared.u32 	[%r45+8216], %r2885;
	ld.shared.u32 	%r2886, [%r45+8320];
	ld.shared.u32 	%r2887, [%r44+23296];
	add.s32 	%r2888, %r2887, %r2877;
	min.s32 	%r2889, %r2886, %r2888;
	st.shared.u32 	[%r45+8320], %r2889;
	ld.shared.u32 	%r2890, [%r33+16520];
	ld.shared.u32 	%r2891, [%r45+16224];
	ld.shared.u32 	%r2892, [%r44+23088];
	add.s32 	%r2893, %r2892, %r2890;
	min.s32 	%r2894, %r2891, %r2893;
	st.shared.u32 	[%r45+16224], %r2894;
	ld.shared.u32 	%r2895, [%r45+16328];
	ld.shared.u32 	%r2896, [%r44+23192];
	add.s32 	%r2897, %r2896, %r2890;
	min.s32 	%r2898, %r2895, %r2897;
	st.shared.u32 	[%r45+16328], %r2898;
	ld.shared.u32 	%r2899, [%r45+16432];
	ld.shared.u32 	%r2900, [%r44+23296];
	add.s32 	%r2901, %r2900, %r2890;
	min.s32 	%r2902, %r2899, %r2901;
	st.shared.u32 	[%r45+16432], %r2902;
	bar.sync 	0;
	ld.shared.u32 	%r2903, [%r33+300];
	ld.shared.u32 	%r2904, [%r45];
	ld.shared.u32 	%r2905, [%r44+23400];
	add.s32 	%r2906, %r2905, %r2903;
	min.s32 	%r2907, %r2904, %r2906;
	st.shared.u32 	[%r45], %r2907;
	ld.shared.u32 	%r2908, [%r45+104];
	ld.shared.u32 	%r2909, [%r44+23504];
	add.s32 	%r2910, %r2909, %r2903;
	min.s32 	%r2911, %r2908, %r2910;
	st.shared.u32 	[%r45+104], %r2911;
	ld.shared.u32 	%r2912, [%r45+208];
	ld.shared.u32 	%r2913, [%r44+23608];
	add.s32 	%r2914, %r2913, %r2903;
	min.s32 	%r2915, %r2912, %r2914;
	st.shared.u32 	[%r45+208], %r2915;
	ld.shared.u32 	%r2916, [%r33+8412];
	ld.shared.u32 	%r2917, [%r45+8112];
	ld.shared.u32 	%r2918, [%r44+23400];
	add.s32 	%r2919, %r2918, %r2916;
	min.s32 	%r2920, %r2917, %r2919;
	st.shared.u32 	[%r45+8112], %r2920;
	ld.shared.u32 	%r2921, [%r45+8216];
	ld.shared.u32 	%r2922, [%r44+23504];
	add.s32 	%r2923, %r2922, %r2916;
	min.s32 	%r2924, %r2921, %r2923;
	st.shared.u32 	[%r45+8216], %r2924;
	ld.shared.u32 	%r2925, [%r45+8320];
	ld.shared.u32 	%r2926, [%r44+23608];
	add.s32 	%r2927, %r2926, %r2916;
	min.s32 	%r2928, %r2925, %r2927;
	st.shared.u32 	[%r45+8320], %r2928;
	ld.shared.u32 	%r2929, [%r33+16524];
	ld.shared.u32 	%r2930, [%r45+16224];
	ld.shared.u32 	%r2931, [%r44+23400];
	add.s32 	%r2932, %r2931, %r2929;
	min.s32 	%r2933, %r2930, %r2932;
	st.shared.u32 	[%r45+16224], %r2933;
	ld.shared.u32 	%r2934, [%r45+16328];
	ld.shared.u32 	%r2935, [%r44+23504];
	add.s32 	%r2936, %r2935, %r2929;
	min.s32 	%r2937, %r2934, %r2936;
	st.shared.u32 	[%r45+16328], %r2937;
	ld.shared.u32 	%r2938, [%r45+16432];
	ld.shared.u32 	%r2939, [%r44+23608];
	add.s32 	%r2940, %r2939, %r2929;
	min.s32 	%r2941, %r2938, %r2940;
	st.shared.u32 	[%r45+16432], %r2941;
	bar.sync 	0;
	ld.shared.u32 	%r2942, [%r33+304];
	ld.shared.u32 	%r2943, [%r45];
	ld.shared.u32 	%r2944, [%r44+23712];
	add.s32 	%r2945, %r2944, %r2942;
	min.s32 	%r2946, %r2943, %r2945;
	st.shared.u32 	[%r45], %r2946;
	ld.shared.u32 	%r2947, [%r45+104];
	ld.shared.u32 	%r2948, [%r44+23816];
	add.s32 	%r2949, %r2948, %r2942;
	min.s32 	%r2950, %r2947, %r2949;
	st.shared.u32 	[%r45+104], %r2950;
	ld.shared.u32 	%r2951, [%r45+208];
	ld.shared.u32 	%r2952, [%r44+23920];
	add.s32 	%r2953, %r2952, %r2942;
	min.s32 	%r2954, %r2951, %r2953;
	st.shared.u32 	[%r45+208], %r2954;
	ld.shared.u32 	%r2955, [%r33+8416];
	ld.shared.u32 	%r2956, [%r45+8112];
	ld.shared.u32 	%r2957, [%r44+23712];
	add.s32 	%r2958, %r2957, %r2955;
	min.s32 	%r2959, %r2956, %r2958;
	st.shared.u32 	[%r45+8112], %r2959;
	ld.shared.u32 	%r2960, [%r45+8216];
	ld.shared.u32 	%r2961, [%r44+23816];
	add.s32 	%r2962, %r2961, %r2955;
	min.s32 	%r2963, %r2960, %r2962;
	st.shared.u32 	[%r45+8216], %r2963;
	ld.shared.u32 	%r2964, [%r45+8320];
	ld.shared.u32 	%r2965, [%r44+23920];
	add.s32 	%r2966, %r2965, %r2955;
	min.s32 	%r2967, %r2964, %r2966;
	st.shared.u32 	[%r45+8320], %r2967;
	ld.shared.u32 	%r2968, [%r33+16528];
	ld.shared.u32 	%r2969, [%r45+16224];
	ld.shared.u32 	%r2970, [%r44+23712];
	add.s32 	%r2971, %r2970, %r2968;
	min.s32 	%r2972, %r2969, %r2971;
	st.shared.u32 	[%r45+16224], %r2972;
	ld.shared.u32 	%r2973, [%r45+16328];
	ld.shared.u32 	%r2974, [%r44+23816];
	add.s32 	%r2975, %r2974, %r2968;
	min.s32 	%r2976, %r2973, %r2975;
	st.shared.u32 	[%r45+16328], %r2976;
	ld.shared.u32 	%r2977, [%r45+16432];
	ld.shared.u32 	%r2978, [%r44+23920];
	add.s32 	%r2979, %r2978, %r2968;
	min.s32 	%r2980, %r2977, %r2979;
	st.shared.u32 	[%r45+16432], %r2980;
	bar.sync 	0;
	ld.shared.u32 	%r2981, [%r33+308];
	ld.shared.u32 	%r2982, [%r45];
	ld.shared.u32 	%r2983, [%r44+24024];
	add.s32 	%r2984, %r2983, %r2981;
	min.s32 	%r2985, %r2982, %r2984;
	st.shared.u32 	[%r45], %r2985;
	ld.shared.u32 	%r2986, [%r45+104];
	ld.shared.u32 	%r2987, [%r44+24128];
	add.s32 	%r2988, %r2987, %r2981;
	min.s32 	%r2989, %r2986, %r2988;
	st.shared.u32 	[%r45+104], %r2989;
	ld.shared.u32 	%r2990, [%r45+208];
	ld.shared.u32 	%r2991, [%r44+24232];
	add.s32 	%r2992, %r2991, %r2981;
	min.s32 	%r2993, %r2990, %r2992;
	st.shared.u32 	[%r45+208], %r2993;
	ld.shared.u32 	%r2994, [%r33+8420];
	ld.shared.u32 	%r2995, [%r45+8112];
	ld.shared.u32 	%r2996, [%r44+24024];
	add.s32 	%r2997, %r2996, %r2994;
	min.s32 	%r2998, %r2995, %r2997;
	st.shared.u32 	[%r45+8112], %r2998;
	ld.shared.u32 	%r2999, [%r45+8216];
	ld.shared.u32 	%r3000, [%r44+24128];
	add.s32 	%r3001, %r3000, %r2994;
	min.s32 	%r3002, %r2999, %r3001;
	st.shared.u32 	[%r45+8216], %r3002;
	ld.shared.u32 	%r3003, [%r45+8320];
	ld.shared.u32 	%r3004, [%r44+24232];
	add.s32 	%r3005, %r3004, %r2994;
	min.s32 	%r3006, %r3003, %r3005;
	st.shared.u32 	[%r45+8320], %r3006;
	ld.shared.u32 	%r3007, [%r33+16532];
	ld.shared.u32 	%r3008, [%r45+16224];
	ld.shared.u32 	%r3009, [%r44+24024];
	add.s32 	%r3010, %r3009, %r3007;
	min.s32 	%r3011, %r3008, %r3010;
	st.shared.u32 	[%r45+16224], %r3011;
	ld.shared.u32 	%r3012, [%r45+16328];
	ld.shared.u32 	%r3013, [%r44+24128];
	add.s32 	%r3014, %r3013, %r3007;
	min.s32 	%r3015, %r3012, %r3014;
	st.shared.u32 	[%r45+16328], %r3015;
	ld.shared.u32 	%r3016, [%r45+16432];
	ld.shared.u32 	%r3017, [%r44+24232];
	add.s32 	%r3018, %r3017, %r3007;
	min.s32 	%r3019, %r3016, %r3018;
	st.shared.u32 	[%r45+16432], %r3019;
	bar.sync 	0;
	ld.shared.u32 	%r3020, [%r45];
	st.global.u32 	[%rd11], %r3020;
	ld.shared.u32 	%r3021, [%r45+104];
	st.global.u32 	[%rd11+104], %r3021;
	ld.shared.u32 	%r3022, [%r45+208];
	st.global.u32 	[%rd11+208], %r3022;
	ld.shared.u32 	%r3023, [%r45+8112];
	st.global.u32 	[%rd13], %r3023;
	ld.shared.u32 	%r3024, [%r45+8216];
	st.global.u32 	[%rd13+104], %r3024;
	ld.shared.u32 	%r3025, [%r45+8320];
	st.global.u32 	[%rd13+208], %r3025;
	ld.shared.u32 	%r3026, [%r45+16224];
	st.global.u32 	[%rd15], %r3026;
	ld.shared.u32 	%r3027, [%r45+16328];
	st.global.u32 	[%rd15+104], %r3027;
	ld.shared.u32 	%r3028, [%r45+16432];
	st.global.u32 	[%rd15+208], %r3028;
	bra.uni 	$L__BB7_3;
$L__BB7_2:
	ld.param.u32 	%r6033, [_Z15proc_2_blk_globPiiii_param_3];
	ld.param.u32 	%r6032, [_Z15proc_2_blk_globPiiii_param_2];
	ld.param.u32 	%r6030, [_Z15proc_2_blk_globPiiii_param_1];
	ld.param.u64 	%rd24, [_Z15proc_2_blk_globPiiii_param_0];
	mov.u32 	%r3029, %ctaid.x;
	add.s32 	%r3030, %r6030, %r3029;
	setp.ge.s32 	%p3, %r3030, %r6032;
	selp.u32 	%r3031, 1, 0, %p3;
	add.s32 	%r3032, %r3030, %r3031;
	mad.lo.s32 	%r3033, %r3032, 78, %r1;
	mad.lo.s32 	%r3035, %r6032, 78, %r8;
	mad.lo.s32 	%r3036, %r3033, %r6033, %r3035;
	mov.u32 	%r3037, _ZZ15proc_2_blk_globPiiiiE2sm;
	mad.lo.s32 	%r3038, %r1, 312, %r3037;
	cvta.to.global.u64 	%rd16, %rd24;
	mul.wide.s32 	%rd17, %r3036, 4;
	add.s64 	%rd18, %rd16, %rd17;
	ld.global.u32 	%r3039, [%rd18];
	add.s32 	%r3041, %r3038, %r16;
	st.shared.u32 	[%r3041], %r3039;
	ld.global.u32 	%r3042, [%rd18+104];
	st.shared.u32 	[%r3041+104], %r3042;
	ld.global.u32 	%r3043, [%rd18+208];
	st.shared.u32 	[%r3041+208], %r3043;
	add.s32 	%r3044, %r3033, 26;
	mad.lo.s32 	%r3045, %r3044, %r6033, %r3035;
	mul.wide.s32 	%rd19, %r3045, 4;
	add.s64 	%rd20, %rd16, %rd19;
	ld.global.u32 	%r3046, [%rd20];
	st.shared.u32 	[%r3041+8112], %r3046;
	ld.global.u32 	%r3047, [%rd20+104];
	st.shared.u32 	[%r3041+8216], %r3047;
	ld.global.u32 	%r3048, [%rd20+208];
	st.shared.u32 	[%r3041+8320], %r3048;
	add.s32 	%r3049, %r3033, 52;
	mad.lo.s32 	%r3050, %r3049, %r6033, %r3035;
	mul.wide.s32 	%rd21, %r3050, 4;
	add.s64 	%rd22, %rd16, %rd21;
	ld.global.u32 	%r3051, [%rd22];
	st.shared.u32 	[%r3041+16224], %r3051;
	ld.global.u32 	%r3052, [%rd22+104];
	st.shared.u32 	[%r3041+16328], %r3052;
	ld.global.u32 	%r3053, [%rd22+208];
	st.shared.u32 	[%r3041+16432], %r3053;
	bar.sync 	0;
	ld.shared.u32 	%r3054, [%r3041];
	ld.shared.u32 	%r3055, [%r3038];
	add.s32 	%r3057, %r13, %r16;
	ld.shared.u32 	%r3058, [%r3057];
	add.s32 	%r3059, %r3058, %r3055;
	min.s32 	%r3060, %r3054, %r3059;
	st.shared.u32 	[%r3041], %r3060;
	ld.shared.u32 	%r3061, [%r3041+104];
	ld.shared.u32 	%r3062, [%r3038];
	ld.shared.u32 	%r3063, [%r3057+104];
	add.s32 	%r3064, %r3063, %r3062;
	min.s32 	%r3065, %r3061, %r3064;
	st.shared.u32 	[%r3041+104], %r3065;
	ld.shared.u32 	%r3066, [%r3041+208];
	ld.shared.u32 	%r3067, [%r3057+208];
	add.s32 	%r3068, %r3067, %r3062;
	min.s32 	%r3069, %r3066, %r3068;
	st.shared.u32 	[%r3041+208], %r3069;
	ld.shared.u32 	%r3070, [%r3041+8112];
	ld.shared.u32 	%r3071, [%r3038+8112];
	add.s32 	%r3072, %r3058, %r3071;
	min.s32 	%r3073, %r3070, %r3072;
	st.shared.u32 	[%r3041+8112], %r3073;
	ld.shared.u32 	%r3074, [%r3041+8216];
	ld.shared.u32 	%r3075, [%r3038+8112];
	add.s32 	%r3076, %r3063, %r3075;
	min.s32 	%r3077, %r3074, %r3076;
	st.shared.u32 	[%r3041+8216], %r3077;
	ld.shared.u32 	%r3078, [%r3041+8320];
	add.s32 	%r3079, %r3067, %r3075;
	min.s32 	%r3080, %r3078, %r3079;
	st.shared.u32 	[%r3041+8320], %r3080;
	ld.shared.u32 	%r3081, [%r3041+16224];
	ld.shared.u32 	%r3082, [%r3038+16224];
	add.s32 	%r3083, %r3058, %r3082;
	min.s32 	%r3084, %r3081, %r3083;
	st.shared.u32 	[%r3041+16224], %r3084;
	ld.shared.u32 	%r3085, [%r3041+16328];
	ld.shared.u32 	%r3086, [%r3038+16224];
	add.s32 	%r3087, %r3063, %r3086;
	min.s32 	%r3088, %r3085, %r3087;
	st.shared.u32 	[%r3041+16328], %r3088;
	ld.shared.u32 	%r3089, [%r3041+16432];
	add.s32 	%r3090, %r3067, %r3086;
	min.s32 	%r3091, %r3089, %r3090;
	st.shared.u32 	[%r3041+16432], %r3091;
	bar.sync 	0;
	ld.shared.u32 	%r3092, [%r3041];
	ld.shared.u32 	%r3093, [%r3038+4];
	ld.shared.u32 	%r3094, [%r3057+312];
	add.s32 	%r3095, %r3094, %r3093;
	min.s32 	%r3096, %r3092, %r3095;
	st.shared.u32 	[%r3041], %r3096;
	ld.shared.u32 	%r3097, [%r3041+104];
	ld.shared.u32 	%r3098, [%r3038+4];
	ld.shared.u32 	%r3099, [%r3057+416];
	add.s32 	%r3100, %r3099, %r3098;
	min.s32 	%r3101, %r3097, %r3100;
	st.shared.u32 	[%r3041+104], %r3101;
	ld.shared.u32 	%r3102, [%r3041+208];
	ld.shared.u32 	%r3103, [%r3057+520];
	add.s32 	%r3104, %r3103, %r3098;
	min.s32 	%r3105, %r3102, %r3104;
	st.shared.u32 	[%r3041+208], %r3105;
	ld.shared.u32 	%r3106, [%r3041+8112];
	ld.shared.u32 	%r3107, [%r3038+8116];
	add.s32 	%r3108, %r3094, %r3107;
	min.s32 	%r3109, %r3106, %r3108;
	st.shared.u32 	[%r3041+8112], %r3109;
	ld.shared.u32 	%r3110, [%r3041+8216];
	ld.shared.u32 	%r3111, [%r3038+8116];
	add.s32 	%r3112, %r3099, %r3111;
	min.s32 	%r3113, %r3110, %r3112;
	st.shared.u32 	[%r3041+8216], %r3113;
	ld.shared.u32 	%r3114, [%r3041+8320];
	add.s32 	%r3115, %r3103, %r3111;
	min.s32 	%r3116, %r3114, %r3115;
	st.shared.u32 	[%r3041+8320], %r3116;
	ld.shared.u32 	%r3117, [%r3041+16224];
	ld.shared.u32 	%r3118, [%r3038+16228];
	add.s32 	%r3119, %r3094, %r3118;
	min.s32 	%r3120, %r3117, %r3119;
	st.shared.u32 	[%r3041+16224], %r3120;
	ld.shared.u32 	%r3121, [%r3041+16328];
	ld.shared.u32 	%r3122, [%r3038+16228];
	add.s32 	%r3123, %r3099, %r3122;
	min.s32 	%r3124, %r3121, %r3123;
	st.shared.u32 	[%r3041+16328], %r3124;
	ld.shared.u32 	%r3125, [%r3041+16432];
	add.s32 	%r3126, %r3103, %r3122;
	min.s32 	%r3127, %r3125, %r3126;
	st.shared.u32 	[%r3041+16432], %r3127;
	bar.sync 	0;
	ld.shared.u32 	%r3128, [%r3041];
	ld.shared.u32 	%r3129, [%r3038+8];
	ld.shared.u32 	%r3130, [%r3057+624];
	add.s32 	%r3131, %r3130, %r3129;
	min.s32 	%r3132, %r3128, %r3131;
	st.shared.u32 	[%r3041], %r3132;
	ld.shared.u32 	%r3133, [%r3041+104];
	ld.shared.u32 	%r3134, [%r3038+8];
	ld.shared.u32 	%r3135, [%r3057+728];
	add.s32 	%r3136, %r3135, %r3134;
	min.s32 	%r3137, %r3133, %r3136;
	st.shared.u32 	[%r3041+104], %r3137;
	ld.shared.u32 	%r3138, [%r3041+208];
	ld.shared.u32 	%r3139, [%r3057+832];
	add.s32 	%r3140, %r3139, %r3134;
	min.s32 	%r3141, %r3138, %r3140;
	st.shared.u32 	[%r3041+208], %r3141;
	ld.shared.u32 	%r3142, [%r3041+8112];
	ld.shared.u32 	%r3143, [%r3038+8120];
	add.s32 	%r3144, %r3130, %r3143;
	min.s32 	%r3145, %r3142, %r3144;
	st.shared.u32 	[%r3041+8112], %r3145;
	ld.shared.u32 	%r3146, [%r3041+8216];
	ld.shared.u32 	%r3147, [%r3038+8120];
	add.s32 	%r3148, %r3135, %r3147;
	min.s32 	%r3149, %r3146, %r3148;
	st.shared.u32 	[%r3041+8216], %r3149;
	ld.shared.u32 	%r3150, [%r3041+8320];
	add.s32 	%r3151, %r3139, %r3147;
	min.s32 	%r3152, %r3150, %r3151;
	st.shared.u32 	[%r3041+8320], %r3152;
	ld.shared.u32 	%r3153, [%r3041+16224];
	ld.shared.u32 	%r3154, [%r3038+16232];
	add.s32 	%r3155, %r3130, %r3154;
	min.s32 	%r3156, %r3153, %r3155;
	st.shared.u32 	[%r3041+16224], %r3156;
	ld.shared.u32 	%r3157, [%r3041+16328];
	ld.shared.u32 	%r3158, [%r3038+16232];
	add.s32 	%r3159, %r3135, %r3158;
	min.s32 	%r3160, %r3157, %r3159;
	st.shared.u32 	[%r3041+16328], %r3160;
	ld.shared.u32 	%r3161, [%r3041+16432];
	add.s32 	%r3162, %r3139, %r3158;
	min.s32 	%r3163, %r3161, %r3162;
	st.shared.u32 	[%r3041+16432], %r3163;
	bar.sync 	0;
	ld.shared.u32 	%r3164, [%r3041];
	ld.shared.u32 	%r3165, [%r3038+12];
	ld.shared.u32 	%r3166, [%r3057+936];
	add.s32 	%r3167, %r3166, %r3165;
	min.s32 	%r3168, %r3164, %r3167;
	st.shared.u32 	[%r3041], %r3168;
	ld.shared.u32 	%r3169, [%r3041+104];
	ld.shared.u32 	%r3170, [%r3038+12];
	ld.shared.u32 	%r3171, [%r3057+1040];
	add.s32 	%r3172, %r3171, %r3170;
	min.s32 	%r3173, %r3169, %r3172;
	st.shared.u32 	[%r3041+104], %r3173;
	ld.shared.u32 	%r3174, [%r3041+208];
	ld.shared.u32 	%r3175, [%r3057+1144];
	add.s32 	%r3176, %r3175, %r3170;
	min.s32 	%r3177, %r3174, %r3176;
	st.shared.u32 	[%r3041+208], %r3177;
	ld.shared.u32 	%r3178, [%r3041+8112];
	ld.shared.u32 	%r3179, [%r3038+8124];
	add.s32 	%r3180, %r3166, %r3179;
	min.s32 	%r3181, %r3178, %r3180;
	st.shared.u32 	[%r3041+8112], %r3181;
	ld.shared.u32 	%r3182, [%r3041+8216];
	ld.shared.u32 	%r3183, [%r3038+8124];
	add.s32 	%r3184, %r3171, %r3183;
	min.s32 	%r3185, %r3182, %r3184;
	st.shared.u32 	[%r3041+8216], %r3185;
	ld.shared.u32 	%r3186, [%r3041+8320];
	add.s32 	%r3187, %r3175, %r3183;
	min.s32 	%r3188, %r3186, %r3187;
	st.shared.u32 	[%r3041+8320], %r3188;
	ld.shared.u32 	%r3189, [%r3041+16224];
	ld.shared.u32 	%r3190, [%r3038+16236];
	add.s32 	%r3191, %r3166, %r3190;
	min.s32 	%r3192, %r3189, %r3191;
	st.shared.u32 	[%r3041+16224], %r3192;
	ld.shared.u32 	%r3193, [%r3041+16328];
	ld.shared.u32 	%r3194, [%r3038+16236];
	add.s32 	%r3195, %r3171, %r3194;
	min.s32 	%r3196, %r3193, %r3195;
	st.shared.u32 	[%r3041+16328], %r3196;
	ld.shared.u32 	%r3197, [%r3041+16432];
	add.s32 	%r3198, %r3175, %r3194;
	min.s32 	%r3199, %r3197, %r3198;
	st.shared.u32 	[%r3041+16432], %r3199;
	bar.sync 	0;
	ld.shared.u32 	%r3200, [%r3041];
	ld.shared.u32 	%r3201, [%r3038+16];
	ld.shared.u32 	%r3202, [%r3057+1248];
	add.s32 	%r3203, %r3202, %r3201;
	min.s32 	%r3204, %r3200, %r3203;
	st.shared.u32 	[%r3041], %r3204;
	ld.shared.u32 	%r3205, [%r3041+104];
	ld.shared.u32 	%r3206, [%r3038+16];
	ld.shared.u32 	%r3207, [%r3057+1352];
	add.s32 	%r3208, %r3207, %r3206;
	min.s32 	%r3209, %r3205, %r3208;
	st.shared.u32 	[%r3041+104], %r3209;
	ld.shared.u32 	%r3210, [%r3041+208];
	ld.shared.u32 	%r3211, [%r3057+1456];
	add.s32 	%r3212, %r3211, %r3206;
	min.s32 	%r3213, %r3210, %r3212;
	st.shared.u32 	[%r3041+208], %r3213;
	ld.shared.u32 	%r3214, [%r3041+8112];
	ld.shared.u32 	%r3215, [%r3038+8128];
	add.s32 	%r3216, %r3202, %r3215;
	min.s32 	%r3217, %r3214, %r3216;
	st.shared.u32 	[%r3041+8112], %r3217;
	ld.shared.u32 	%r3218, [%r3041+8216];
	ld.shared.u32 	%r3219, [%r3038+8128];
	add.s32 	%r3220, %r3207, %r3219;
	min.s32 	%r3221, %r3218, %r3220;
	st.shared.u32 	[%r3041+8216], %r3221;
	ld.shared.u32 	%r3222, [%r3041+8320];
	add.s32 	%r3223, %r3211, %r3219;
	min.s32 	%r3224, %r3222, %r3223;
	st.shared.u32 	[%r3041+8320], %r3224;
	ld.shared.u32 	%r3225, [%r3041+16224];
	ld.shared.u32 	%r3226, [%r3038+16240];
	add.s32 	%r3227, %r3202, %r3226;
	min.s32 	%r3228, %r3225, %r3227;
	st.shared.u32 	[%r3041+16224], %r3228;
	ld.shared.u32 	%r3229, [%r3041+16328];
	ld.shared.u32 	%r3230, [%r3038+16240];
	add.s32 	%r3231, %r3207, %r3230;
	min.s32 	%r3232, %r3229, %r3231;
	st.shared.u32 	[%r3041+16328], %r3232;
	ld.shared.u32 	%r3233, [%r3041+16432];
	add.s32 	%r3234, %r3211, %r3230;
	min.s32 	%r3235, %r3233, %r3234;
	st.shared.u32 	[%r3041+16432], %r3235;
	bar.sync 	0;
	ld.shared.u32 	%r3236, [%r3041];
	ld.shared.u32 	%r3237, [%r3038+20];
	ld.shared.u32 	%r3238, [%r3057+1560];
	add.s32 	%r3239, %r3238, %r3237;
	min.s32 	%r3240, %r3236, %r3239;
	st.shared.u32 	[%r3041], %r3240;
	ld.shared.u32 	%r3241, [%r3041+104];
	ld.shared.u32 	%r3242, [%r3038+20];
	ld.shared.u32 	%r3243, [%r3057+1664];
	add.s32 	%r3244, %r3243, %r3242;
	min.s32 	%r3245, %r3241, %r3244;
	st.shared.u32 	[%r3041+104], %r3245;
	ld.shared.u32 	%r3246, [%r3041+208];
	ld.shared.u32 	%r3247, [%r3057+1768];
	add.s32 	%r3248, %r3247, %r3242;
	min.s32 	%r3249, %r3246, %r3248;
	st.shared.u32 	[%r3041+208], %r3249;
	ld.shared.u32 	%r3250, [%r3041+8112];
	ld.shared.u32 	%r3251, [%r3038+8132];
	add.s32 	%r3252, %r3238, %r3251;
	min.s32 	%r3253, %r3250, %r3252;
	st.shared.u32 	[%r3041+8112], %r3253;
	ld.shared.u32 	%r3254, [%r3041+8216];
	ld.shared.u32 	%r3255, [%r3038+8132];
	add.s32 	%r3256, %r3243, %r3255;
	min.s32 	%r3257, %r3254, %r3256;
	st.shared.u32 	[%r3041+8216], %r3257;
	ld.shared.u32 	%r3258, [%r3041+8320];
	add.s32 	%r3259, %r3247, %r3255;
	min.s32 	%r3260, %r3258, %r3259;
	st.shared.u32 	[%r3041+8320], %r3260;
	ld.shared.u32 	%r3261, [%r3041+16224];
	ld.shared.u32 	%r3262, [%r3038+16244];
	add.s32 	%r3263, %r3238, %r3262;
	min.s32 	%r3264, %r3261, %r3263;
	st.shared.u32 	[%r3041+16224], %r3264;
	ld.shared.u32 	%r3265, [%r3041+16328];
	ld.shared.u32 	%r3266, [%r3038+16244];
	add.s32 	%r3267, %r3243, %r3266;
	min.s32 	%r3268, %r3265, %r3267;
	st.shared.u32 	[%r3041+16328], %r3268;
	ld.shared.u32 	%r3269, [%r3041+16432];
	add.s32 	%r3270, %r3247, %r3266;
	min.s32 	%r3271, %r3269, %r3270;
	st.shared.u32 	[%r3041+16432], %r3271;
	bar.sync 	0;
	ld.shared.u32 	%r3272, [%r3041];
	ld.shared.u32 	%r3273, [%r3038+24];
	ld.shared.u32 	%r3274, [%r3057+1872];
	add.s32 	%r3275, %r3274, %r3273;
	min.s32 	%r3276, %r3272, %r3275;
	st.shared.u32 	[%r3041], %r3276;
	ld.shared.u32 	%r3277, [%r3041+104];
	ld.shared.u32 	%r3278, [%r3038+24];
	ld.shared.u32 	%r3279, [%r3057+1976];
	add.s32 	%r3280, %r3279, %r3278;
	min.s32 	%r3281, %r3277, %r3280;
	st.shared.u32 	[%r3041+104], %r3281;
	ld.shared.u32 	%r3282, [%r3041+208];
	ld.shared.u32 	%r3283, [%r3057+2080];
	add.s32 	%r3284, %r3283, %r3278;
	min.s32 	%r3285, %r3282, %r3284;
	st.shared.u32 	[%r3041+208], %r3285;
	ld.shared.u32 	%r3286, [%r3041+8112];
	ld.shared.u32 	%r3287, [%r3038+8136];
	add.s32 	%r3288, %r3274, %r3287;
	min.s32 	%r3289, %r3286, %r3288;
	st.shared.u32 	[%r3041+8112], %r3289;
	ld.shared.u32 	%r3290, [%r3041+8216];
	ld.shared.u32 	%r3291, [%r3038+8136];
	add.s32 	%r3292, %r3279, %r3291;
	min.s32 	%r3293, %r3290, %r3292;
	st.shared.u32 	[%r3041+8216], %r3293;
	ld.shared.u32 	%r3294, [%r3041+8320];
	add.s32 	%r3295, %r3283, %r3291;
	min.s32 	%r3296, %r3294, %r3295;
	st.shared.u32 	[%r3041+8320], %r3296;
	ld.shared.u32 	%r3297, [%r3041+16224];
	ld.shared.u32 	%r3298, [%r3038+16248];
	add.s32 	%r3299, %r3274, %r3298;
	min.s32 	%r3300, %r3297, %r3299;
	st.shared.u32 	[%r3041+16224], %r3300;
	ld.shared.u32 	%r3301, [%r3041+16328];
	ld.shared.u32 	%r3302, [%r3038+16248];
	add.s32 	%r3303, %r3279, %r3302;
	min.s32 	%r3304, %r3301, %r3303;
	st.shared.u32 	[%r3041+16328], %r3304;
	ld.shared.u32 	%r3305, [%r3041+16432];
	add.s32 	%r3306, %r3283, %r3302;
	min.s32 	%r3307, %r3305, %r3306;
	st.shared.u32 	[%r3041+16432], %r3307;
	bar.sync 	0;
	ld.shared.u32 	%r3308, [%r3041];
	ld.shared.u32 	%r3309, [%r3038+28];
	ld.shared.u32 	%r3310, [%r3057+2184];
	add.s32 	%r3311, %r3310, %r3309;
	min.s32 	%r3312, %r3308, %r3311;
	st.shared.u32 	[%r3041], %r3312;
	ld.shared.u32 	%r3313, [%r3041+104];
	ld.shared.u32 	%r3314, [%r3038+28];
	ld.shared.u32 	%r3315, [%r3057+2288];
	add.s32 	%r3316, %r3315, %r3314;
	min.s32 	%r3317, %r3313, %r3316;
	st.shared.u32 	[%r3041+104], %r3317;
	ld.shared.u32 	%r3318, [%r3041+208];
	ld.shared.u32 	%r3319, [%r3057+2392];
	add.s32 	%r3320, %r3319, %r3314;
	min.s32 	%r3321, %r3318, %r3320;
	st.shared.u32 	[%r3041+208], %r3321;
	ld.shared.u32 	%r3322, [%r3041+8112];
	ld.shared.u32 	%r3323, [%r3038+8140];
	add.s32 	%r3324, %r3310, %r3323;
	min.s32 	%r3325, %r3322, %r3324;
	st.shared.u32 	[%r3041+8112], %r3325;
	ld.shared.u32 	%r3326, [%r3041+8216];
	ld.shared.u32 	%r3327, [%r3038+8140];
	add.s32 	%r3328, %r3315, %r3327;
	min.s32 	%r3329, %r3326, %r3328;
	st.shared.u32 	[%r3041+8216], %r3329;
	ld.shared.u32 	%r3330, [%r3041+8320];
	add.s32 	%r3331, %r3319, %r3327;
	min.s32 	%r3332, %r3330, %r3331;
	st.shared.u32 	[%r3041+8320], %r3332;
	ld.shared.u32 	%r3333, [%r3041+16224];
	ld.shared.u32 	%r3334, [%r3038+16252];
	add.s32 	%r3335, %r3310, %r3334;
	min.s32 	%r3336, %r3333, %r3335;
	st.shared.u32 	[%r3041+16224], %r3336;
	ld.shared.u32 	%r3337, [%r3041+16328];
	ld.shared.u32 	%r3338, [%r3038+16252];
	add.s32 	%r3339, %r3315, %r3338;
	min.s32 	%r3340, %r3337, %r3339;
	st.shared.u32 	[%r3041+16328], %r3340;
	ld.shared.u32 	%r3341, [%r3041+16432];
	add.s32 	%r3342, %r3319, %r3338;
	min.s32 	%r3343, %r3341, %r3342;
	st.shared.u32 	[%r3041+16432], %r3343;
	bar.sync 	0;
	ld.shared.u32 	%r3344, [%r3041];
	ld.shared.u32 	%r3345, [%r3038+32];
	ld.shared.u32 	%r3346, [%r3057+2496];
	add.s32 	%r3347, %r3346, %r3345;
	min.s32 	%r3348, %r3344, %r3347;
	st.shared.u32 	[%r3041], %r3348;
	ld.shared.u32 	%r3349, [%r3041+104];
	ld.shared.u32 	%r3350, [%r3038+32];
	ld.shared.u32 	%r3351, [%r3057+2600];
	add.s32 	%r3352, %r3351, %r3350;
	min.s32 	%r3353, %r3349, %r3352;
	st.shared.u32 	[%r3041+104], %r3353;
	ld.shared.u32 	%r3354, [%r3041+208];
	ld.shared.u32 	%r3355, [%r3057+2704];
	add.s32 	%r3356, %r3355, %r3350;
	min.s32 	%r3357, %r3354, %r3356;
	st.shared.u32 	[%r3041+208], %r3357;
	ld.shared.u32 	%r3358, [%r3041+8112];
	ld.shared.u32 	%r3359, [%r3038+8144];
	add.s32 	%r3360, %r3346, %r3359;
	min.s32 	%r3361, %r3358, %r3360;
	st.shared.u32 	[%r3041+8112], %r3361;
	ld.shared.u32 	%r3362, [%r3041+8216];
	ld.shared.u32 	%r3363, [%r3038+8144];
	add.s32 	%r3364, %r3351, %r3363;
	min.s32 	%r3365, %r3362, %r3364;
	st.shared.u32 	[%r3041+8216], %r3365;
	ld.shared.u32 	%r3366, [%r3041+8320];
	add.s32 	%r3367, %r3355, %r3363;
	min.s32 	%r3368, %r3366, %r3367;
	st.shared.u32 	[%r3041+8320], %r3368;
	ld.shared.u32 	%r3369, [%r3041+16224];
	ld.shared.u32 	%r3370, [%r3038+16256];
	add.s32 	%r3371, %r3346, %r3370;
	min.s32 	%r3372, %r3369, %r3371;
	st.shared.u32 	[%r3041+16224], %r3372;
	ld.shared.u32 	%r3373, [%r3041+16328];
	ld.shared.u32 	%r3374, [%r3038+16256];
	add.s32 	%r3375, %r3351, %r3374;
	min.s32 	%r3376, %r3373, %r3375;
	st.shared.u32 	[%r3041+16328], %r3376;
	ld.shared.u32 	%r3377, [%r3041+16432];
	add.s32 	%r3378, %r3355, %r3374;
	min.s32 	%r3379, %r3377, %r3378;
	st.shared.u32 	[%r3041+16432], %r3379;
	bar.sync 	0;
	ld.shared.u32 	%r3380, [%r3041];
	ld.shared.u32 	%r3381, [%r3038+36];
	ld.shared.u32 	%r3382, [%r3057+2808];
	add.s32 	%r3383, %r3382, %r3381;
	min.s32 	%r3384, %r3380, %r3383;
	st.shared.u32 	[%r3041], %r3384;
	ld.shared.u32 	%r3385, [%r3041+104];
	ld.shared.u32 	%r3386, [%r3038+36];
	ld.shared.u32 	%r3387, [%r3057+2912];
	add.s32 	%r3388, %r3387, %r3386;
	min.s32 	%r3389, %r3385, %r3388;
	st.shared.u32 	[%r3041+104], %r3389;
	ld.shared.u32 	%r3390, [%r3041+208];
	ld.shared.u32 	%r3391, [%r3057+3016];
	add.s32 	%r3392, %r3391, %r3386;
	min.s32 	%r3393, %r3390, %r3392;
	st.shared.u32 	[%r3041+208], %r3393;
	ld.shared.u32 	%r3394, [%r3041+8112];
	ld.shared.u32 	%r3395, [%r3038+8148];
	add.s32 	%r3396, %r3382, %r3395;
	min.s32 	%r3397, %r3394, %r3396;
	st.shared.u32 	[%r3041+8112], %r3397;
	ld.shared.u32 	%r3398, [%r3041+8216];
	ld.shared.u32 	%r3399, [%r3038+8148];
	add.s32 	%r3400, %r3387, %r3399;
	min.s32 	%r3401, %r3398, %r3400;
	st.shared.u32 	[%r3041+8216], %r3401;
	ld.shared.u32 	%r3402, [%r3041+8320];
	add.s32 	%r3403, %r3391, %r3399;
	min.s32 	%r3404, %r3402, %r3403;
	st.shared.u32 	[%r3041+8320], %r3404;
	ld.shared.u32 	%r3405, [%r3041+16224];
	ld.shared.u32 	%r3406, [%r3038+16260];
	add.s32 	%r3407, %r3382, %r3406;
	min.s32 	%r3408, %r3405, %r3407;
	st.shared.u32 	[%r3041+16224], %r3408;
	ld.shared.u32 	%r3409, [%r3041+16328];
	ld.shared.u32 	%r3410, [%r3038+16260];
	add.s32 	%r3411, %r3387, %r3410;
	min.s32 	%r3412, %r3409, %r3411;
	st.shared.u32 	[%r3041+16328], %r3412;
	ld.shared.u32 	%r3413, [%r3041+16432];
	add.s32 	%r3414, %r3391, %r3410;
	min.s32 	%r3415, %r3413, %r3414;
	st.shared.u32 	[%r3041+16432], %r3415;
	bar.sync 	0;
	ld.shared.u32 	%r3416, [%r3041];
	ld.shared.u32 	%r3417, [%r3038+40];
	ld.shared.u32 	%r3418, [%r3057+3120];
	add.s32 	%r3419, %r3418, %r3417;
	min.s32 	%r3420, %r3416, %r3419;
	st.shared.u32 	[%r3041], %r3420;
	ld.shared.u32 	%r3421, [%r3041+104];
	ld.shared.u32 	%r3422, [%r3038+40];
	ld.shared.u32 	%r3423, [%r3057+3224];
	add.s32 	%r3424, %r3423, %r3422;
	min.s32 	%r3425, %r3421, %r3424;
	st.shared.u32 	[%r3041+104], %r3425;
	ld.shared.u32 	%r3426, [%r3041+208];
	ld.shared.u32 	%r3427, [%r3057+3328];
	add.s32 	%r3428, %r3427, %r3422;
	min.s32 	%r3429, %r3426, %r3428;
	st.shared.u32 	[%r3041+208], %r3429;
	ld.shared.u32 	%r3430, [%r3041+8112];
	ld.shared.u32 	%r3431, [%r3038+8152];
	add.s32 	%r3432, %r3418, %r3431;
	min.s32 	%r3433, %r3430, %r3432;
	st.shared.u32 	[%r3041+8112], %r3433;
	ld.shared.u32 	%r3434, [%r3041+8216];
	ld.shared.u32 	%r3435, [%r3038+8152];
	add.s32 	%r3436, %r3423, %r3435;
	min.s32 	%r3437, %r3434, %r3436;
	st.shared.u32 	[%r3041+8216], %r3437;
	ld.shared.u32 	%r3438, [%r3041+8320];
	add.s32 	%r3439, %r3427, %r3435;
	min.s32 	%r3440, %r3438, %r3439;
	st.shared.u32 	[%r3041+8320], %r3440;
	ld.shared.u32 	%r3441, [%r3041+16224];
	ld.shared.u32 	%r3442, [%r3038+16264];
	add.s32 	%r3443, %r3418, %r3442;
	min.s32 	%r3444, %r3441, %r3443;
	st.shared.u32 	[%r3041+16224], %r3444;
	ld.shared.u32 	%r3445, [%r3041+16328];
	ld.shared.u32 	%r3446, [%r3038+16264];
	add.s32 	%r3447, %r3423, %r3446;
	min.s32 	%r3448, %r3445, %r3447;
	st.shared.u32 	[%r3041+16328], %r3448;
	ld.shared.u32 	%r3449, [%r3041+16432];
	add.s32 	%r3450, %r3427, %r3446;
	min.s32 	%r3451, %r3449, %r3450;
	st.shared.u32 	[%r3041+16432], %r3451;
	bar.sync 	0;
	ld.shared.u32 	%r3452, [%r3041];
	ld.shared.u32 	%r3453, [%r3038+44];
	ld.shared.u32 	%r3454, [%r3057+3432];
	add.s32 	%r3455, %r3454, %r3453;
	min.s32 	%r3456, %r3452, %r3455;
	st.shared.u32 	[%r3041], %r3456;
	ld.shared.u32 	%r3457, [%r3041+104];
	ld.shared.u32 	%r3458, [%r3038+44];
	ld.shared.u32 	%r3459, [%r3057+3536];
	add.s32 	%r3460, %r3459, %r3458;
	min.s32 	%r3461, %r3457, %r3460;
	st.shared.u32 	[%r3041+104], %r3461;
	ld.shared.u32 	%r3462, [%r3041+208];
	ld.shared.u32 	%r3463, [%r3057+3640];
	add.s32 	%r3464, %r3463, %r3458;
	min.s32 	%r3465, %r3462, %r3464;
	st.shared.u32 	[%r3041+208], %r3465;
	ld.shared.u32 	%r3466, [%r3041+8112];
	ld.shared.u32 	%r3467, [%r3038+8156];
	add.s32 	%r3468, %r3454, %r3467;
	min.s32 	%r3469, %r3466, %r3468;
	st.shared.u32 	[%r3041+8112], %r3469;
	ld.shared.u32 	%r3470, [%r3041+8216];
	ld.shared.u32 	%r3471, [%r3038+8156];
	add.s32 	%r3472, %r3459, %r3471;
	min.s32 	%r3473, %r3470, %r3472;
	st.shared.u32 	[%r3041+8216], %r3473;
	ld.shared.u32 	%r3474, [%r3041+8320];
	add.s32 	%r3475, %r3463, %r3471;
	min.s32 	%r3476, %r3474, %r3475;
	st.shared.u32 	[%r3041+8320], %r3476;
	ld.shared.u32 	%r3477, [%r3041+16224];
	ld.shared.u32 	%r3478, [%r3038+16268];
	add.s32 	%r3479, %r3454, %r3478;
	min.s32 	%r3480, %r3477, %r3479;
	st.shared.u32 	[%r3041+16224], %r3480;
	ld.shared.u32 	%r3481, [%r3041+16328];
	ld.shared.u32 	%r3482, [%r3038+16268];
	add.s32 	%r3483, %r3459, %r3482;
	min.s32 	%r3484, %r3481, %r3483;
	st.shared.u32 	[%r3041+16328], %r3484;
	ld.shared.u32 	%r3485, [%r3041+16432];
	add.s32 	%r3486, %r3463, %r3482;
	min.s32 	%r3487, %r3485, %r3486;
	st.shared.u32 	[%r3041+16432], %r3487;
	bar.sync 	0;
	ld.shared.u32 	%r3488, [%r3041];
	ld.shared.u32 	%r3489, [%r3038+48];
	ld.shared.u32 	%r3490, [%r3057+3744];
	add.s32 	%r3491, %r3490, %r3489;
	min.s32 	%r3492, %r3488, %r3491;
	st.shared.u32 	[%r3041], %r3492;
	ld.shared.u32 	%r3493, [%r3041+104];
	ld.shared.u32 	%r3494, [%r3038+48];
	ld.shared.u32 	%r3495, [%r3057+3848];
	add.s32 	%r3496, %r3495, %r3494;
	min.s32 	%r3497, %r3493, %r3496;
	st.shared.u32 	[%r3041+104], %r3497;
	ld.shared.u32 	%r3498, [%r3041+208];
	ld.shared.u32 	%r3499, [%r3057+3952];
	add.s32 	%r3500, %r3499, %r3494;
	min.s32 	%r3501, %r3498, %r3500;
	st.shared.u32 	[%r3041+208], %r3501;
	ld.shared.u32 	%r3502, [%r3041+8112];
	ld.shared.u32 	%r3503, [%r3038+8160];
	add.s32 	%r3504, %r3490, %r3503;
	min.s32 	%r3505, %r3502, %r3504;
	st.shared.u32 	[%r3041+8112], %r3505;
	ld.shared.u32 	%r3506, [%r3041+8216];
	ld.shared.u32 	%r3507, [%r3038+8160];
	add.s32 	%r3508, %r3495, %r3507;
	min.s32 	%r3509, %r3506, %r3508;
	st.shared.u32 	[%r3041+8216], %r3509;
	ld.shared.u32 	%r3510, [%r3041+8320];
	add.s32 	%r3511, %r3499, %r3507;
	min.s32 	%r3512, %r3510, %r3511;
	st.shared.u32 	[%r3041+8320], %r3512;
	ld.shared.u32 	%r3513, [%r3041+16224];
	ld.shared.u32 	%r3514, [%r3038+16272];
	add.s32 	%r3515, %r3490, %r3514;
	min.s32 	%r3516, %r3513, %r3515;
	st.shared.u32 	[%r3041+16224], %r3516;
	ld.shared.u32 	%r3517, [%r3041+16328];
	ld.shared.u32 	%r3518, [%r3038+16272];
	add.s32 	%r3519, %r3495, %r3518;
	min.s32 	%r3520, %r3517, %r3519;
	st.shared.u32 	[%r3041+16328], %r3520;
	ld.shared.u32 	%r3521, [%r3041+16432];
	add.s32 	%r3522, %r3499, %r3518;
	min.s32 	%r3523, %r3521, %r3522;
	st.shared.u32 	[%r3041+16432], %r3523;
	bar.sync 	0;
	ld.shared.u32 	%r3524, [%r3041];
	ld.shared.u32 	%r3525, [%r3038+52];
	ld.shared.u32 	%r3526, [%r3057+4056];
	add.s32 	%r3527, %r3526, %r3525;
	min.s32 	%r3528, %r3524, %r3527;
	st.shared.u32 	[%r3041], %r3528;
	ld.shared.u32 	%r3529, [%r3041+104];
	ld.shared.u32 	%r3530, [%r3038+52];
	ld.shared.u32 	%r3531, [%r3057+4160];
	add.s32 	%r3532, %r3531, %r3530;
	min.s32 	%r3533, %r3529, %r3532;
	st.shared.u32 	[%r3041+104], %r3533;
	ld.shared.u32 	%r3534, [%r3041+208];
	ld.shared.u32 	%r3535, [%r3057+4264];
	add.s32 	%r3536, %r3535, %r3530;
	min.s32 	%r3537, %r3534, %r3536;
	st.shared.u32 	[%r3041+208], %r3537;
	ld.shared.u32 	%r3538, [%r3041+8112];
	ld.shared.u32 	%r3539, [%r3038+8164];
	add.s32 	%r3540, %r3526, %r3539;
	min.s32 	%r3541, %r3538, %r3540;
	st.shared.u32 	[%r3041+8112], %r3541;
	ld.shared.u32 	%r3542, [%r3041+8216];
	ld.shared.u32 	%r3543, [%r3038+8164];
	add.s32 	%r3544, %r3531, %r3543;
	min.s32 	%r3545, %r3542, %r3544;
	st.shared.u32 	[%r3041+8216], %r3545;
	ld.shared.u32 	%r3546, [%r3041+8320];
	add.s32 	%r3547, %r3535, %r3543;
	min.s32 	%r3548, %r3546, %r3547;
	st.shared.u32 	[%r3041+8320], %r3548;
	ld.shared.u32 	%r3549, [%r3041+16224];
	ld.shared.u32 	%r3550, [%r3038+16276];
	add.s32 	%r3551, %r3526, %r3550;
	min.s32 	%r3552, %r3549, %r3551;
	st.shared.u32 	[%r3041+16224], %r3552;
	ld.shared.u32 	%r3553, [%r3041+16328];
	ld.shared.u32 	%r3554, [%r3038+16276];
	add.s32 	%r3555, %r3531, %r3554;
	min.s32 	%r3556, %r3553, %r3555;
	st.shared.u32 	[%r3041+16328], %r3556;
	ld.shared.u32 	%r3557, [%r3041+16432];
	add.s32 	%r3558, %r3535, %r3554;
	min.s32 	%r3559, %r3557, %r3558;
	st.shared.u32 	[%r3041+16432], %r3559;
	bar.sync 	0;
	ld.shared.u32 	%r3560, [%r3041];
	ld.shared.u32 	%r3561, [%r3038+56];
	ld.shared.u32 	%r3562, [%r3057+4368];
	add.s32 	%r3563, %r3562, %r3561;
	min.s32 	%r3564, %r3560, %r3563;
	st.shared.u32 	[%r3041], %r3564;
	ld.shared.u32 	%r3565, [%r3041+104];
	ld.shared.u32 	%r3566, [%r3038+56];
	ld.shared.u32 	%r3567, [%r3057+4472];
	add.s32 	%r3568, %r3567, %r3566;
	min.s32 	%r3569, %r3565, %r3568;
	st.shared.u32 	[%r3041+104], %r3569;
	ld.shared.u32 	%r3570, [%r3041+208];
	ld.shared.u32 	%r3571, [%r3057+4576];
	add.s32 	%r3572, %r3571, %r3566;
	min.s32 	%r3573, %r3570, %r3572;
	st.shared.u32 	[%r3041+208], %r3573;
	ld.shared.u32 	%r3574, [%r3041+8112];
	ld.shared.u32 	%r3575, [%r3038+8168];
	add.s32 	%r3576, %r3562, %r3575;
	min.s32 	%r3577, %r3574, %r3576;
	st.shared.u32 	[%r3041+8112], %r3577;
	ld.shared.u32 	%r3578, [%r3041+8216];
	ld.shared.u32 	%r3579, [%r3038+8168];
	add.s32 	%r3580, %r3567, %r3579;
	min.s32 	%r3581, %r3578, %r3580;
	st.shared.u32 	[%r3041+8216], %r3581;
	ld.shared.u32 	%r3582, [%r3041+8320];
	add.s32 	%r3583, %r3571, %r3579;
	min.s32 	%r3584, %r3582, %r3583;
	st.shared.u32 	[%r3041+8320], %r3584;
	ld.shared.u32 	%r3585, [%r3041+16224];
	ld.shared.u32 	%r3586, [%r3038+16280];
	add.s32 	%r3587, %r3562, %r3586;
	min.s32 	%r3588, %r3585, %r3587;
	st.shared.u32 	[%r3041+16224], %r3588;
	ld.shared.u32 	%r3589, [%r3041+16328];
	ld.shared.u32 	%r3590, [%r3038+16280];
	add.s32 	%r3591, %r3567, %r3590;
	min.s32 	%r3592, %r3589, %r3591;
	st.shared.u32 	[%r3041+16328], %r3592;
	ld.shared.u32 	%r3593, [%r3041+16432];
	add.s32 	%r3594, %r3571, %r3590;
	min.s32 	%r3595, %r3593, %r3594;
	st.shared.u32 	[%r3041+16432], %r3595;
	bar.sync 	0;
	ld.shared.u32 	%r3596, [%r3041];
	ld.shared.u32 	%r3597, [%r3038+60];
	ld.shared.u32 	%r3598, [%r3057+4680];
	add.s32 	%r3599, %r3598, %r3597;
	min.s32 	%r3600, %r3596, %r3599;
	st.shared.u32 	[%r3041], %r3600;
	ld.shared.u32 	%r3601, [%r3041+104];
	ld.shared.u32 	%r3602, [%r3038+60];
	ld.shared.u32 	%r3603, [%r3057+4784];
	add.s32 	%r3604, %r3603, %r3602;
	min.s32 	%r3605, %r3601, %r3604;
	st.shared.u32 	[%r3041+104], %r3605;
	ld.shared.u32 	%r3606, [%r3041+208];
	ld.shared.u32 	%r3607, [%r3057+4888];
	add.s32 	%r3608, %r3607, %r3602;
	min.s32 	%r3609, %r3606, %r3608;
	st.shared.u32 	[%r3041+208], %r3609;
	ld.shared.u32 	%r3610, [%r3041+8112];
	ld.shared.u32 	%r3611, [%r3038+8172];
	add.s32 	%r3612, %r3598, %r3611;
	min.s32 	%r3613, %r3610, %r3612;
	st.shared.u32 	[%r3041+8112], %r3613;
	ld.shared.u32 	%r3614, [%r3041+8216];
	ld.shared.u32 	%r3615, [%r3038+8172];
	add.s32 	%r3616, %r3603, %r3615;
	min.s32 	%r3617, %r3614, %r3616;
	st.shared.u32 	[%r3041+8216], %r3617;
	ld.shared.u32 	%r3618, [%r3041+8320];
	add.s32 	%r3619, %r3607, %r3615;
	min.s32 	%r3620, %r3618, %r3619;
	st.shared.u32 	[%r3041+8320], %r3620;
	ld.shared.u32 	%r3621, [%r3041+16224];
	ld.shared.u32 	%r3622, [%r3038+16284];
	add.s32 	%r3623, %r3598, %r3622;
	min.s32 	%r3624, %r3621, %r3623;
	st.shared.u32 	[%r3041+16224], %r3624;
	ld.shared.u32 	%r3625, [%r3041+16328];
	ld.shared.u32 	%r3626, [%r3038+16284];
	add.s32 	%r3627, %r3603, %r3626;
	min.s32 	%r3628, %r3625, %r3627;
	st.shared.u32 	[%r3041+16328], %r3628;
	ld.shared.u32 	%r3629, [%r3041+16432];
	add.s32 	%r3630, %r3607, %r3626;
	min.s32 	%r3631, %r3629, %r3630;
	st.shared.u32 	[%r3041+16432], %r3631;
	bar.sync 	0;
	ld.shared.u32 	%r3632, [%r3041];
	ld.shared.u32 	%r3633, [%r3038+64];
	ld.shared.u32 	%r3634, [%r3057+4992];
	add.s32 	%r3635, %r3634, %r3633;
	min.s32 	%r3636, %r3632, %r3635;
	st.shared.u32 	[%r3041], %r3636;
	ld.shared.u32 	%r3637, [%r3041+104];
	ld.shared.u32 	%r3638, [%r3038+64];
	ld.shared.u32 	%r3639, [%r3057+5096];
	add.s32 	%r3640, %r3639, %r3638;
	min.s32 	%r3641, %r3637, %r3640;
	st.shared.u32 	[%r3041+104], %r3641;
	ld.shared.u32 	%r3642, [%r3041+208];
	ld.shared.u32 	%r3643, [%r3057+5200];
	add.s32 	%r3644, %r3643, %r3638;
	min.s32 	%r3645, %r3642, %r3644;
	st.shared.u32 	[%r3041+208], %r3645;
	ld.shared.u32 	%r3646, [%r3041+8112];
	ld.shared.u32 	%r3647, [%r3038+8176];
	add.s32 	%r3648, %r3634, %r3647;
	min.s32 	%r3649, %r3646, %r3648;
	st.shared.u32 	[%r3041+8112], %r3649;
	ld.shared.u32 	%r3650, [%r3041+8216];
	ld.shared.u32 	%r3651, [%r3038+8176];
	add.s32 	%r3652, %r3639, %r3651;
	min.s32 	%r3653, %r3650, %r3652;
	st.shared.u32 	[%r3041+8216], %r3653;
	ld.shared.u32 	%r3654, [%r3041+8320];
	add.s32 	%r3655, %r3643, %r3651;
	min.s32 	%r3656, %r3654, %r3655;
	st.shared.u32 	[%r3041+8320], %r3656;
	ld.shared.u32 	%r3657, [%r3041+16224];
	ld.shared.u32 	%r3658, [%r3038+16288];
	add.s32 	%r3659, %r3634, %r3658;
	min.s32 	%r3660, %r3657, %r3659;
	st.shared.u32 	[%r3041+16224], %r3660;
	ld.shared.u32 	%r3661, [%r3041+16328];
	ld.shared.u32 	%r3662, [%r3038+16288];
	add.s32 	%r3663, %r3639, %r3662;
	min.s32 	%r3664, %r3661, %r3663;
	st.shared.u32 	[%r3041+16328], %r3664;
	ld.shared.u32 	%r3665, [%r3041+16432];
	add.s32 	%r3666, %r3643, %r3662;
	min.s32 	%r3667, %r3665, %r3666;
	st.shared.u32 	[%r3041+16432], %r3667;
	bar.sync 	0;
	ld.shared.u32 	%r3668, [%r3041];
	ld.shared.u32 	%r3669, [%r3038+68];
	ld.shared.u32 	%r3670, [%r3057+5304];
	add.s32 	%r3671, %r3670, %r3669;
	min.s32 	%r3672, %r3668, %r3671;
	st.shared.u32 	[%r3041], %r3672;
	ld.shared.u32 	%r3673, [%r3041+104];
	ld.shared.u32 	%r3674, [%r3038+68];
	ld.shared.u32 	%r3675, [%r3057+5408];
	add.s32 	%r3676, %r3675, %r3674;
	min.s32 	%r3677, %r3673, %r3676;
	st.shared.u32 	[%r3041+104], %r3677;
	ld.shared.u32 	%r3678, [%r3041+208];
	ld.shared.u32 	%r3679, [%r3057+5512];
	add.s32 	%r3680, %r3679, %r3674;
	min.s32 	%r3681, %r3678, %r3680;
	st.shared.u32 	[%r3041+208], %r3681;
	ld.shared.u32 	%r3682, [%r3041+8112];
	ld.shared.u32 	%r3683, [%r3038+8180];
	add.s32 	%r3684, %r3670, %r3683;
	min.s32 	%r3685, %r3682, %r3684;
	st.shared.u32 	[%r3041+8112], %r3685;
	ld.shared.u32 	%r3686, [%r3041+8216];
	ld.shared.u32 	%r3687, [%r3038+8180];
	add.s32 	%r3688, %r3675, %r3687;
	min.s32 	%r3689, %r3686, %r3688;
	st.shared.u32 	[%r3041+8216], %r3689;
	ld.shared.u32 	%r3690, [%r3041+8320];
	add.s32 	%r3691, %r3679, %r3687;
	min.s32 	%r3692, %r3690, %r3691;
	st.shared.u32 	[%r3041+8320], %r3692;
	ld.shared.u32 	%r3693, [%r3041+16224];
	ld.shared.u32 	%r3694, [%r3038+16292];
	add.s32 	%r3695, %r3670, %r3694;
	min.s32 	%r3696, %r3693, %r3695;
	st.shared.u32 	[%r3041+16224], %r3696;
	ld.shared.u32 	%r3697, [%r3041+16328];
	ld.shared.u32 	%r3698, [%r3038+16292];
	add.s32 	%r3699, %r3675, %r3698;
	min.s32 	%r3700, %r3697, %r3699;
	st.shared.u32 	[%r3041+16328], %r3700;
	ld.shared.u32 	%r3701, [%r3041+16432];
	add.s32 	%r3702, %r3679, %r3698;
	min.s32 	%r3703, %r3701, %r3702;
	st.shared.u32 	[%r3041+16432], %r3703;
	bar.sync 	0;
	ld.shared.u32 	%r3704, [%r3041];
	ld.shared.u32 	%r3705, [%r3038+72];
	ld.shared.u32 	%r3706, [%r3057+5616];
	add.s32 	%r3707, %r3706, %r3705;
	min.s32 	%r3708, %r3704, %r3707;
	st.shared.u32 	[%r3041], %r3708;
	ld.shared.u32 	%r3709, [%r3041+104];
	ld.shared.u32 	%r3710, [%r3038+72];
	ld.shared.u32 	%r3711, [%r3057+5720];
	add.s32 	%r3712, %r3711, %r3710;
	min.s32 	%r3713, %r3709, %r3712;
	st.shared.u32 	[%r3041+104], %r3713;
	ld.shared.u32 	%r3714, [%r3041+208];
	ld.shared.u32 	%r3715, [%r3057+5824];
	add.s32 	%r3716, %r3715, %r3710;
	min.s32 	%r3717, %r3714, %r3716;
	st.shared.u32 	[%r3041+208], %r3717;
	ld.shared.u32 	%r3718, [%r3041+8112];
	ld.shared.u32 	%r3719, [%r3038+8184];
	add.s32 	%r3720, %r3706, %r3719;
	min.s32 	%r3721, %r3718, %r3720;
	st.shared.u32 	[%r3041+8112], %r3721;
	ld.shared.u32 	%r3722, [%r3041+8216];
	ld.shared.u32 	%r3723, [%r3038+8184];
	add.s32 	%r3724, %r3711, %r3723;
	min.s32 	%r3725, %r3722, %r3724;
	st.shared.u32 	[%r3041+8216], %r3725;
	ld.shared.u32 	%r3726, [%r3041+8320];
	add.s32 	%r3727, %r3715, %r3723;
	min.s32 	%r3728, %r3726, %r3727;
	st.shared.u32 	[%r3041+8320], %r3728;
	ld.shared.u32 	%r3729, [%r3041+16224];
	ld.shared.u32 	%r3730, [%r3038+16296];
	add.s32 	%r3731, %r3706, %r3730;
	min.s32 	%r3732, %r3729, %r3731;
	st.shared.u32 	[%r3041+16224], %r3732;
	ld.shared.u32 	%r3733, [%r3041+16328];
	ld.shared.u32 	%r3734, [%r3038+16296];
	add.s32 	%r3735, %r3711, %r3734;
	min.s32 	%r3736, %r3733, %r3735;
	st.shared.u32 	[%r3041+16328], %r3736;
	ld.shared.u32 	%r3737, [%r3041+16432];
	add.s32 	%r3738, %r3715, %r3734;
	min.s32 	%r3739, %r3737, %r3738;
	st.shared.u32 	[%r3041+16432], %r3739;
	bar.sync 	0;
	ld.shared.u32 	%r3740, [%r3041];
	ld.shared.u32 	%r3741, [%r3038+76];
	ld.shared.u32 	%r3742, [%r3057+5928];
	add.s32 	%r3743, %r3742, %r3741;
	min.s32 	%r3744, %r3740, %r3743;
	st.shared.u32 	[%r3041], %r3744;
	ld.shared.u32 	%r3745, [%r3041+104];
	ld.shared.u32 	%r3746, [%r3038+76];
	ld.shared.u32 	%r3747, [%r3057+6032];
	add.s32 	%r3748, %r3747, %r3746;
	min.s32 	%r3749, %r3745, %r3748;
	st.shared.u32 	[%r3041+104], %r3749;
	ld.shared.u32 	%r3750, [%r3041+208];
	ld.shared.u32 	%r3751, [%r3057+6136];
	add.s32 	%r3752, %r3751, %r3746;
	min.s32 	%r3753, %r3750, %r3752;
	st.shared.u32 	[%r3041+208], %r3753;
	ld.shared.u32 	%r3754, [%r3041+8112];
	ld.shared.u32 	%r3755, [%r3038+8188];
	add.s32 	%r3756, %r3742, %r3755;
	min.s32 	%r3757, %r3754, %r3756;
	st.shared.u32 	[%r3041+8112], %r3757;
	ld.shared.u32 	%r3758, [%r3041+8216];
	ld.shared.u32 	%r3759, [%r3038+8188];
	add.s32 	%r3760, %r3747, %r3759;
	min.s32 	%r3761, %r3758, %r3760;
	st.shared.u32 	[%r3041+8216], %r3761;
	ld.shared.u32 	%r3762, [%r3041+8320];
	add.s32 	%r3763, %r3751, %r3759;
	min.s32 	%r3764, %r3762, %r3763;
	st.shared.u32 	[%r3041+8320], %r3764;
	ld.shared.u32 	%r3765, [%r3041+16224];
	ld.shared.u32 	%r3766, [%r3038+16300];
	add.s32 	%r3767, %r3742, %r3766;
	min.s32 	%r3768, %r3765, %r3767;
	st.shared.u32 	[%r3041+16224], %r3768;
	ld.shared.u32 	%r3769, [%r3041+16328];
	ld.shared.u32 	%r3770, [%r3038+16300];
	add.s32 	%r3771, %r3747, %r3770;
	min.s32 	%r3772, %r3769, %r3771;
	st.shared.u32 	[%r3041+16328], %r3772;
	ld.shared.u32 	%r3773, [%r3041+16432];
	add.s32 	%r3774, %r3751, %r3770;
	min.s32 	%r3775, %r3773, %r3774;
	st.shared.u32 	[%r3041+16432], %r3775;
	bar.sync 	0;
	ld.shared.u32 	%r3776, [%r3041];
	ld.shared.u32 	%r3777, [%r3038+80];
	ld.shared.u32 	%r3778, [%r3057+6240];
	add.s32 	%r3779, %r3778, %r3777;
	min.s32 	%r3780, %r3776, %r3779;
	st.shared.u32 	[%r3041], %r3780;
	ld.shared.u32 	%r3781, [%r3041+104];
	ld.shared.u32 	%r3782, [%r3038+80];
	ld.shared.u32 	%r3783, [%r3057+6344];
	add.s32 	%r3784, %r3783, %r3782;
	min.s32 	%r3785, %r3781, %r3784;
	st.shared.u32 	[%r3041+104], %r3785;
	ld.shared.u32 	%r3786, [%r3041+208];
	ld.shared.u32 	%r3787, [%r3057+6448];
	add.s32 	%r3788, %r3787, %r3782;
	min.s32 	%r3789, %r3786, %r3788;
	st.shared.u32 	[%r3041+208], %r3789;
	ld.shared.u32 	%r3790, [%r3041+8112];
	ld.shared.u32 	%r3791, [%r3038+8192];
	add.s32 	%r3792, %r3778, %r3791;
	min.s32 	%r3793, %r3790, %r3792;
	st.shared.u32 	[%r3041+8112], %r3793;
	ld.shared.u32 	%r3794, [%r3041+8216];
	ld.shared.u32 	%r3795, [%r3038+8192];
	add.s32 	%r3796, %r3783, %r3795;
	min.s32 	%r3797, %r3794, %r3796;
	st.shared.u32 	[%r3041+8216], %r3797;
	ld.shared.u32 	%r3798, [%r3041+8320];
	add.s32 	%r3799, %r3787, %r3795;
	min.s32 	%r3800, %r3798, %r3799;
	st.shared.u32 	[%r3041+8320], %r3800;
	ld.shared.u32 	%r3801, [%r3041+16224];
	ld.shared.u32 	%r3802, [%r3038+16304];
	add.s32 	%r3803, %r3778, %r3802;
	min.s32 	%r3804, %r3801, %r3803;
	st.shared.u32 	[%r3041+16224], %r3804;
	ld.shared.u32 	%r3805, [%r3041+16328];
	ld.shared.u32 	%r3806, [%r3038+16304];
	add.s32 	%r3807, %r3783, %r3806;
	min.s32 	%r3808, %r3805, %r3807;
	st.shared.u32 	[%r3041+16328], %r3808;
	ld.shared.u32 	%r3809, [%r3041+16432];
	add.s32 	%r3810, %r3787, %r3806;
	min.s32 	%r3811, %r3809, %r3810;
	st.shared.u32 	[%r3041+16432], %r3811;
	bar.sync 	0;
	ld.shared.u32 	%r3812, [%r3041];
	ld.shared.u32 	%r3813, [%r3038+84];
	ld.shared.u32 	%r3814, [%r3057+6552];
	add.s32 	%r3815, %r3814, %r3813;
	min.s32 	%r3816, %r3812, %r3815;
	st.shared.u32 	[%r3041], %r3816;
	ld.shared.u32 	%r3817, [%r3041+104];
	ld.shared.u32 	%r3818, [%r3038+84];
	ld.shared.u32 	%r3819, [%r3057+6656];
	add.s32 	%r3820, %r3819, %r3818;
	min.s32 	%r3821, %r3817, %r3820;
	st.shared.u32 	[%r3041+104], %r3821;
	ld.shared.u32 	%r3822, [%r3041+208];
	ld.shared.u32 	%r3823, [%r3057+6760];
	add.s32 	%r3824, %r3823, %r3818;
	min.s32 	%r3825, %r3822, %r3824;
	st.shared.u32 	[%r3041+208], %r3825;
	ld.shared.u32 	%r3826, [%r3041+8112];
	ld.shared.u32 	%r3827, [%r3038+8196];
	add.s32 	%r3828, %r3814, %r3827;
	min.s32 	%r3829, %r3826, %r3828;
	st.shared.u32 	[%r3041+8112], %r3829;
	ld.shared.u32 	%r3830, [%r3041+8216];
	ld.shared.u32 	%r3831, [%r3038+8196];
	add.s32 	%r3832, %r3819, %r3831;
	min.s32 	%r3833, %r3830, %r3832;
	st.shared.u32 	[%r3041+8216], %r3833;
	ld.shared.u32 	%r3834, [%r3041+8320];
	add.s32 	%r3835, %r3823, %r3831;
	min.s32 	%r3836, %r3834, %r3835;
	st.shared.u32 	[%r3041+8320], %r3836;
	ld.shared.u32 	%r3837, [%r3041+16224];
	ld.shared.u32 	%r3838, [%r3038+16308];
	add.s32 	%r3839, %r3814, %r3838;
	min.s32 	%r3840, %r3837, %r3839;
	st.shared.u32 	[%r3041+16224], %r3840;
	ld.shared.u32 	%r3841, [%r3041+16328];
	ld.shared.u32 	%r3842, [%r3038+16308];
	add.s32 	%r3843, %r3819, %r3842;
	min.s32 	%r3844, %r3841, %r3843;
	st.shared.u32 	[%r3041+16328], %r3844;
	ld.shared.u32 	%r3845, [%r3041+16432];
	add.s32 	%r3846, %r3823, %r3842;
	min.s32 	%r3847, %r3845, %r3846;
	st.shared.u32 	[%r3041+16432], %r3847;
	bar.sync 	0;
	ld.shared.u32 	%r3848, [%r3041];
	ld.shared.u32 	%r3849, [%r3038+88];
	ld.shared.u32 	%r3850, [%r3057+6864];
	add.s32 	%r3851, %r3850, %r3849;
	min.s32 	%r3852, %r3848, %r3851;
	st.shared.u32 	[%r3041], %r3852;
	ld.shared.u32 	%r3853, [%r3041+104];
	ld.shared.u32 	%r3854, [%r3038+88];
	ld.shared.u32 	%r3855, [%r3057+6968];
	add.s32 	%r3856, %r3855, %r3854;
	min.s32 	%r3857, %r3853, %r3856;
	st.shared.u32 	[%r3041+104], %r3857;
	ld.shared.u32 	%r3858, [%r3041+208];
	ld.shared.u32 	%r3859, [%r3057+7072];
	add.s32 	%r3860, %r3859, %r3854;
	min.s32 	%r3861, %r3858, %r3860;
	st.shared.u32 	[%r3041+208], %r3861;
	ld.shared.u32 	%r3862, [%r3041+8112];
	ld.shared.u32 	%r3863, [%r3038+8200];
	add.s32 	%r3864, %r3850, %r3863;
	min.s32 	%r3865, %r3862, %r3864;
	st.shared.u32 	[%r3041+8112], %r3865;
	ld.shared.u32 	%r3866, [%r3041+8216];
	ld.shared.u32 	%r3867, [%r3038+8200];
	add.s32 	%r3868, %r3855, %r3867;
	min.s32 	%r3869, %r3866, %r3868;
	st.shared.u32 	[%r3041+8216], %r3869;
	ld.shared.u32 	%r3870, [%r3041+8320];
	add.s32 	%r3871, %r3859, %r3867;
	min.s32 	%r3872, %r3870, %r3871;
	st.shared.u32 	[%r3041+8320], %r3872;
	ld.shared.u32 	%r3873, [%r3041+16224];
	ld.shared.u32 	%r3874, [%r3038+16312];
	add.s32 	%r3875, %r3850, %r3874;
	min.s32 	%r3876, %r3873, %r3875;
	st.shared.u32 	[%r3041+16224], %r3876;
	ld.shared.u32 	%r3877, [%r3041+16328];
	ld.shared.u32 	%r3878, [%r3038+16312];
	add.s32 	%r3879, %r3855, %r3878;
	min.s32 	%r3880, %r3877, %r3879;
	st.shared.u32 	[%r3041+16328], %r3880;
	ld.shared.u32 	%r3881, [%r3041+16432];
	add.s32 	%r3882, %r3859, %r3878;
	min.s32 	%r3883, %r3881, %r3882;
	st.shared.u32 	[%r3041+16432], %r3883;
	bar.sync 	0;
	ld.shared.u32 	%r3884, [%r3041];
	ld.shared.u32 	%r3885, [%r3038+92];
	ld.shared.u32 	%r3886, [%r3057+7176];
	add.s32 	%r3887, %r3886, %r3885;
	min.s32 	%r3888, %r3884, %r3887;
	st.shared.u32 	[%r3041], %r3888;
	ld.shared.u32 	%r3889, [%r3041+104];
	ld.shared.u32 	%r3890, [%r3038+92];
	ld.shared.u32 	%r3891, [%r3057+7280];
	add.s32 	%r3892, %r3891, %r3890;
	min.s32 	%r3893, %r3889, %r3892;
	st.shared.u32 	[%r3041+104], %r3893;
	ld.shared.u32 	%r3894, [%r3041+208];
	ld.shared.u32 	%r3895, [%r3057+7384];
	add.s32 	%r3896, %r3895, %r3890;
	min.s32 	%r3897, %r3894, %r3896;
	st.shared.u32 	[%r3041+208], %r3897;
	ld.shared.u32 	%r3898, [%r3041+8112];
	ld.shared.u32 	%r3899, [%r3038+8204];
	add.s32 	%r3900, %r3886, %r3899;
	min.s32 	%r3901, %r3898, %r3900;
	st.shared.u32 	[%r3041+8112], %r3901;
	ld.shared.u32 	%r3902, [%r3041+8216];
	ld.shared.u32 	%r3903, [%r3038+8204];
	add.s32 	%r3904, %r3891, %r3903;
	min.s32 	%r3905, %r3902, %r3904;
	st.shared.u32 	[%r3041+8216], %r3905;
	ld.shared.u32 	%r3906, [%r3041+8320];
	add.s32 	%r3907, %r3895, %r3903;
	min.s32 	%r3908, %r3906, %r3907;
	st.shared.u32 	[%r3041+8320], %r3908;
	ld.shared.u32 	%r3909, [%r3041+16224];
	ld.shared.u32 	%r3910, [%r3038+16316];
	add.s32 	%r3911, %r3886, %r3910;
	min.s32 	%r3912, %r3909, %r3911;
	st.shared.u32 	[%r3041+16224], %r3912;
	ld.shared.u32 	%r3913, [%r3041+16328];
	ld.shared.u32 	%r3914, [%r3038+16316];
	add.s32 	%r3915, %r3891, %r3914;
	min.s32 	%r3916, %r3913, %r3915;
	st.shared.u32 	[%r3041+16328], %r3916;
	ld.shared.u32 	%r3917, [%r3041+16432];
	add.s32 	%r3918, %r3895, %r3914;
	min.s32 	%r3919, %r3917, %r3918;
	st.shared.u32 	[%r3041+16432], %r3919;
	bar.sync 	0;
	ld.shared.u32 	%r3920, [%r3041];
	ld.shared.u32 	%r3921, [%r3038+96];
	ld.shared.u32 	%r3922, [%r3057+7488];
	add.s32 	%r3923, %r3922, %r3921;
	min.s32 	%r3924, %r3920, %r3923;
	st.shared.u32 	[%r3041], %r3924;
	ld.shared.u32 	%r3925, [%r3041+104];
	ld.shared.u32 	%r3926, [%r3038+96];
	ld.shared.u32 	%r3927, [%r3057+7592];
	add.s32 	%r3928, %r3927, %r3926;
	min.s32 	%r3929, %r3925, %r3928;
	st.shared.u32 	[%r3041+104], %r3929;
	ld.shared.u32 	%r3930, [%r3041+208];
	ld.shared.u32 	%r3931, [%r3057+7696];
	add.s32 	%r3932, %r3931, %r3926;
	min.s32 	%r3933, %r3930, %r3932;
	st.shared.u32 	[%r3041+208], %r3933;
	ld.shared.u32 	%r3934, [%r3041+8112];
	ld.shared.u32 	%r3935, [%r3038+8208];
	add.s32 	%r3936, %r3922, %r3935;
	min.s32 	%r3937, %r3934, %r3936;
	st.shared.u32 	[%r3041+8112], %r3937;
	ld.shared.u32 	%r3938, [%r3041+8216];
	ld.shared.u32 	%r3939, [%r3038+8208];
	add.s32 	%r3940, %r3927, %r3939;
	min.s32 	%r3941, %r3938, %r3940;
	st.shared.u32 	[%r3041+8216], %r3941;
	ld.shared.u32 	%r3942, [%r3041+8320];
	add.s32 	%r3943, %r3931, %r3939;
	min.s32 	%r3944, %r3942, %r3943;
	st.shared.u32 	[%r3041+8320], %r3944;
	ld.shared.u32 	%r3945, [%r3041+16224];
	ld.shared.u32 	%r3946, [%r3038+16320];
	add.s32 	%r3947, %r3922, %r3946;
	min.s32 	%r3948, %r3945, %r3947;
	st.shared.u32 	[%r3041+16224], %r3948;
	ld.shared.u32 	%r3949, [%r3041+16328];
	ld.shared.u32 	%r3950, [%r3038+16320];
	add.s32 	%r3951, %r3927, %r3950;
	min.s32 	%r3952, %r3949, %r3951;
	st.shared.u32 	[%r3041+16328], %r3952;
	ld.shared.u32 	%r3953, [%r3041+16432];
	add.s32 	%r3954, %r3931, %r3950;
	min.s32 	%r3955, %r3953, %r3954;
	st.shared.u32 	[%r3041+16432], %r3955;
	bar.sync 	0;
	ld.shared.u32 	%r3956, [%r3041];
	ld.shared.u32 	%r3957, [%r3038+100];
	ld.shared.u32 	%r3958, [%r3057+7800];
	add.s32 	%r3959, %r3958, %r3957;
	min.s32 	%r3960, %r3956, %r3959;
	st.shared.u32 	[%r3041], %r3960;
	ld.shared.u32 	%r3961, [%r3041+104];
	ld.shared.u32 	%r3962, [%r3038+100];
	ld.shared.u32 	%r3963, [%r3057+7904];
	add.s32 	%r3964, %r3963, %r3962;
	min.s32 	%r3965, %r3961, %r3964;
	st.shared.u32 	[%r3041+104], %r3965;
	ld.shared.u32 	%r3966, [%r3041+208];
	ld.shared.u32 	%r3967, [%r3057+8008];
	add.s32 	%r3968, %r3967, %r3962;
	min.s32 	%r3969, %r3966, %r3968;
	st.shared.u32 	[%r3041+208], %r3969;
	ld.shared.u32 	%r3970, [%r3041+8112];
	ld.shared.u32 	%r3971, [%r3038+8212];
	add.s32 	%r3972, %r3958, %r3971;
	min.s32 	%r3973, %r3970, %r3972;
	st.shared.u32 	[%r3041+8112], %r3973;
	ld.shared.u32 	%r3974, [%r3041+8216];
	ld.shared.u32 	%r3975, [%r3038+8212];
	add.s32 	%r3976, %r3963, %r3975;
	min.s32 	%r3977, %r3974, %r3976;
	st.shared.u32 	[%r3041+8216], %r3977;
	ld.shared.u32 	%r3978, [%r3041+8320];
	add.s32 	%r3979, %r3967, %r3975;
	min.s32 	%r3980, %r3978, %r3979;
	st.shared.u32 	[%r3041+8320], %r3980;
	ld.shared.u32 	%r3981, [%r3041+16224];
	ld.shared.u32 	%r3982, [%r3038+16324];
	add.s32 	%r3983, %r3958, %r3982;
	min.s32 	%r3984, %r3981, %r3983;
	st.shared.u32 	[%r3041+16224], %r3984;
	ld.shared.u32 	%r3985, [%r3041+16328];
	ld.shared.u32 	%r3986, [%r3038+16324];
	add.s32 	%r3987, %r3963, %r3986;
	min.s32 	%r3988, %r3985, %r3987;
	st.shared.u32 	[%r3041+16328], %r3988;
	ld.shared.u32 	%r3989, [%r3041+16432];
	add.s32 	%r3990, %r3967, %r3986;
	min.s32 	%r3991, %r3989, %r3990;
	st.shared.u32 	[%r3041+16432], %r3991;
	bar.sync 	0;
	ld.shared.u32 	%r3992, [%r3041];
	ld.shared.u32 	%r3993, [%r3038+104];
	ld.shared.u32 	%r3994, [%r3057+8112];
	add.s32 	%r3995, %r3994, %r3993;
	min.s32 	%r3996, %r3992, %r3995;
	st.shared.u32 	[%r3041], %r3996;
	ld.shared.u32 	%r3997, [%r3041+104];
	ld.shared.u32 	%r3998, [%r3038+104];
	ld.shared.u32 	%r3999, [%r3057+8216];
	add.s32 	%r4000, %r3999, %r3998;
	min.s32 	%r4001, %r3997, %r4000;
	st.shared.u32 	[%r3041+104], %r4001;
	ld.shared.u32 	%r4002, [%r3041+208];
	ld.shared.u32 	%r4003, [%r3038+104];
	ld.shared.u32 	%r4004, [%r3057+8320];
	add.s32 	%r4005, %r4004, %r4003;
	min.s32 	%r4006, %r4002, %r4005;
	st.shared.u32 	[%r3041+208], %r4006;
	ld.shared.u32 	%r4007, [%r3041+8112];
	ld.shared.u32 	%r4008, [%r3038+8216];
	add.s32 	%r4009, %r3994, %r4008;
	min.s32 	%r4010, %r4007, %r4009;
	st.shared.u32 	[%r3041+8112], %r4010;
	ld.shared.u32 	%r4011, [%r3041+8216];
	ld.shared.u32 	%r4012, [%r3038+8216];
	add.s32 	%r4013, %r3999, %r4012;
	min.s32 	%r4014, %r4011, %r4013;
	st.shared.u32 	[%r3041+8216], %r4014;
	ld.shared.u32 	%r4015, [%r3041+8320];
	ld.shared.u32 	%r4016, [%r3038+8216];
	add.s32 	%r4017, %r4004, %r4016;
	min.s32 	%r4018, %r4015, %r4017;
	st.shared.u32 	[%r3041+8320], %r4018;
	ld.shared.u32 	%r4019, [%r3041+16224];
	ld.shared.u32 	%r4020, [%r3038+16328];
	add.s32 	%r4021, %r3994, %r4020;
	min.s32 	%r4022, %r4019, %r4021;
	st.shared.u32 	[%r3041+16224], %r4022;
	ld.shared.u32 	%r4023, [%r3041+16328];
	ld.shared.u32 	%r4024, [%r3038+16328];
	add.s32 	%r4025, %r3999, %r4024;
	min.s32 	%r4026, %r4023, %r4025;
	st.shared.u32 	[%r3041+16328], %r4026;
	ld.shared.u32 	%r4027, [%r3041+16432];
	ld.shared.u32 	%r4028, [%r3038+16328];
	add.s32 	%r4029, %r4004, %r4028;
	min.s32 	%r4030, %r4027, %r4029;
	st.shared.u32 	[%r3041+16432], %r4030;
	bar.sync 	0;
	ld.shared.u32 	%r4031, [%r3041];
	ld.shared.u32 	%r4032, [%r3038+108];
	ld.shared.u32 	%r4033, [%r3057+8424];
	add.s32 	%r4034, %r4033, %r4032;
	min.s32 	%r4035, %r4031, %r4034;
	st.shared.u32 	[%r3041], %r4035;
	ld.shared.u32 	%r4036, [%r3041+104];
	ld.shared.u32 	%r4037, [%r3038+108];
	ld.shared.u32 	%r4038, [%r3057+8528];
	add.s32 	%r4039, %r4038, %r4037;
	min.s32 	%r4040, %r4036, %r4039;
	st.shared.u32 	[%r3041+104], %r4040;
	ld.shared.u32 	%r4041, [%r3041+208];
	ld.shared.u32 	%r4042, [%r3038+108];
	ld.shared.u32 	%r4043, [%r3057+8632];
	add.s32 	%r4044, %r4043, %r4042;
	min.s32 	%r4045, %r4041, %r4044;
	st.shared.u32 	[%r3041+208], %r4045;
	ld.shared.u32 	%r4046, [%r3041+8112];
	ld.shared.u32 	%r4047, [%r3038+8220];
	add.s32 	%r4048, %r4033, %r4047;
	min.s32 	%r4049, %r4046, %r4048;
	st.shared.u32 	[%r3041+8112], %r4049;
	ld.shared.u32 	%r4050, [%r3041+8216];
	ld.shared.u32 	%r4051, [%r3038+8220];
	add.s32 	%r4052, %r4038, %r4051;
	min.s32 	%r4053, %r4050, %r4052;
	st.shared.u32 	[%r3041+8216], %r4053;
	ld.shared.u32 	%r4054, [%r3041+8320];
	ld.shared.u32 	%r4055, [%r3038+8220];
	add.s32 	%r4056, %r4043, %r4055;
	min.s32 	%r4057, %r4054, %r4056;
	st.shared.u32 	[%r3041+8320], %r4057;
	ld.shared.u32 	%r4058, [%r3041+16224];
	ld.shared.u32 	%r4059, [%r3038+16332];
	add.s32 	%r4060, %r4033, %r4059;
	min.s32 	%r4061, %r4058, %r4060;
	st.shared.u32 	[%r3041+16224], %r4061;
	ld.shared.u32 	%r4062, [%r3041+16328];
	ld.shared.u32 	%r4063, [%r3038+16332];
	add.s32 	%r4064, %r4038, %r4063;
	min.s32 	%r4065, %r4062, %r4064;
	st.shared.u32 	[%r3041+16328], %r4065;
	ld.shared.u32 	%r4066, [%r3041+16432];
	ld.shared.u32 	%r4067, [%r3038+16332];
	add.s32 	%r4068, %r4043, %r4067;
	min.s32 	%r4069, %r4066, %r4068;
	st.shared.u32 	[%r3041+16432], %r4069;
	bar.sync 	0;
	ld.shared.u32 	%r4070, [%r3041];
	ld.shared.u32 	%r4071, [%r3038+112];
	ld.shared.u32 	%r4072, [%r3057+8736];
	add.s32 	%r4073, %r4072, %r4071;
	min.s32 	%r4074, %r4070, %r4073;
	st.shared.u32 	[%r3041], %r4074;
	ld.shared.u32 	%r4075, [%r3041+104];
	ld.shared.u32 	%r4076, [%r3038+112];
	ld.shared.u32 	%r4077, [%r3057+8840];
	add.s32 	%r4078, %r4077, %r4076;
	min.s32 	%r4079, %r4075, %r4078;
	st.shared.u32 	[%r3041+104], %r4079;
	ld.shared.u32 	%r4080, [%r3041+208];
	ld.shared.u32 	%r4081, [%r3038+112];
	ld.shared.u32 	%r4082, [%r3057+8944];
	add.s32 	%r4083, %r4082, %r4081;
	min.s32 	%r4084, %r4080, %r4083;
	st.shared.u32 	[%r3041+208], %r4084;
	ld.shared.u32 	%r4085, [%r3041+8112];
	ld.shared.u32 	%r4086, [%r3038+8224];
	add.s32 	%r4087, %r4072, %r4086;
	min.s32 	%r4088, %r4085, %r4087;
	st.shared.u32 	[%r3041+8112], %r4088;
	ld.shared.u32 	%r4089, [%r3041+8216];
	ld.shared.u32 	%r4090, [%r3038+8224];
	add.s32 	%r4091, %r4077, %r4090;
	min.s32 	%r4092, %r4089, %r4091;
	st.shared.u32 	[%r3041+8216], %r4092;
	ld.shared.u32 	%r4093, [%r3041+8320];
	ld.shared.u32 	%r4094, [%r3038+8224];
	add.s32 	%r4095, %r4082, %r4094;
	min.s32 	%r4096, %r4093, %r4095;
	st.shared.u32 	[%r3041+8320], %r4096;
	ld.shared.u32 	%r4097, [%r3041+16224];
	ld.shared.u32 	%r4098, [%r3038+16336];
	add.s32 	%r4099, %r4072, %r4098;
	min.s32 	%r4100, %r4097, %r4099;
	st.shared.u32 	[%r3041+16224], %r4100;
	ld.shared.u32 	%r4101, [%r3041+16328];
	ld.shared.u32 	%r4102, [%r3038+16336];
	add.s32 	%r4103, %r4077, %r4102;
	min.s32 	%r4104, %r4101, %r4103;
	st.shared.u32 	[%r3041+16328], %r4104;
	ld.shared.u32 	%r4105, [%r3041+16432];
	ld.shared.u32 	%r4106, [%r3038+16336];
	add.s32 	%r4107, %r4082, %r4106;
	min.s32 	%r4108, %r4105, %r4107;
	st.shared.u32 	[%r3041+16432], %r4108;
	bar.sync 	0;
	ld.shared.u32 	%r4109, [%r3041];
	ld.shared.u32 	%r4110, [%r3038+116];
	ld.shared.u32 	%r4111, [%r3057+9048];
	add.s32 	%r4112, %r4111, %r4110;
	min.s32 	%r4113, %r4109, %r4112;
	st.shared.u32 	[%r3041], %r4113;
	ld.shared.u32 	%r4114, [%r3041+104];
	ld.shared.u32 	%r4115, [%r3038+116];
	ld.shared.u32 	%r4116, [%r3057+9152];
	add.s32 	%r4117, %r4116, %r4115;
	min.s32 	%r4118, %r4114, %r4117;
	st.shared.u32 	[%r3041+104], %r4118;
	ld.shared.u32 	%r4119, [%r3041+208];
	ld.shared.u32 	%r4120, [%r3038+116];
	ld.shared.u32 	%r4121, [%r3057+9256];
	add.s32 	%r4122, %r4121, %r4120;
	min.s32 	%r4123, %r4119, %r4122;
	st.shared.u32 	[%r3041+208], %r4123;
	ld.shared.u32 	%r4124, [%r3041+8112];
	ld.shared.u32 	%r4125, [%r3038+8228];
	add.s32 	%r4126, %r4111, %r4125;
	min.s32 	%r4127, %r4124, %r4126;
	st.shared.u32 	[%r3041+8112], %r4127;
	ld.shared.u32 	%r4128, [%r3041+8216];
	ld.shared.u32 	%r4129, [%r3038+8228];
	add.s32 	%r4130, %r4116, %r4129;
	min.s32 	%r4131, %r4128, %r4130;
	st.shared.u32 	[%r3041+8216], %r4131;
	ld.shared.u32 	%r4132, [%r3041+8320];
	ld.shared.u32 	%r4133, [%r3038+8228];
	add.s32 	%r4134, %r4121, %r4133;
	min.s32 	%r4135, %r4132, %r4134;
	st.shared.u32 	[%r3041+8320], %r4135;
	ld.shared.u32 	%r4136, [%r3041+16224];
	ld.shared.u32 	%r4137, [%r3038+16340];
	add.s32 	%r4138, %r4111, %r4137;
	min.s32 	%r4139, %r4136, %r4138;
	st.shared.u32 	[%r3041+16224], %r4139;
	ld.shared.u32 	%r4140, [%r3041+16328];
	ld.shared.u32 	%r4141, [%r3038+16340];
	add.s32 	%r4142, %r4116, %r4141;
	min.s32 	%r4143, %r4140, %r4142;
	st.shared.u32 	[%r3041+16328], %r4143;
	ld.shared.u32 	%r4144, [%r3041+16432];
	ld.shared.u32 	%r4145, [%r3038+16340];
	add.s32 	%r4146, %r4121, %r4145;
	min.s32 	%r4147, %r4144, %r4146;
	st.shared.u32 	[%r3041+16432], %r4147;
	bar.sync 	0;
	ld.shared.u32 	%r4148, [%r3041];
	ld.shared.u32 	%r4149, [%r3038+120];
	ld.shared.u32 	%r4150, [%r3057+9360];
	add.s32 	%r4151, %r4150, %r4149;
	min.s32 	%r4152, %r4148, %r4151;
	st.shared.u32 	[%r3041], %r4152;
	ld.shared.u32 	%r4153, [%r3041+104];
	ld.shared.u32 	%r4154, [%r3038+120];
	ld.shared.u32 	%r4155, [%r3057+9464];
	add.s32 	%r4156, %r4155, %r4154;
	min.s32 	%r4157, %r4153, %r4156;
	st.shared.u32 	[%r3041+104], %r4157;
	ld.shared.u32 	%r4158, [%r3041+208];
	ld.shared.u32 	%r4159, [%r3038+120];
	ld.shared.u32 	%r4160, [%r3057+9568];
	add.s32 	%r4161, %r4160, %r4159;
	min.s32 	%r4162, %r4158, %r4161;
	st.shared.u32 	[%r3041+208], %r4162;
	ld.shared.u32 	%r4163, [%r3041+8112];
	ld.shared.u32 	%r4164, [%r3038+8232];
	add.s32 	%r4165, %r4150, %r4164;
	min.s32 	%r4166, %r4163, %r4165;
	st.shared.u32 	[%r3041+8112], %r4166;
	ld.shared.u32 	%r4167, [%r3041+8216];
	ld.shared.u32 	%r4168, [%r3038+8232];
	add.s32 	%r4169, %r4155, %r4168;
	min.s32 	%r4170, %r4167, %r4169;
	st.shared.u32 	[%r3041+8216], %r4170;
	ld.shared.u32 	%r4171, [%r3041+8320];
	ld.shared.u32 	%r4172, [%r3038+8232];
	add.s32 	%r4173, %r4160, %r4172;
	min.s32 	%r4174, %r4171, %r4173;
	st.shared.u32 	[%r3041+8320], %r4174;
	ld.shared.u32 	%r4175, [%r3041+16224];
	ld.shared.u32 	%r4176, [%r3038+16344];
	add.s32 	%r4177, %r4150, %r4176;
	min.s32 	%r4178, %r4175, %r4177;
	st.shared.u32 	[%r3041+16224], %r4178;
	ld.shared.u32 	%r4179, [%r3041+16328];
	ld.shared.u32 	%r4180, [%r3038+16344];
	add.s32 	%r4181, %r4155, %r4180;
	min.s32 	%r4182, %r4179, %r4181;
	st.shared.u32 	[%r3041+16328], %r4182;
	ld.shared.u32 	%r4183, [%r3041+16432];
	ld.shared.u32 	%r4184, [%r3038+16344];
	add.s32 	%r4185, %r4160, %r4184;
	min.s32 	%r4186, %r4183, %r4185;
	st.shared.u32 	[%r3041+16432], %r4186;
	bar.sync 	0;
	ld.shared.u32 	%r4187, [%r3041];
	ld.shared.u32 	%r4188, [%r3038+124];
	ld.shared.u32 	%r4189, [%r3057+9672];
	add.s32 	%r4190, %r4189, %r4188;
	min.s32 	%r4191, %r4187, %r4190;
	st.shared.u32 	[%r3041], %r4191;
	ld.shared.u32 	%r4192, [%r3041+104];
	ld.shared.u32 	%r4193, [%r3038+124];
	ld.shared.u32 	%r4194, [%r3057+9776];
	add.s32 	%r4195, %r4194, %r4193;
	min.s32 	%r4196, %r4192, %r4195;
	st.shared.u32 	[%r3041+104], %r4196;
	ld.shared.u32 	%r4197, [%r3041+208];
	ld.shared.u32 	%r4198, [%r3038+124];
	ld.shared.u32 	%r4199, [%r3057+9880];
	add.s32 	%r4200, %r4199, %r4198;
	min.s32 	%r4201, %r4197, %r4200;
	st.shared.u32 	[%r3041+208], %r4201;
	ld.shared.u32 	%r4202, [%r3041+8112];
	ld.shared.u32 	%r4203, [%r3038+8236];
	add.s32 	%r4204, %r4189, %r4203;
	min.s32 	%r4205, %r4202, %r4204;
	st.shared.u32 	[%r3041+8112], %r4205;
	ld.shared.u32 	%r4206, [%r3041+8216];
	ld.shared.u32 	%r4207, [%r3038+8236];
	add.s32 	%r4208, %r4194, %r4207;
	min.s32 	%r4209, %r4206, %r4208;
	st.shared.u32 	[%r3041+8216], %r4209;
	ld.shared.u32 	%r4210, [%r3041+8320];
	ld.shared.u32 	%r4211, [%r3038+8236];
	add.s32 	%r4212, %r4199, %r4211;
	min.s32 	%r4213, %r4210, %r4212;
	st.shared.u32 	[%r3041+8320], %r4213;
	ld.shared.u32 	%r4214, [%r3041+16224];
	ld.shared.u32 	%r4215, [%r3038+16348];
	add.s32 	%r4216, %r4189, %r4215;
	min.s32 	%r4217, %r4214, %r4216;
	st.shared.u32 	[%r3041+16224], %r4217;
	ld.shared.u32 	%r4218, [%r3041+16328];
	ld.shared.u32 	%r4219, [%r3038+16348];
	add.s32 	%r4220, %r4194, %r4219;
	min.s32 	%r4221, %r4218, %r4220;
	st.shared.u32 	[%r3041+16328], %r4221;
	ld.shared.u32 	%r4222, [%r3041+16432];
	ld.shared.u32 	%r4223, [%r3038+16348];
	add.s32 	%r4224, %r4199, %r4223;
	min.s32 	%r4225, %r4222, %r4224;
	st.shared.u32 	[%r3041+16432], %r4225;
	bar.sync 	0;
	ld.shared.u32 	%r4226, [%r3041];
	ld.shared.u32 	%r4227, [%r3038+128];
	ld.shared.u32 	%r4228, [%r3057+9984];
	add.s32 	%r4229, %r4228, %r4227;
	min.s32 	%r4230, %r4226, %r4229;
	st.shared.u32 	[%r3041], %r4230;
	ld.shared.u32 	%r4231, [%r3041+104];
	ld.shared.u32 	%r4232, [%r3038+128];
	ld.shared.u32 	%r4233, [%r3057+10088];
	add.s32 	%r4234, %r4233, %r4232;
	min.s32 	%r4235, %r4231, %r4234;
	st.shared.u32 	[%r3041+104], %r4235;
	ld.shared.u32 	%r4236, [%r3041+208];
	ld.shared.u32 	%r4237, [%r3038+128];
	ld.shared.u32 	%r4238, [%r3057+10192];
	add.s32 	%r4239, %r4238, %r4237;
	min.s32 	%r4240, %r4236, %r4239;
	st.shared.u32 	[%r3041+208], %r4240;
	ld.shared.u32 	%r4241, [%r3041+8112];
	ld.shared.u32 	%r4242, [%r3038+8240];
	add.s32 	%r4243, %r4228, %r4242;
	min.s32 	%r4244, %r4241, %r4243;
	st.shared.u32 	[%r3041+8112], %r4244;
	ld.shared.u32 	%r4245, [%r3041+8216];
	ld.shared.u32 	%r4246, [%r3038+8240];
	add.s32 	%r4247, %r4233, %r4246;
	min.s32 	%r4248, %r4245, %r4247;
	st.shared.u32 	[%r3041+8216], %r4248;
	ld.shared.u32 	%r4249, [%r3041+8320];
	ld.shared.u32 	%r4250, [%r3038+8240];
	add.s32 	%r4251, %r4238, %r4250;
	min.s32 	%r4252, %r4249, %r4251;
	st.shared.u32 	[%r3041+8320], %r4252;
	ld.shared.u32 	%r4253, [%r3041+16224];
	ld.shared.u32 	%r4254, [%r3038+16352];
	add.s32 	%r4255, %r4228, %r4254;
	min.s32 	%r4256, %r4253, %r4255;
	st.shared.u32 	[%r3041+16224], %r4256;
	ld.shared.u32 	%r4257, [%r3041+16328];
	ld.shared.u32 	%r4258, [%r3038+16352];
	add.s32 	%r4259, %r4233, %r4258;
	min.s32 	%r4260, %r4257, %r4259;
	st.shared.u32 	[%r3041+16328], %r4260;
	ld.shared.u32 	%r4261, [%r3041+16432];
	ld.shared.u32 	%r4262, [%r3038+16352];
	add.s32 	%r4263, %r4238, %r4262;
	min.s32 	%r4264, %r4261, %r4263;
	st.shared.u32 	[%r3041+16432], %r4264;
	bar.sync 	0;
	ld.shared.u32 	%r4265, [%r3041];
	ld.shared.u32 	%r4266, [%r3038+132];
	ld.shared.u32 	%r4267, [%r3057+10296];
	add.s32 	%r4268, %r4267, %r4266;
	min.s32 	%r4269, %r4265, %r4268;
	st.shared.u32 	[%r3041], %r4269;
	ld.shared.u32 	%r4270, [%r3041+104];
	ld.shared.u32 	%r4271, [%r3038+132];
	ld.shared.u32 	%r4272, [%r3057+10400];
	add.s32 	%r4273, %r4272, %r4271;
	min.s32 	%r4274, %r4270, %r4273;
	st.shared.u32 	[%r3041+104], %r4274;
	ld.shared.u32 	%r4275, [%r3041+208];
	ld.shared.u32 	%r4276, [%r3038+132];
	ld.shared.u32 	%r4277, [%r3057+10504];
	add.s32 	%r4278, %r4277, %r4276;
	min.s32 	%r4279, %r4275, %r4278;
	st.shared.u32 	[%r3041+208], %r4279;
	ld.shared.u32 	%r4280, [%r3041+8112];
	ld.shared.u32 	%r4281, [%r3038+8244];
	add.s32 	%r4282, %r4267, %r4281;
	min.s32 	%r4283, %r4280, %r4282;
	st.shared.u32 	[%r3041+8112], %r4283;
	ld.shared.u32 	%r4284, [%r3041+8216];
	ld.shared.u32 	%r4285, [%r3038+8244];
	add.s32 	%r4286, %r4272, %r4285;
	min.s32 	%r4287, %r4284, %r4286;
	st.shared.u32 	[%r3041+8216], %r4287;
	ld.shared.u32 	%r4288, [%r3041+8320];
	ld.shared.u32 	%r4289, [%r3038+8244];
	add.s32 	%r4290, %r4277, %r4289;
	min.s32 	%r4291, %r4288, %r4290;
	st.shared.u32 	[%r3041+8320], %r4291;
	ld.shared.u32 	%r4292, [%r3041+16224];
	ld.shared.u32 	%r4293, [%r3038+16356];
	add.s32 	%r4294, %r4267, %r4293;
	min.s32 	%r4295, %r4292, %r4294;
	st.shared.u32 	[%r3041+16224], %r4295;
	ld.shared.u32 	%r4296, [%r3041+16328];
	ld.shared.u32 	%r4297, [%r3038+16356];
	add.s32 	%r4298, %r4272, %r4297;
	min.s32 	%r4299, %r4296, %r4298;
	st.shared.u32 	[%r3041+16328], %r4299;
	ld.shared.u32 	%r4300, [%r3041+16432];
	ld.shared.u32 	%r4301, [%r3038+16356];
	add.s32 	%r4302, %r4277, %r4301;
	min.s32 	%r4303, %r4300, %r4302;
	st.shared.u32 	[%r3041+16432], %r4303;
	bar.sync 	0;
	ld.shared.u32 	%r4304, [%r3041];
	ld.shared.u32 	%r4305, [%r3038+136];
	ld.shared.u32 	%r4306, [%r3057+10608];
	add.s32 	%r4307, %r4306, %r4305;
	min.s32 	%r4308, %r4304, %r4307;
	st.shared.u32 	[%r3041], %r4308;
	ld.shared.u32 	%r4309, [%r3041+104];
	ld.shared.u32 	%r4310, [%r3038+136];
	ld.shared.u32 	%r4311, [%r3057+10712];
	add.s32 	%r4312, %r4311, %r4310;
	min.s32 	%r4313, %r4309, %r4312;
	st.shared.u32 	[%r3041+104], %r4313;
	ld.shared.u32 	%r4314, [%r3041+208];
	ld.shared.u32 	%r4315, [%r3038+136];
	ld.shared.u32 	%r4316, [%r3057+10816];
	add.s32 	%r4317, %r4316, %r4315;
	min.s32 	%r4318, %r4314, %r4317;
	st.shared.u32 	[%r3041+208], %r4318;
	ld.shared.u32 	%r4319, [%r3041+8112];
	ld.shared.u32 	%r4320, [%r3038+8248];
	add.s32 	%r4321, %r4306, %r4320;
	min.s32 	%r4322, %r4319, %r4321;
	st.shared.u32 	[%r3041+8112], %r4322;
	ld.shared.u32 	%r4323, [%r3041+8216];
	ld.shared.u32 	%r4324, [%r3038+8248];
	add.s32 	%r4325, %r4311, %r4324;
	min.s32 	%r4326, %r4323, %r4325;
	st.shared.u32 	[%r3041+8216], %r4326;
	ld.shared.u32 	%r4327, [%r3041+8320];
	ld.shared.u32 	%r4328, [%r3038+8248];
	add.s32 	%r4329, %r4316, %r4328;
	min.s32 	%r4330, %r4327, %r4329;
	st.shared.u32 	[%r3041+8320], %r4330;
	ld.shared.u32 	%r4331, [%r3041+16224];
	ld.shared.u32 	%r4332, [%r3038+16360];
	add.s32 	%r4333, %r4306, %r4332;
	min.s32 	%r4334, %r4331, %r4333;
	st.shared.u32 	[%r3041+16224], %r4334;
	ld.shared.u32 	%r4335, [%r3041+16328];
	ld.shared.u32 	%r4336, [%r3038+16360];
	add.s32 	%r4337, %r4311, %r4336;
	min.s32 	%r4338, %r4335, %r4337;
	st.shared.u32 	[%r3041+16328], %r4338;
	ld.shared.u32 	%r4339, [%r3041+16432];
	ld.shared.u32 	%r4340, [%r3038+16360];
	add.s32 	%r4341, %r4316, %r4340;
	min.s32 	%r4342, %r4339, %r4341;
	st.shared.u32 	[%r3041+16432], %r4342;
	bar.sync 	0;
	ld.shared.u32 	%r4343, [%r3041];
	ld.shared.u32 	%r4344, [%r3038+140];
	ld.shared.u32 	%r4345, [%r3057+10920];
	add.s32 	%r4346, %r4345, %r4344;
	min.s32 	%r4347, %r4343, %r4346;
	st.shared.u32 	[%r3041], %r4347;
	ld.shared.u32 	%r4348, [%r3041+104];
	ld.shared.u32 	%r4349, [%r3038+140];
	ld.shared.u32 	%r4350, [%r3057+11024];
	add.s32 	%r4351, %r4350, %r4349;
	min.s32 	%r4352, %r4348, %r4351;
	st.shared.u32 	[%r3041+104], %r4352;
	ld.shared.u32 	%r4353, [%r3041+208];
	ld.shared.u32 	%r4354, [%r3038+140];
	ld.shared.u32 	%r4355, [%r3057+11128];
	add.s32 	%r4356, %r4355, %r4354;
	min.s32 	%r4357, %r4353, %r4356;
	st.shared.u32 	[%r3041+208], %r4357;
	ld.shared.u32 	%r4358, [%r3041+8112];
	ld.shared.u32 	%r4359, [%r3038+8252];
	add.s32 	%r4360, %r4345, %r4359;
	min.s32 	%r4361, %r4358, %r4360;
	st.shared.u32 	[%r3041+8112], %r4361;
	ld.shared.u32 	%r4362, [%r3041+8216];
	ld.shared.u32 	%r4363, [%r3038+8252];
	add.s32 	%r4364, %r4350, %r4363;
	min.s32 	%r4365, %r4362, %r4364;
	st.shared.u32 	[%r3041+8216], %r4365;
	ld.shared.u32 	%r4366, [%r3041+8320];
	ld.shared.u32 	%r4367, [%r3038+8252];
	add.s32 	%r4368, %r4355, %r4367;
	min.s32 	%r4369, %r4366, %r4368;
	st.shared.u32 	[%r3041+8320], %r4369;
	ld.shared.u32 	%r4370, [%r3041+16224];
	ld.shared.u32 	%r4371, [%r3038+16364];
	add.s32 	%r4372, %r4345, %r4371;
	min.s32 	%r4373, %r4370, %r4372;
	st.shared.u32 	[%r3041+16224], %r4373;
	ld.shared.u32 	%r4374, [%r3041+16328];
	ld.shared.u32 	%r4375, [%r3038+16364];
	add.s32 	%r4376, %r4350, %r4375;
	min.s32 	%r4377, %r4374, %r4376;
	st.shared.u32 	[%r3041+16328], %r4377;
	ld.shared.u32 	%r4378, [%r3041+16432];
	ld.shared.u32 	%r4379, [%r3038+16364];
	add.s32 	%r4380, %r4355, %r4379;
	min.s32 	%r4381, %r4378, %r4380;
	st.shared.u32 	[%r3041+16432], %r4381;
	bar.sync 	0;
	ld.shared.u32 	%r4382, [%r3041];
	ld.shared.u32 	%r4383, [%r3038+144];
	ld.shared.u32 	%r4384, [%r3057+11232];
	add.s32 	%r4385, %r4384, %r4383;
	min.s32 	%r4386, %r4382, %r4385;
	st.shared.u32 	[%r3041], %r4386;
	ld.shared.u32 	%r4387, [%r3041+104];
	ld.shared.u32 	%r4388, [%r3038+144];
	ld.shared.u32 	%r4389, [%r3057+11336];
	add.s32 	%r4390, %r4389, %r4388;
	min.s32 	%r4391, %r4387, %r4390;
	st.shared.u32 	[%r3041+104], %r4391;
	ld.shared.u32 	%r4392, [%r3041+208];
	ld.shared.u32 	%r4393, [%r3038+144];
	ld.shared.u32 	%r4394, [%r3057+11440];
	add.s32 	%r4395, %r4394, %r4393;
	min.s32 	%r4396, %r4392, %r4395;
	st.shared.u32 	[%r3041+208], %r4396;
	ld.shared.u32 	%r4397, [%r3041+8112];
	ld.shared.u32 	%r4398, [%r3038+8256];
	add.s32 	%r4399, %r4384, %r4398;
	min.s32 	%r4400, %r4397, %r4399;
	st.shared.u32 	[%r3041+8112], %r4400;
	ld.shared.u32 	%r4401, [%r3041+8216];
	ld.shared.u32 	%r4402, [%r3038+8256];
	add.s32 	%r4403, %r4389, %r4402;
	min.s32 	%r4404, %r4401, %r4403;
	st.shared.u32 	[%r3041+8216], %r4404;
	ld.shared.u32 	%r4405, [%r3041+8320];
	ld.shared.u32 	%r4406, [%r3038+8256];
	add.s32 	%r4407, %r4394, %r4406;
	min.s32 	%r4408, %r4405, %r4407;
	st.shared.u32 	[%r3041+8320], %r4408;
	ld.shared.u32 	%r4409, [%r3041+16224];
	ld.shared.u32 	%r4410, [%r3038+16368];
	add.s32 	%r4411, %r4384, %r4410;
	min.s32 	%r4412, %r4409, %r4411;
	st.shared.u32 	[%r3041+16224], %r4412;
	ld.shared.u32 	%r4413, [%r3041+16328];
	ld.shared.u32 	%r4414, [%r3038+16368];
	add.s32 	%r4415, %r4389, %r4414;
	min.s32 	%r4416, %r4413, %r4415;
	st.shared.u32 	[%r3041+16328], %r4416;
	ld.shared.u32 	%r4417, [%r3041+16432];
	ld.shared.u32 	%r4418, [%r3038+16368];
	add.s32 	%r4419, %r4394, %r4418;
	min.s32 	%r4420, %r4417, %r4419;
	st.shared.u32 	[%r3041+16432], %r4420;
	bar.sync 	0;
	ld.shared.u32 	%r4421, [%r3041];
	ld.shared.u32 	%r4422, [%r3038+148];
	ld.shared.u32 	%r4423, [%r3057+11544];
	add.s32 	%r4424, %r4423, %r4422;
	min.s32 	%r4425, %r4421, %r4424;
	st.shared.u32 	[%r3041], %r4425;
	ld.shared.u32 	%r4426, [%r3041+104];
	ld.shared.u32 	%r4427, [%r3038+148];
	ld.shared.u32 	%r4428, [%r3057+11648];
	add.s32 	%r4429, %r4428, %r4427;
	min.s32 	%r4430, %r4426, %r4429;
	st.shared.u32 	[%r3041+104], %r4430;
	ld.shared.u32 	%r4431, [%r3041+208];
	ld.shared.u32 	%r4432, [%r3038+148];
	ld.shared.u32 	%r4433, [%r3057+11752];
	add.s32 	%r4434, %r4433, %r4432;
	min.s32 	%r4435, %r4431, %r4434;
	st.shared.u32 	[%r3041+208], %r4435;
	ld.shared.u32 	%r4436, [%r3041+8112];
	ld.shared.u32 	%r4437, [%r3038+8260];
	add.s32 	%r4438, %r4423, %r4437;
	min.s32 	%r4439, %r4436, %r4438;
	st.shared.u32 	[%r3041+8112], %r4439;
	ld.shared.u32 	%r4440, [%r3041+8216];
	ld.shared.u32 	%r4441, [%r3038+8260];
	add.s32 	%r4442, %r4428, %r4441;
	min.s32 	%r4443, %r4440, %r4442;
	st.shared.u32 	[%r3041+8216], %r4443;
	ld.shared.u32 	%r4444, [%r3041+8320];
	ld.shared.u32 	%r4445, [%r3038+8260];
	add.s32 	%r4446, %r4433, %r4445;
	min.s32 	%r4447, %r4444, %r4446;
	st.shared.u32 	[%r3041+8320], %r4447;
	ld.shared.u32 	%r4448, [%r3041+16224];
	ld.shared.u32 	%r4449, [%r3038+16372];
	add.s32 	%r4450, %r4423, %r4449;
	min.s32 	%r4451, %r4448, %r4450;
	st.shared.u32 	[%r3041+16224], %r4451;
	ld.shared.u32 	%r4452, [%r3041+16328];
	ld.shared.u32 	%r4453, [%r3038+16372];
	add.s32 	%r4454, %r4428, %r4453;
	min.s32 	%r4455, %r4452, %r4454;
	st.shared.u32 	[%r3041+16328], %r4455;
	ld.shared.u32 	%r4456, [%r3041+16432];
	ld.shared.u32 	%r4457, [%r3038+16372];
	add.s32 	%r4458, %r4433, %r4457;
	min.s32 	%r4459, %r4456, %r4458;
	st.shared.u32 	[%r3041+16432], %r4459;
	bar.sync 	0;
	ld.shared.u32 	%r4460, [%r3041];
	ld.shared.u32 	%r4461, [%r3038+152];
	ld.shared.u32 	%r4462, [%r3057+11856];
	add.s32 	%r4463, %r4462, %r4461;
	min.s32 	%r4464, %r4460, %r4463;
	st.shared.u32 	[%r3041], %r4464;
	ld.shared.u32 	%r4465, [%r3041+104];
	ld.shared.u32 	%r4466, [%r3038+152];
	ld.shared.u32 	%r4467, [%r3057+11960];
	add.s32 	%r4468, %r4467, %r4466;
	min.s32 	%r4469, %r4465, %r4468;
	st.shared.u32 	[%r3041+104], %r4469;
	ld.shared.u32 	%r4470, [%r3041+208];
	ld.shared.u32 	%r4471, [%r3038+152];
	ld.shared.u32 	%r4472, [%r3057+12064];
	add.s32 	%r4473, %r4472, %r4471;
	min.s32 	%r4474, %r4470, %r4473;
	st.shared.u32 	[%r3041+208], %r4474;
	ld.shared.u32 	%r4475, [%r3041+8112];
	ld.shared.u32 	%r4476, [%r3038+8264];
	add.s32 	%r4477, %r4462, %r4476;
	min.s32 	%r4478, %r4475, %r4477;
	st.shared.u32 	[%r3041+8112], %r4478;
	ld.shared.u32 	%r4479, [%r3041+8216];
	ld.shared.u32 	%r4480, [%r3038+8264];
	add.s32 	%r4481, %r4467, %r4480;
	min.s32 	%r4482, %r4479, %r4481;
	st.shared.u32 	[%r3041+8216], %r4482;
	ld.shared.u32 	%r4483, [%r3041+8320];
	ld.shared.u32 	%r4484, [%r3038+8264];
	add.s32 	%r4485, %r4472, %r4484;
	min.s32 	%r4486, %r4483, %r4485;
	st.shared.u32 	[%r3041+8320], %r4486;
	ld.shared.u32 	%r4487, [%r3041+16224];
	ld.shared.u32 	%r4488, [%r3038+16376];
	add.s32 	%r4489, %r4462, %r4488;
	min.s32 	%r4490, %r4487, %r4489;
	st.shared.u32 	[%r3041+16224], %r4490;
	ld.shared.u32 	%r4491, [%r3041+16328];
	ld.shared.u32 	%r4492, [%r3038+16376];
	add.s32 	%r4493, %r4467, %r4492;
	min.s32 	%r4494, %r4491, %r4493;
	st.shared.u32 	[%r3041+16328], %r4494;
	ld.shared.u32 	%r4495, [%r3041+16432];
	ld.shared.u32 	%r4496, [%r3038+16376];
	add.s32 	%r4497, %r4472, %r4496;
	min.s32 	%r4498, %r4495, %r4497;
	st.shared.u32 	[%r3041+16432], %r4498;
	bar.sync 	0;
	ld.shared.u32 	%r4499, [%r3041];
	ld.shared.u32 	%r4500, [%r3038+156];
	ld.shared.u32 	%r4501, [%r3057+12168];
	add.s32 	%r4502, %r4501, %r4500;
	min.s32 	%r4503, %r4499, %r4502;
	st.shared.u32 	[%r3041], %r4503;
	ld.shared.u32 	%r4504, [%r3041+104];
	ld.shared.u32 	%r4505, [%r3038+156];
	ld.shared.u32 	%r4506, [%r3057+12272];
	add.s32 	%r4507, %r4506, %r4505;
	min.s32 	%r4508, %r4504, %r4507;
	st.shared.u32 	[%r3041+104], %r4508;
	ld.shared.u32 	%r4509, [%r3041+208];
	ld.shared.u32 	%r4510, [%r3038+156];
	ld.shared.u32 	%r4511, [%r3057+12376];
	add.s32 	%r4512, %r4511, %r4510;
	min.s32 	%r4513, %r4509, %r4512;
	st.shared.u32 	[%r3041+208], %r4513;
	ld.shared.u32 	%r4514, [%r3041+8112];
	ld.shared.u32 	%r4515, [%r3038+8268];
	add.s32 	%r4516, %r4501, %r4515;
	min.s32 	%r4517, %r4514, %r4516;
	st.shared.u32 	[%r3041+8112], %r4517;
	ld.shared.u32 	%r4518, [%r3041+8216];
	ld.shared.u32 	%r4519, [%r3038+8268];
	add.s32 	%r4520, %r4506, %r4519;
	min.s32 	%r4521, %r4518, %r4520;
	st.shared.u32 	[%r3041+8216], %r4521;
	ld.shared.u32 	%r4522, [%r3041+8320];
	ld.shared.u32 	%r4523, [%r3038+8268];
	add.s32 	%r4524, %r4511, %r4523;
	min.s32 	%r4525, %r4522, %r4524;
	st.shared.u32 	[%r3041+8320], %r4525;
	ld.shared.u32 	%r4526, [%r3041+16224];
	ld.shared.u32 	%r4527, [%r3038+16380];
	add.s32 	%r4528, %r4501, %r4527;
	min.s32 	%r4529, %r4526, %r4528;
	st.shared.u32 	[%r3041+16224], %r4529;
	ld.shared.u32 	%r4530, [%r3041+16328];
	ld.shared.u32 	%r4531, [%r3038+16380];
	add.s32 	%r4532, %r4506, %r4531;
	min.s32 	%r4533, %r4530, %r4532;
	st.shared.u32 	[%r3041+16328], %r4533;
	ld.shared.u32 	%r4534, [%r3041+16432];
	ld.shared.u32 	%r4535, [%r3038+16380];
	add.s32 	%r4536, %r4511, %r4535;
	min.s32 	%r4537, %r4534, %r4536;
	st.shared.u32 	[%r3041+16432], %r4537;
	bar.sync 	0;
	ld.shared.u32 	%r4538, [%r3041];
	ld.shared.u32 	%r4539, [%r3038+160];
	ld.shared.u32 	%r4540, [%r3057+12480];
	add.s32 	%r4541, %r4540, %r4539;
	min.s32 	%r4542, %r4538, %r4541;
	st.shared.u32 	[%r3041], %r4542;
	ld.shared.u32 	%r4543, [%r3041+104];
	ld.shared.u32 	%r4544, [%r3038+160];
	ld.shared.u32 	%r4545, [%r3057+12584];
	add.s32 	%r4546, %r4545, %r4544;
	min.s32 	%r4547, %r4543, %r4546;
	st.shared.u32 	[%r3041+104], %r4547;
	ld.shared.u32 	%r4548, [%r3041+208];
	ld.shared.u32 	%r4549, [%r3038+160];
	ld.shared.u32 	%r4550, [%r3057+12688];
	add.s32 	%r4551, %r4550, %r4549;
	min.s32 	%r4552, %r4548, %r4551;
	st.shared.u32 	[%r3041+208], %r4552;
	ld.shared.u32 	%r4553, [%r3041+8112];
	ld.shared.u32 	%r4554, [%r3038+8272];
	add.s32 	%r4555, %r4540, %r4554;
	min.s32 	%r4556, %r4553, %r4555;
	st.shared.u32 	[%r3041+8112], %r4556;
	ld.shared.u32 	%r4557, [%r3041+8216];
	ld.shared.u32 	%r4558, [%r3038+8272];
	add.s32 	%r4559, %r4545, %r4558;
	min.s32 	%r4560, %r4557, %r4559;
	st.shared.u32 	[%r3041+8216], %r4560;
	ld.shared.u32 	%r4561, [%r3041+8320];
	ld.shared.u32 	%r4562, [%r3038+8272];
	add.s32 	%r4563, %r4550, %r4562;
	min.s32 	%r4564, %r4561, %r4563;
	st.shared.u32 	[%r3041+8320], %r4564;
	ld.shared.u32 	%r4565, [%r3041+16224];
	ld.shared.u32 	%r4566, [%r3038+16384];
	add.s32 	%r4567, %r4540, %r4566;
	min.s32 	%r4568, %r4565, %r4567;
	st.shared.u32 	[%r3041+16224], %r4568;
	ld.shared.u32 	%r4569, [%r3041+16328];
	ld.shared.u32 	%r4570, [%r3038+16384];
	add.s32 	%r4571, %r4545, %r4570;
	min.s32 	%r4572, %r4569, %r4571;
	st.shared.u32 	[%r3041+16328], %r4572;
	ld.shared.u32 	%r4573, [%r3041+16432];
	ld.shared.u32 	%r4574, [%r3038+16384];
	add.s32 	%r4575, %r4550, %r4574;
	min.s32 	%r4576, %r4573, %r4575;
	st.shared.u32 	[%r3041+16432], %r4576;
	bar.sync 	0;
	ld.shared.u32 	%r4577, [%r3041];
	ld.shared.u32 	%r4578, [%r3038+164];
	ld.shared.u32 	%r4579, [%r3057+12792];
	add.s32 	%r4580, %r4579, %r4578;
	min.s32 	%r4581, %r4577, %r4580;
	st.shared.u32 	[%r3041], %r4581;
	ld.shared.u32 	%r4582, [%r3041+104];
	ld.shared.u32 	%r4583, [%r3038+164];
	ld.shared.u32 	%r4584, [%r3057+12896];
	add.s32 	%r4585, %r4584, %r4583;
	min.s32 	%r4586, %r4582, %r4585;
	st.shared.u32 	[%r3041+104], %r4586;
	ld.shared.u32 	%r4587, [%r3041+208];
	ld.shared.u32 	%r4588, [%r3038+164];
	ld.shared.u32 	%r4589, [%r3057+13000];
	add.s32 	%r4590, %r4589, %r4588;
	min.s32 	%r4591, %r4587, %r4590;
	st.shared.u32 	[%r3041+208], %r4591;
	ld.shared.u32 	%r4592, [%r3041+8112];
	ld.shared.u32 	%r4593, [%r3038+8276];
	add.s32 	%r4594, %r4579, %r4593;
	min.s32 	%r4595, %r4592, %r4594;
	st.shared.u32 	[%r3041+8112], %r4595;
	ld.shared.u32 	%r4596, [%r3041+8216];
	ld.shared.u32 	%r4597, [%r3038+8276];
	add.s32 	%r4598, %r4584, %r4597;
	min.s32 	%r4599, %r4596, %r4598;
	st.shared.u32 	[%r3041+8216], %r4599;
	ld.shared.u32 	%r4600, [%r3041+8320];
	ld.shared.u32 	%r4601, [%r3038+8276];
	add.s32 	%r4602, %r4589, %r4601;
	min.s32 	%r4603, %r4600, %r4602;
	st.shared.u32 	[%r3041+8320], %r4603;
	ld.shared.u32 	%r4604, [%r3041+16224];
	ld.shared.u32 	%r4605, [%r3038+16388];
	add.s32 	%r4606, %r4579, %r4605;
	min.s32 	%r4607, %r4604, %r4606;
	st.shared.u32 	[%r3041+16224], %r4607;
	ld.shared.u32 	%r4608, [%r3041+16328];
	ld.shared.u32 	%r4609, [%r3038+16388];
	add.s32 	%r4610, %r4584, %r4609;
	min.s32 	%r4611, %r4608, %r4610;
	st.shared.u32 	[%r3041+16328], %r4611;
	ld.shared.u32 	%r4612, [%r3041+16432];
	ld.shared.u32 	%r4613, [%r3038+16388];
	add.s32 	%r4614, %r4589, %r4613;
	min.s32 	%r4615, %r4612, %r4614;
	st.shared.u32 	[%r3041+16432], %r4615;
	bar.sync 	0;
	ld.shared.u32 	%r4616, [%r3041];
	ld.shared.u32 	%r4617, [%r3038+168];
	ld.shared.u32 	%r4618, [%r3057+13104];
	add.s32 	%r4619, %r4618, %r4617;
	min.s32 	%r4620, %r4616, %r4619;
	st.shared.u32 	[%r3041], %r4620;
	ld.shared.u32 	%r4621, [%r3041+104];
	ld.shared.u32 	%r4622, [%r3038+168];
	ld.shared.u32 	%r4623, [%r3057+13208];
	add.s32 	%r4624, %r4623, %r4622;
	min.s32 	%r4625, %r4621, %r4624;
	st.shared.u32 	[%r3041+104], %r4625;
	ld.shared.u32 	%r4626, [%r3041+208];
	ld.shared.u32 	%r4627, [%r3038+168];
	ld.shared.u32 	%r4628, [%r3057+13312];
	add.s32 	%r4629, %r4628, %r4627;
	min.s32 	%r4630, %r4626, %r4629;
	st.shared.u32 	[%r3041+208], %r4630;
	ld.shared.u32 	%r4631, [%r3041+8112];
	ld.shared.u32 	%r4632, [%r3038+8280];
	add.s32 	%r4633, %r4618, %r4632;
	min.s32 	%r4634, %r4631, %r4633;
	st.shared.u32 	[%r3041+8112], %r4634;
	ld.shared.u32 	%r4635, [%r3041+8216];
	ld.shared.u32 	%r4636, [%r3038+8280];
	add.s32 	%r4637, %r4623, %r4636;
	min.s32 	%r4638, %r4635, %r4637;
	st.shared.u32 	[%r3041+8216], %r4638;
	ld.shared.u32 	%r4639, [%r3041+8320];
	ld.shared.u32 	%r4640, [%r3038+8280];
	add.s32 	%r4641, %r4628, %r4640;
	min.s32 	%r4642, %r4639, %r4641;
	st.shared.u32 	[%r3041+8320], %r4642;
	ld.shared.u32 	%r4643, [%r3041+16224];
	ld.shared.u32 	%r4644, [%r3038+16392];
	add.s32 	%r4645, %r4618, %r4644;
	min.s32 	%r4646, %r4643, %r4645;
	st.shared.u32 	[%r3041+16224], %r4646;
	ld.shared.u32 	%r4647, [%r3041+16328];
	ld.shared.u32 	%r4648, [%r3038+16392];
	add.s32 	%r4649, %r4623, %r4648;
	min.s32 	%r4650, %r4647, %r4649;
	st.shared.u32 	[%r3041+16328], %r4650;
	ld.shared.u32 	%r4651, [%r3041+16432];
	ld.shared.u32 	%r4652, [%r3038+16392];
	add.s32 	%r4653, %r4628, %r4652;
	min.s32 	%r4654, %r4651, %r4653;
	st.shared.u32 	[%r3041+16432], %r4654;
	bar.sync 	0;
	ld.shared.u32 	%r4655, [%r3041];
	ld.shared.u32 	%r4656, [%r3038+172];
	ld.shared.u32 	%r4657, [%r3057+13416];
	add.s32 	%r4658, %r4657, %r4656;
	min.s32 	%r4659, %r4655, %r4658;
	st.shared.u32 	[%r3041], %r4659;
	ld.shared.u32 	%r4660, [%r3041+104];
	ld.shared.u32 	%r4661, [%r3038+172];
	ld.shared.u32 	%r4662, [%r3057+13520];
	add.s32 	%r4663, %r4662, %r4661;
	min.s32 	%r4664, %r4660, %r4663;
	st.shared.u32 	[%r3041+104], %r4664;
	ld.shared.u32 	%r4665, [%r3041+208];
	ld.shared.u32 	%r4666, [%r3038+172];
	ld.shared.u32 	%r4667, [%r3057+13624];
	add.s32 	%r4668, %r4667, %r4666;
	min.s32 	%r4669, %r4665, %r4668;
	st.shared.u32 	[%r3041+208], %r4669;
	ld.shared.u32 	%r4670, [%r3041+8112];
	ld.shared.u32 	%r4671, [%r3038+8284];
	add.s32 	%r4672, %r4657, %r4671;
	min.s32 	%r4673, %r4670, %r4672;
	st.shared.u32 	[%r3041+8112], %r4673;
	ld.shared.u32 	%r4674, [%r3041+8216];
	ld.shared.u32 	%r4675, [%r3038+8284];
	add.s32 	%r4676, %r4662, %r4675;
	min.s32 	%r4677, %r4674, %r4676;
	st.shared.u32 	[%r3041+8216], %r4677;
	ld.shared.u32 	%r4678, [%r3041+8320];
	ld.shared.u32 	%r4679, [%r3038+8284];
	add.s32 	%r4680, %r4667, %r4679;
	min.s32 	%r4681, %r4678, %r4680;
	st.shared.u32 	[%r3041+8320], %r4681;
	ld.shared.u32 	%r4682, [%r3041+16224];
	ld.shared.u32 	%r4683, [%r3038+16396];
	add.s32 	%r4684, %r4657, %r4683;
	min.s32 	%r4685, %r4682, %r4684;
	st.shared.u32 	[%r3041+16224], %r4685;
	ld.shared.u32 	%r4686, [%r3041+16328];
	ld.shared.u32 	%r4687, [%r3038+16396];
	add.s32 	%r4688, %r4662, %r4687;
	min.s32 	%r4689, %r4686, %r4688;
	st.shared.u32 	[%r3041+16328], %r4689;
	ld.shared.u32 	%r4690, [%r3041+16432];
	ld.shared.u32 	%r4691, [%r3038+16396];
	add.s32 	%r4692, %r4667, %r4691;
	min.s32 	%r4693, %r4690, %r4692;
	st.shared.u32 	[%r3041+16432], %r4693;
	bar.sync 	0;
	ld.shared.u32 	%r4694, [%r3041];
	ld.shared.u32 	%r4695, [%r3038+176];
	ld.shared.u32 	%r4696, [%r3057+13728];
	add.s32 	%r4697, %r4696, %r4695;
	min.s32 	%r4698, %r4694, %r4697;
	st.shared.u32 	[%r3041], %r4698;
	ld.shared.u32 	%r4699, [%r3041+104];
	ld.shared.u32 	%r4700, [%r3038+176];
	ld.shared.u32 	%r4701, [%r3057+13832];
	add.s32 	%r4702, %r4701, %r4700;
	min.s32 	%r4703, %r4699, %r4702;
	st.shared.u32 	[%r3041+104], %r4703;
	ld.shared.u32 	%r4704, [%r3041+208];
	ld.shared.u32 	%r4705, [%r3038+176];
	ld.shared.u32 	%r4706, [%r3057+13936];
	add.s32 	%r4707, %r4706, %r4705;
	min.s32 	%r4708, %r4704, %r4707;
	st.shared.u32 	[%r3041+208], %r4708;
	ld.shared.u32 	%r4709, [%r3041+8112];
	ld.shared.u32 	%r4710, [%r3038+8288];
	add.s32 	%r4711, %r4696, %r4710;
	min.s32 	%r4712, %r4709, %r4711;
	st.shared.u32 	[%r3041+8112], %r4712;
	ld.shared.u32 	%r4713, [%r3041+8216];
	ld.shared.u32 	%r4714, [%r3038+8288];
	add.s32 	%r4715, %r4701, %r4714;
	min.s32 	%r4716, %r4713, %r4715;
	st.shared.u32 	[%r3041+8216], %r4716;
	ld.shared.u32 	%r4717, [%r3041+8320];
	ld.shared.u32 	%r4718, [%r3038+8288];
	add.s32 	%r4719, %r4706, %r4718;
	min.s32 	%r4720, %r4717, %r4719;
	st.shared.u32 	[%r3041+8320], %r4720;
	ld.shared.u32 	%r4721, [%r3041+16224];
	ld.shared.u32 	%r4722, [%r3038+16400];
	add.s32 	%r4723, %r4696, %r4722;
	min.s32 	%r4724, %r4721, %r4723;
	st.shared.u32 	[%r3041+16224], %r4724;
	ld.shared.u32 	%r4725, [%r3041+16328];
	ld.shared.u32 	%r4726, [%r3038+16400];
	add.s32 	%r4727, %r4701, %r4726;
	min.s32 	%r4728, %r4725, %r4727;
	st.shared.u32 	[%r3041+16328], %r4728;
	ld.shared.u32 	%r4729, [%r3041+16432];
	ld.shared.u32 	%r4730, [%r3038+16400];
	add.s32 	%r4731, %r4706, %r4730;
	min.s32 	%r4732, %r4729, %r4731;
	st.shared.u32 	[%r3041+16432], %r4732;
	bar.sync 	0;
	ld.shared.u32 	%r4733, [%r3041];
	ld.shared.u32 	%r4734, [%r3038+180];
	ld.shared.u32 	%r4735, [%r3057+14040];
	add.s32 	%r4736, %r4735, %r4734;
	min.s32 	%r4737, %r4733, %r4736;
	st.shared.u32 	[%r3041], %r4737;
	ld.shared.u32 	%r4738, [%r3041+104];
	ld.shared.u32 	%r4739, [%r3038+180];
	ld.shared.u32 	%r4740, [%r3057+14144];
	add.s32 	%r4741, %r4740, %r4739;
	min.s32 	%r4742, %r4738, %r4741;
	st.shared.u32 	[%r3041+104], %r4742;
	ld.shared.u32 	%r4743, [%r3041+208];
	ld.shared.u32 	%r4744, [%r3038+180];
	ld.shared.u32 	%r4745, [%r3057+14248];
	add.s32 	%r4746, %r4745, %r4744;
	min.s32 	%r4747, %r4743, %r4746;
	st.shared.u32 	[%r3041+208], %r4747;
	ld.shared.u32 	%r4748, [%r3041+8112];
	ld.shared.u32 	%r4749, [%r3038+8292];
	add.s32 	%r4750, %r4735, %r4749;
	min.s32 	%r4751, %r4748, %r4750;
	st.shared.u32 	[%r3041+8112], %r4751;
	ld.shared.u32 	%r4752, [%r3041+8216];
	ld.shared.u32 	%r4753, [%r3038+8292];
	add.s32 	%r4754, %r4740, %r4753;
	min.s32 	%r4755, %r4752, %r4754;
	st.shared.u32 	[%r3041+8216], %r4755;
	ld.shared.u32 	%r4756, [%r3041+8320];
	ld.shared.u32 	%r4757, [%r3038+8292];
	add.s32 	%r4758, %r4745, %r4757;
	min.s32 	%r4759, %r4756, %r4758;
	st.shared.u32 	[%r3041+8320], %r4759;
	ld.shared.u32 	%r4760, [%r3041+16224];
	ld.shared.u32 	%r4761, [%r3038+16404];
	add.s32 	%r4762, %r4735, %r4761;
	min.s32 	%r4763, %r4760, %r4762;
	st.shared.u32 	[%r3041+16224], %r4763;
	ld.shared.u32 	%r4764, [%r3041+16328];
	ld.shared.u32 	%r4765, [%r3038+16404];
	add.s32 	%r4766, %r4740, %r4765;
	min.s32 	%r4767, %r4764, %r4766;
	st.shared.u32 	[%r3041+16328], %r4767;
	ld.shared.u32 	%r4768, [%r3041+16432];
	ld.shared.u32 	%r4769, [%r3038+16404];
	add.s32 	%r4770, %r4745, %r4769;
	min.s32 	%r4771, %r4768, %r4770;
	st.shared.u32 	[%r3041+16432], %r4771;
	bar.sync 	0;
	ld.shared.u32 	%r4772, [%r3041];
	ld.shared.u32 	%r4773, [%r3038+184];
	ld.shared.u32 	%r4774, [%r3057+14352];
	add.s32 	%r4775, %r4774, %r4773;
	min.s32 	%r4776, %r4772, %r4775;
	st.shared.u32 	[%r3041], %r4776;
	ld.shared.u32 	%r4777, [%r3041+104];
	ld.shared.u32 	%r4778, [%r3038+184];
	ld.shared.u32 	%r4779, [%r3057+14456];
	add.s32 	%r4780, %r4779, %r4778;
	min.s32 	%r4781, %r4777, %r4780;
	st.shared.u32 	[%r3041+104], %r4781;
	ld.shared.u32 	%r4782, [%r3041+208];
	ld.shared.u32 	%r4783, [%r3038+184];
	ld.shared.u32 	%r4784, [%r3057+14560];
	add.s32 	%r4785, %r4784, %r4783;
	min.s32 	%r4786, %r4782, %r4785;
	st.shared.u32 	[%r3041+208], %r4786;
	ld.shared.u32 	%r4787, [%r3041+8112];
	ld.shared.u32 	%r4788, [%r3038+8296];
	add.s32 	%r4789, %r4774, %r4788;
	min.s32 	%r4790, %r4787, %r4789;
	st.shared.u32 	[%r3041+8112], %r4790;
	ld.shared.u32 	%r4791, [%r3041+8216];
	ld.shared.u32 	%r4792, [%r3038+8296];
	add.s32 	%r4793, %r4779, %r4792;
	min.s32 	%r4794, %r4791, %r4793;
	st.shared.u32 	[%r3041+8216], %r4794;
	ld.shared.u32 	%r4795, [%r3041+8320];
	ld.shared.u32 	%r4796, [%r3038+8296];
	add.s32 	%r4797, %r4784, %r4796;
	min.s32 	%r4798, %r4795, %r4797;
	st.shared.u32 	[%r3041+8320], %r4798;
	ld.shared.u32 	%r4799, [%r3041+16224];
	ld.shared.u32 	%r4800, [%r3038+16408];
	add.s32 	%r4801, %r4774, %r4800;
	min.s32 	%r4802, %r4799, %r4801;
	st.shared.u32 	[%r3041+16224], %r4802;
	ld.shared.u32 	%r4803, [%r3041+16328];
	ld.shared.u32 	%r4804, [%r3038+16408];
	add.s32 	%r4805, %r4779, %r4804;
	min.s32 	%r4806, %r4803, %r4805;
	st.shared.u32 	[%r3041+16328], %r4806;
	ld.shared.u32 	%r4807, [%r3041+16432];
	ld.shared.u32 	%r4808, [%r3038+16408];
	add.s32 	%r4809, %r4784, %r4808;
	min.s32 	%r4810, %r4807, %r4809;
	st.shared.u32 	[%r3041+16432], %r4810;
	bar.sync 	0;
	ld.shared.u32 	%r4811, [%r3041];
	ld.shared.u32 	%r4812, [%r3038+188];
	ld.shared.u32 	%r4813, [%r3057+14664];
	add.s32 	%r4814, %r4813, %r4812;
	min.s32 	%r4815, %r4811, %r4814;
	st.shared.u32 	[%r3041], %r4815;
	ld.shared.u32 	%r4816, [%r3041+104];
	ld.shared.u32 	%r4817, [%r3038+188];
	ld.shared.u32 	%r4818, [%r3057+14768];
	add.s32 	%r4819, %r4818, %r4817;
	min.s32 	%r4820, %r4816, %r4819;
	st.shared.u32 	[%r3041+104], %r4820;
	ld.shared.u32 	%r4821, [%r3041+208];
	ld.shared.u32 	%r4822, [%r3038+188];
	ld.shared.u32 	%r4823, [%r3057+14872];
	add.s32 	%r4824, %r4823, %r4822;
	min.s32 	%r4825, %r4821, %r4824;
	st.shared.u32 	[%r3041+208], %r4825;
	ld.shared.u32 	%r4826, [%r3041+8112];
	ld.shared.u32 	%r4827, [%r3038+8300];
	add.s32 	%r4828, %r4813, %r4827;
	min.s32 	%r4829, %r4826, %r4828;
	st.shared.u32 	[%r3041+8112], %r4829;
	ld.shared.u32 	%r4830, [%r3041+8216];
	ld.shared.u32 	%r4831, [%r3038+8300];
	add.s32 	%r4832, %r4818, %r4831;
	min.s32 	%r4833, %r4830, %r4832;
	st.shared.u32 	[%r3041+8216], %r4833;
	ld.shared.u32 	%r4834, [%r3041+8320];
	ld.shared.u32 	%r4835, [%r3038+8300];
	add.s32 	%r4836, %r4823, %r4835;
	min.s32 	%r4837, %r4834, %r4836;
	st.shared.u32 	[%r3041+8320], %r4837;
	ld.shared.u32 	%r4838, [%r3041+16224];
	ld.shared.u32 	%r4839, [%r3038+16412];
	add.s32 	%r4840, %r4813, %r4839;
	min.s32 	%r4841, %r4838, %r4840;
	st.shared.u32 	[%r3041+16224], %r4841;
	ld.shared.u32 	%r4842, [%r3041+16328];
	ld.shared.u32 	%r4843, [%r3038+16412];
	add.s32 	%r4844, %r4818, %r4843;
	min.s32 	%r4845, %r4842, %r4844;
	st.shared.u32 	[%r3041+16328], %r4845;
	ld.shared.u32 	%r4846, [%r3041+16432];
	ld.shared.u32 	%r4847, [%r3038+16412];
	add.s32 	%r4848, %r4823, %r4847;
	min.s32 	%r4849, %r4846, %r4848;
	st.shared.u32 	[%r3041+16432], %r4849;
	bar.sync 	0;
	ld.shared.u32 	%r4850, [%r3041];
	ld.shared.u32 	%r4851, [%r3038+192];
	ld.shared.u32 	%r4852, [%r3057+14976];
	add.s32 	%r4853, %r4852, %r4851;
	min.s32 	%r4854, %r4850, %r4853;
	st.shared.u32 	[%r3041], %r4854;
	ld.shared.u32 	%r4855, [%r3041+104];
	ld.shared.u32 	%r4856, [%r3038+192];
	ld.shared.u32 	%r4857, [%r3057+15080];
	add.s32 	%r4858, %r4857, %r4856;
	min.s32 	%r4859, %r4855, %r4858;
	st.shared.u32 	[%r3041+104], %r4859;
	ld.shared.u32 	%r4860, [%r3041+208];
	ld.shared.u32 	%r4861, [%r3038+192];
	ld.shared.u32 	%r4862, [%r3057+15184];
	add.s32 	%r4863, %r4862, %r4861;
	min.s32 	%r4864, %r4860, %r4863;
	st.shared.u32 	[%r3041+208], %r4864;
	ld.shared.u32 	%r4865, [%r3041+8112];
	ld.shared.u32 	%r4866, [%r3038+8304];
	add.s32 	%r4867, %r4852, %r4866;
	min.s32 	%r4868, %r4865, %r4867;
	st.shared.u32 	[%r3041+8112], %r4868;
	ld.shared.u32 	%r4869, [%r3041+8216];
	ld.shared.u32 	%r4870, [%r3038+8304];
	add.s32 	%r4871, %r4857, %r4870;
	min.s32 	%r4872, %r4869, %r4871;
	st.shared.u32 	[%r3041+8216], %r4872;
	ld.shared.u32 	%r4873, [%r3041+8320];
	ld.shared.u32 	%r4874, [%r3038+8304];
	add.s32 	%r4875, %r4862, %r4874;
	min.s32 	%r4876, %r4873, %r4875;
	st.shared.u32 	[%r3041+8320], %r4876;
	ld.shared.u32 	%r4877, [%r3041+16224];
	ld.shared.u32 	%r4878, [%r3038+16416];
	add.s32 	%r4879, %r4852, %r4878;
	min.s32 	%r4880, %r4877, %r4879;
	st.shared.u32 	[%r3041+16224], %r4880;
	ld.shared.u32 	%r4881, [%r3041+16328];
	ld.shared.u32 	%r4882, [%r3038+16416];
	add.s32 	%r4883, %r4857, %r4882;
	min.s32 	%r4884, %r4881, %r4883;
	st.shared.u32 	[%r3041+16328], %r4884;
	ld.shared.u32 	%r4885, [%r3041+16432];
	ld.shared.u32 	%r4886, [%r3038+16416];
	add.s32 	%r4887, %r4862, %r4886;
	min.s32 	%r4888, %r4885, %r4887;
	st.shared.u32 	[%r3041+16432], %r4888;
	bar.sync 	0;
	ld.shared.u32 	%r4889, [%r3041];
	ld.shared.u32 	%r4890, [%r3038+196];
	ld.shared.u32 	%r4891, [%r3057+15288];
	add.s32 	%r4892, %r4891, %r4890;
	min.s32 	%r4893, %r4889, %r4892;
	st.shared.u32 	[%r3041], %r4893;
	ld.shared.u32 	%r4894, [%r3041+104];
	ld.shared.u32 	%r4895, [%r3038+196];
	ld.shared.u32 	%r4896, [%r3057+15392];
	add.s32 	%r4897, %r4896, %r4895;
	min.s32 	%r4898, %r4894, %r4897;
	st.shared.u32 	[%r3041+104], %r4898;
	ld.shared.u32 	%r4899, [%r3041+208];
	ld.shared.u32 	%r4900, [%r3038+196];
	ld.shared.u32 	%r4901, [%r3057+15496];
	add.s32 	%r4902, %r4901, %r4900;
	min.s32 	%r4903, %r4899, %r4902;
	st.shared.u32 	[%r3041+208], %r4903;
	ld.shared.u32 	%r4904, [%r3041+8112];
	ld.shared.u32 	%r4905, [%r3038+8308];
	add.s32 	%r4906, %r4891, %r4905;
	min.s32 	%r4907, %r4904, %r4906;
	st.shared.u32 	[%r3041+8112], %r4907;
	ld.shared.u32 	%r4908, [%r3041+8216];
	ld.shared.u32 	%r4909, [%r3038+8308];
	add.s32 	%r4910, %r4896, %r4909;
	min.s32 	%r4911, %r4908, %r4910;
	st.shared.u32 	[%r3041+8216], %r4911;
	ld.shared.u32 	%r4912, [%r3041+8320];
	ld.shared.u32 	%r4913, [%r3038+8308];
	add.s32 	%r4914, %r4901, %r4913;
	min.s32 	%r4915, %r4912, %r4914;
	st.shared.u32 	[%r3041+8320], %r4915;
	ld.shared.u32 	%r4916, [%r3041+16224];
	ld.shared.u32 	%r4917, [%r3038+16420];
	add.s32 	%r4918, %r4891, %r4917;
	min.s32 	%r4919, %r4916, %r4918;
	st.shared.u32 	[%r3041+16224], %r4919;
	ld.shared.u32 	%r4920, [%r3041+16328];
	ld.shared.u32 	%r4921, [%r3038+16420];
	add.s32 	%r4922, %r4896, %r4921;
	min.s32 	%r4923, %r4920, %r4922;
	st.shared.u32 	[%r3041+16328], %r4923;
	ld.shared.u32 	%r4924, [%r3041+16432];
	ld.shared.u32 	%r4925, [%r3038+16420];
	add.s32 	%r4926, %r4901, %r4925;
	min.s32 	%r4927, %r4924, %r4926;
	st.shared.u32 	[%r3041+16432], %r4927;
	bar.sync 	0;
	ld.shared.u32 	%r4928, [%r3041];
	ld.shared.u32 	%r4929, [%r3038+200];
	ld.shared.u32 	%r4930, [%r3057+15600];
	add.s32 	%r4931, %r4930, %r4929;
	min.s32 	%r4932, %r4928, %r4931;
	st.shared.u32 	[%r3041], %r4932;
	ld.shared.u32 	%r4933, [%r3041+104];
	ld.shared.u32 	%r4934, [%r3038+200];
	ld.shared.u32 	%r4935, [%r3057+15704];
	add.s32 	%r4936, %r4935, %r4934;
	min.s32 	%r4937, %r4933, %r4936;
	st.shared.u32 	[%r3041+104], %r4937;
	ld.shared.u32 	%r4938, [%r3041+208];
	ld.shared.u32 	%r4939, [%r3038+200];
	ld.shared.u32 	%r4940, [%r3057+15808];
	add.s32 	%r4941, %r4940, %r4939;
	min.s32 	%r4942, %r4938, %r4941;
	st.shared.u32 	[%r3041+208], %r4942;
	ld.shared.u32 	%r4943, [%r3041+8112];
	ld.shared.u32 	%r4944, [%r3038+8312];
	add.s32 	%r4945, %r4930, %r4944;
	min.s32 	%r4946, %r4943, %r4945;
	st.shared.u32 	[%r3041+8112], %r4946;
	ld.shared.u32 	%r4947, [%r3041+8216];
	ld.shared.u32 	%r4948, [%r3038+8312];
	add.s32 	%r4949, %r4935, %r4948;
	min.s32 	%r4950, %r4947, %r4949;
	st.shared.u32 	[%r3041+8216], %r4950;
	ld.shared.u32 	%r4951, [%r3041+8320];
	ld.shared.u32 	%r4952, [%r3038+8312];
	add.s32 	%r4953, %r4940, %r4952;
	min.s32 	%r4954, %r4951, %r4953;
	st.shared.u32 	[%r3041+8320], %r4954;
	ld.shared.u32 	%r4955, [%r3041+16224];
	ld.shared.u32 	%r4956, [%r3038+16424];
	add.s32 	%r4957, %r4930, %r4956;
	min.s32 	%r4958, %r4955, %r4957;
	st.shared.u32 	[%r3041+16224], %r4958;
	ld.shared.u32 	%r4959, [%r3041+16328];
	ld.shared.u32 	%r4960, [%r3038+16424];
	add.s32 	%r4961, %r4935, %r4960;
	min.s32 	%r4962, %r4959, %r4961;
	st.shared.u32 	[%r3041+16328], %r4962;
	ld.shared.u32 	%r4963, [%r3041+16432];
	ld.shared.u32 	%r4964, [%r3038+16424];
	add.s32 	%r4965, %r4940, %r4964;
	min.s32 	%r4966, %r4963, %r4965;
	st.shared.u32 	[%r3041+16432], %r4966;
	bar.sync 	0;
	ld.shared.u32 	%r4967, [%r3041];
	ld.shared.u32 	%r4968, [%r3038+204];
	ld.shared.u32 	%r4969, [%r3057+15912];
	add.s32 	%r4970, %r4969, %r4968;
	min.s32 	%r4971, %r4967, %r4970;
	st.shared.u32 	[%r3041], %r4971;
	ld.shared.u32 	%r4972, [%r3041+104];
	ld.shared.u32 	%r4973, [%r3038+204];
	ld.shared.u32 	%r4974, [%r3057+16016];
	add.s32 	%r4975, %r4974, %r4973;
	min.s32 	%r4976, %r4972, %r4975;
	st.shared.u32 	[%r3041+104], %r4976;
	ld.shared.u32 	%r4977, [%r3041+208];
	ld.shared.u32 	%r4978, [%r3038+204];
	ld.shared.u32 	%r4979, [%r3057+16120];
	add.s32 	%r4980, %r4979, %r4978;
	min.s32 	%r4981, %r4977, %r4980;
	st.shared.u32 	[%r3041+208], %r4981;
	ld.shared.u32 	%r4982, [%r3041+8112];
	ld.shared.u32 	%r4983, [%r3038+8316];
	add.s32 	%r4984, %r4969, %r4983;
	min.s32 	%r4985, %r4982, %r4984;
	st.shared.u32 	[%r3041+8112], %r4985;
	ld.shared.u32 	%r4986, [%r3041+8216];
	ld.shared.u32 	%r4987, [%r3038+8316];
	add.s32 	%r4988, %r4974, %r4987;
	min.s32 	%r4989, %r4986, %r4988;
	st.shared.u32 	[%r3041+8216], %r4989;
	ld.shared.u32 	%r4990, [%r3041+8320];
	ld.shared.u32 	%r4991, [%r3038+8316];
	add.s32 	%r4992, %r4979, %r4991;
	min.s32 	%r4993, %r4990, %r4992;
	st.shared.u32 	[%r3041+8320], %r4993;
	ld.shared.u32 	%r4994, [%r3041+16224];
	ld.shared.u32 	%r4995, [%r3038+16428];
	add.s32 	%r4996, %r4969, %r4995;
	min.s32 	%r4997, %r4994, %r4996;
	st.shared.u32 	[%r3041+16224], %r4997;
	ld.shared.u32 	%r4998, [%r3041+16328];
	ld.shared.u32 	%r4999, [%r3038+16428];
	add.s32 	%r5000, %r4974, %r4999;
	min.s32 	%r5001, %r4998, %r5000;
	st.shared.u32 	[%r3041+16328], %r5001;
	ld.shared.u32 	%r5002, [%r3041+16432];
	ld.shared.u32 	%r5003, [%r3038+16428];
	add.s32 	%r5004, %r4979, %r5003;
	min.s32 	%r5005, %r5002, %r5004;
	st.shared.u32 	[%r3041+16432], %r5005;
	bar.sync 	0;
	ld.shared.u32 	%r5006, [%r3041];
	ld.shared.u32 	%r5007, [%r3038+208];
	ld.shared.u32 	%r5008, [%r3057+16224];
	add.s32 	%r5009, %r5008, %r5007;
	min.s32 	%r5010, %r5006, %r5009;
	st.shared.u32 	[%r3041], %r5010;
	ld.shared.u32 	%r5011, [%r3041+104];
	ld.shared.u32 	%r5012, [%r3038+208];
	ld.shared.u32 	%r5013, [%r3057+16328];
	add.s32 	%r5014, %r5013, %r5012;
	min.s32 	%r5015, %r5011, %r5014;
	st.shared.u32 	[%r3041+104], %r5015;
	ld.shared.u32 	%r5016, [%r3041+208];
	ld.shared.u32 	%r5017, [%r3038+208];
	ld.shared.u32 	%r5018, [%r3057+16432];
	add.s32 	%r5019, %r5018, %r5017;
	min.s32 	%r5020, %r5016, %r5019;
	st.shared.u32 	[%r3041+208], %r5020;
	ld.shared.u32 	%r5021, [%r3041+8112];
	ld.shared.u32 	%r5022, [%r3038+8320];
	add.s32 	%r5023, %r5008, %r5022;
	min.s32 	%r5024, %r5021, %r5023;
	st.shared.u32 	[%r3041+8112], %r5024;
	ld.shared.u32 	%r5025, [%r3041+8216];
	ld.shared.u32 	%r5026, [%r3038+8320];
	add.s32 	%r5027, %r5013, %r5026;
	min.s32 	%r5028, %r5025, %r5027;
	st.shared.u32 	[%r3041+8216], %r5028;
	ld.shared.u32 	%r5029, [%r3041+8320];
	ld.shared.u32 	%r5030, [%r3038+8320];
	add.s32 	%r5031, %r5018, %r5030;
	min.s32 	%r5032, %r5029, %r5031;
	st.shared.u32 	[%r3041+8320], %r5032;
	ld.shared.u32 	%r5033, [%r3041+16224];
	ld.shared.u32 	%r5034, [%r3038+16432];
	add.s32 	%r5035, %r5008, %r5034;
	min.s32 	%r5036, %r5033, %r5035;
	st.shared.u32 	[%r3041+16224], %r5036;
	ld.shared.u32 	%r5037, [%r3041+16328];
	ld.shared.u32 	%r5038, [%r3038+16432];
	add.s32 	%r5039, %r5013, %r5038;
	min.s32 	%r5040, %r5037, %r5039;
	st.shared.u32 	[%r3041+16328], %r5040;
	ld.shared.u32 	%r5041, [%r3041+16432];
	ld.shared.u32 	%r5042, [%r3038+16432];
	add.s32 	%r5043, %r5018, %r5042;
	min.s32 	%r5044, %r5041, %r5043;
	st.shared.u32 	[%r3041+16432], %r5044;
	bar.sync 	0;
	ld.shared.u32 	%r5045, [%r3041];
	ld.shared.u32 	%r5046, [%r3038+212];
	ld.shared.u32 	%r5047, [%r3057+16536];
	add.s32 	%r5048, %r5047, %r5046;
	min.s32 	%r5049, %r5045, %r5048;
	st.shared.u32 	[%r3041], %r5049;
	ld.shared.u32 	%r5050, [%r3041+104];
	ld.shared.u32 	%r5051, [%r3038+212];
	ld.shared.u32 	%r5052, [%r3057+16640];
	add.s32 	%r5053, %r5052, %r5051;
	min.s32 	%r5054, %r5050, %r5053;
	st.shared.u32 	[%r3041+104], %r5054;
	ld.shared.u32 	%r5055, [%r3041+208];
	ld.shared.u32 	%r5056, [%r3038+212];
	ld.shared.u32 	%r5057, [%r3057+16744];
	add.s32 	%r5058, %r5057, %r5056;
	min.s32 	%r5059, %r5055, %r5058;
	st.shared.u32 	[%r3041+208], %r5059;
	ld.shared.u32 	%r5060, [%r3041+8112];
	ld.shared.u32 	%r5061, [%r3038+8324];
	add.s32 	%r5062, %r5047, %r5061;
	min.s32 	%r5063, %r5060, %r5062;
	st.shared.u32 	[%r3041+8112], %r5063;
	ld.shared.u32 	%r5064, [%r3041+8216];
	ld.shared.u32 	%r5065, [%r3038+8324];
	add.s32 	%r5066, %r5052, %r5065;
	min.s32 	%r5067, %r5064, %r5066;
	st.shared.u32 	[%r3041+8216], %r5067;
	ld.shared.u32 	%r5068, [%r3041+8320];
	ld.shared.u32 	%r5069, [%r3038+8324];
	add.s32 	%r5070, %r5057, %r5069;
	min.s32 	%r5071, %r5068, %r5070;
	st.shared.u32 	[%r3041+8320], %r5071;
	ld.shared.u32 	%r5072, [%r3041+16224];
	ld.shared.u32 	%r5073, [%r3038+16436];
	add.s32 	%r5074, %r5047, %r5073;
	min.s32 	%r5075, %r5072, %r5074;
	st.shared.u32 	[%r3041+16224], %r5075;
	ld.shared.u32 	%r5076, [%r3041+16328];
	ld.shared.u32 	%r5077, [%r3038+16436];
	add.s32 	%r5078, %r5052, %r5077;
	min.s32 	%r5079, %r5076, %r5078;
	st.shared.u32 	[%r3041+16328], %r5079;
	ld.shared.u32 	%r5080, [%r3041+16432];
	ld.shared.u32 	%r5081, [%r3038+16436];
	add.s32 	%r5082, %r5057, %r5081;
	min.s32 	%r5083, %r5080, %r5082;
	st.shared.u32 	[%r3041+16432], %r5083;
	bar.sync 	0;
	ld.shared.u32 	%r5084, [%r3041];
	ld.shared.u32 	%r5085, [%r3038+216];
	ld.shared.u32 	%r5086, [%r3057+16848];
	add.s32 	%r5087, %r5086, %r5085;
	min.s32 	%r5088, %r5084, %r5087;
	st.shared.u32 	[%r3041], %r5088;
	ld.shared.u32 	%r5089, [%r3041+104];
	ld.shared.u32 	%r5090, [%r3038+216];
	ld.shared.u32 	%r5091, [%r3057+16952];
	add.s32 	%r5092, %r5091, %r5090;
	min.s32 	%r5093, %r5089, %r5092;
	st.shared.u32 	[%r3041+104], %r5093;
	ld.shared.u32 	%r5094, [%r3041+208];
	ld.shared.u32 	%r5095, [%r3038+216];
	ld.shared.u32 	%r5096, [%r3057+17056];
	add.s32 	%r5097, %r5096, %r5095;
	min.s32 	%r5098, %r5094, %r5097;
	st.shared.u32 	[%r3041+208], %r5098;
	ld.shared.u32 	%r5099, [%r3041+8112];
	ld.shared.u32 	%r5100, [%r3038+8328];
	add.s32 	%r5101, %r5086, %r5100;
	min.s32 	%r5102, %r5099, %r5101;
	st.shared.u32 	[%r3041+8112], %r5102;
	ld.shared.u32 	%r5103, [%r3041+8216];
	ld.shared.u32 	%r5104, [%r3038+8328];
	add.s32 	%r5105, %r5091, %r5104;
	min.s32 	%r5106, %r5103, %r5105;
	st.shared.u32 	[%r3041+8216], %r5106;
	ld.shared.u32 	%r5107, [%r3041+8320];
	ld.shared.u32 	%r5108, [%r3038+8328];
	add.s32 	%r5109, %r5096, %r5108;
	min.s32 	%r5110, %r5107, %r5109;
	st.shared.u32 	[%r3041+8320], %r5110;
	ld.shared.u32 	%r5111, [%r3041+16224];
	ld.shared.u32 	%r5112, [%r3038+16440];
	add.s32 	%r5113, %r5086, %r5112;
	min.s32 	%r5114, %r5111, %r5113;
	st.shared.u32 	[%r3041+16224], %r5114;
	ld.shared.u32 	%r5115, [%r3041+16328];
	ld.shared.u32 	%r5116, [%r3038+16440];
	add.s32 	%r5117, %r5091, %r5116;
	min.s32 	%r5118, %r5115, %r5117;
	st.shared.u32 	[%r3041+16328], %r5118;
	ld.shared.u32 	%r5119, [%r3041+16432];
	ld.shared.u32 	%r5120, [%r3038+16440];
	add.s32 	%r5121, %r5096, %r5120;
	min.s32 	%r5122, %r5119, %r5121;
	st.shared.u32 	[%r3041+16432], %r5122;
	bar.sync 	0;
	ld.shared.u32 	%r5123, [%r3041];
	ld.shared.u32 	%r5124, [%r3038+220];
	ld.shared.u32 	%r5125, [%r3057+17160];
	add.s32 	%r5126, %r5125, %r5124;
	min.s32 	%r5127, %r5123, %r5126;
	st.shared.u32 	[%r3041], %r5127;
	ld.shared.u32 	%r5128, [%r3041+104];
	ld.shared.u32 	%r5129, [%r3038+220];
	ld.shared.u32 	%r5130, [%r3057+17264];
	add.s32 	%r5131, %r5130, %r5129;
	min.s32 	%r5132, %r5128, %r5131;
	st.shared.u32 	[%r3041+104], %r5132;
	ld.shared.u32 	%r5133, [%r3041+208];
	ld.shared.u32 	%r5134, [%r3038+220];
	ld.shared.u32 	%r5135, [%r3057+17368];
	add.s32 	%r5136, %r5135, %r5134;
	min.s32 	%r5137, %r5133, %r5136;
	st.shared.u32 	[%r3041+208], %r5137;
	ld.shared.u32 	%r5138, [%r3041+8112];
	ld.shared.u32 	%r5139, [%r3038+8332];
	add.s32 	%r5140, %r5125, %r5139;
	min.s32 	%r5141, %r5138, %r5140;
	st.shared.u32 	[%r3041+8112], %r5141;
	ld.shared.u32 	%r5142, [%r3041+8216];
	ld.shared.u32 	%r5143, [%r3038+8332];
	add.s32 	%r5144, %r5130, %r5143;
	min.s32 	%r5145, %r5142, %r5144;
	st.shared.u32 	[%r3041+8216], %r5145;
	ld.shared.u32 	%r5146, [%r3041+8320];
	ld.shared.u32 	%r5147, [%r3038+8332];
	add.s32 	%r5148, %r5135, %r5147;
	min.s32 	%r5149, %r5146, %r5148;
	st.shared.u32 	[%r3041+8320], %r5149;
	ld.shared.u32 	%r5150, [%r3041+16224];
	ld.shared.u32 	%r5151, [%r3038+16444];
	add.s32 	%r5152, %r5125, %r5151;
	min.s32 	%r5153, %r5150, %r5152;
	st.shared.u32 	[%r3041+16224], %r5153;
	ld.shared.u32 	%r5154, [%r3041+16328];
	ld.shared.u32 	%r5155, [%r3038+16444];
	add.s32 	%r5156, %r5130, %r5155;
	min.s32 	%r5157, %r5154, %r5156;
	st.shared.u32 	[%r3041+16328], %r5157;
	ld.shared.u32 	%r5158, [%r3041+16432];
	ld.shared.u32 	%r5159, [%r3038+16444];
	add.s32 	%r5160, %r5135, %r5159;
	min.s32 	%r5161, %r5158, %r5160;
	st.shared.u32 	[%r3041+16432], %r5161;
	bar.sync 	0;
	ld.shared.u32 	%r5162, [%r3041];
	ld.shared.u32 	%r5163, [%r3038+224];
	ld.shared.u32 	%r5164, [%r3057+17472];
	add.s32 	%r5165, %r5164, %r5163;
	min.s32 	%r5166, %r5162, %r5165;
	st.shared.u32 	[%r3041], %r5166;
	ld.shared.u32 	%r5167, [%r3041+104];
	ld.shared.u32 	%r5168, [%r3038+224];
	ld.shared.u32 	%r5169, [%r3057+17576];
	add.s32 	%r5170, %r5169, %r5168;
	min.s32 	%r5171, %r5167, %r5170;
	st.shared.u32 	[%r3041+104], %r5171;
	ld.shared.u32 	%r5172, [%r3041+208];
	ld.shared.u32 	%r5173, [%r3038+224];
	ld.shared.u32 	%r5174, [%r3057+17680];
	add.s32 	%r5175, %r5174, %r5173;
	min.s32 	%r5176, %r5172, %r5175;
	st.shared.u32 	[%r3041+208], %r5176;
	ld.shared.u32 	%r5177, [%r3041+8112];
	ld.shared.u32 	%r5178, [%r3038+8336];
	add.s32 	%r5179, %r5164, %r5178;
	min.s32 	%r5180, %r5177, %r5179;
	st.shared.u32 	[%r3041+8112], %r5180;
	ld.shared.u32 	%r5181, [%r3041+8216];
	ld.shared.u32 	%r5182, [%r3038+8336];
	add.s32 	%r5183, %r5169, %r5182;
	min.s32 	%r5184, %r5181, %r5183;
	st.shared.u32 	[%r3041+8216], %r5184;
	ld.shared.u32 	%r5185, [%r3041+8320];
	ld.shared.u32 	%r5186, [%r3038+8336];
	add.s32 	%r5187, %r5174, %r5186;
	min.s32 	%r5188, %r5185, %r5187;
	st.shared.u32 	[%r3041+8320], %r5188;
	ld.shared.u32 	%r5189, [%r3041+16224];
	ld.shared.u32 	%r5190, [%r3038+16448];
	add.s32 	%r5191, %r5164, %r5190;
	min.s32 	%r5192, %r5189, %r5191;
	st.shared.u32 	[%r3041+16224], %r5192;
	ld.shared.u32 	%r5193, [%r3041+16328];
	ld.shared.u32 	%r5194, [%r3038+16448];
	add.s32 	%r5195, %r5169, %r5194;
	min.s32 	%r5196, %r5193, %r5195;
	st.shared.u32 	[%r3041+16328], %r5196;
	ld.shared.u32 	%r5197, [%r3041+16432];
	ld.shared.u32 	%r5198, [%r3038+16448];
	add.s32 	%r5199, %r5174, %r5198;
	min.s32 	%r5200, %r5197, %r5199;
	st.shared.u32 	[%r3041+16432], %r5200;
	bar.sync 	0;
	ld.shared.u32 	%r5201, [%r3041];
	ld.shared.u32 	%r5202, [%r3038+228];
	ld.shared.u32 	%r5203, [%r3057+17784];
	add.s32 	%r5204, %r5203, %r5202;
	min.s32 	%r5205, %r5201, %r5204;
	st.shared.u32 	[%r3041], %r5205;
	ld.shared.u32 	%r5206, [%r3041+104];
	ld.shared.u32 	%r5207, [%r3038+228];
	ld.shared.u32 	%r5208, [%r3057+17888];
	add.s32 	%r5209, %r5208, %r5207;
	min.s32 	%r5210, %r5206, %r5209;
	st.shared.u32 	[%r3041+104], %r5210;
	ld.shared.u32 	%r5211, [%r3041+208];
	ld.shared.u32 	%r5212, [%r3038+228];
	ld.shared.u32 	%r5213, [%r3057+17992];
	add.s32 	%r5214, %r5213, %r5212;
	min.s32 	%r5215, %r5211, %r5214;
	st.shared.u32 	[%r3041+208], %r5215;
	ld.shared.u32 	%r5216, [%r3041+8112];
	ld.shared.u32 	%r5217, [%r3038+8340];
	add.s32 	%r5218, %r5203, %r5217;
	min.s32 	%r5219, %r5216, %r5218;
	st.shared.u32 	[%r3041+8112], %r5219;
	ld.shared.u32 	%r5220, [%r3041+8216];
	ld.shared.u32 	%r5221, [%r3038+8340];
	add.s32 	%r5222, %r5208, %r5221;
	min.s32 	%r5223, %r5220, %r5222;
	st.shared.u32 	[%r3041+8216], %r5223;
	ld.shared.u32 	%r5224, [%r3041+8320];
	ld.shared.u32 	%r5225, [%r3038+8340];
	add.s32 	%r5226, %r5213, %r5225;
	min.s32 	%r5227, %r5224, %r5226;
	st.shared.u32 	[%r3041+8320], %r5227;
	ld.shared.u32 	%r5228, [%r3041+16224];
	ld.shared.u32 	%r5229, [%r3038+16452];
	add.s32 	%r5230, %r5203, %r5229;
	min.s32 	%r5231, %r5228, %r5230;
	st.shared.u32 	[%r3041+16224], %r5231;
	ld.shared.u32 	%r5232, [%r3041+16328];
	ld.shared.u32 	%r5233, [%r3038+16452];
	add.s32 	%r5234, %r5208, %r5233;
	min.s32 	%r5235, %r5232, %r5234;
	st.shared.u32 	[%r3041+16328], %r5235;
	ld.shared.u32 	%r5236, [%r3041+16432];
	ld.shared.u32 	%r5237, [%r3038+16452];
	add.s32 	%r5238, %r5213, %r5237;
	min.s32 	%r5239, %r5236, %r5238;
	st.shared.u32 	[%r3041+16432], %r5239;
	bar.sync 	0;
	ld.shared.u32 	%r5240, [%r3041];
	ld.shared.u32 	%r5241, [%r3038+232];
	ld.shared.u32 	%r5242, [%r3057+18096];
	add.s32 	%r5243, %r5242, %r5241;
	min.s32 	%r5244, %r5240, %r5243;
	st.shared.u32 	[%r3041], %r5244;
	ld.shared.u32 	%r5245, [%r3041+104];
	ld.shared.u32 	%r5246, [%r3038+232];
	ld.shared.u32 	%r5247, [%r3057+18200];
	add.s32 	%r5248, %r5247, %r5246;
	min.s32 	%r5249, %r5245, %r5248;
	st.shared.u32 	[%r3041+104], %r5249;
	ld.shared.u32 	%r5250, [%r3041+208];
	ld.shared.u32 	%r5251, [%r3038+232];
	ld.shared.u32 	%r5252, [%r3057+18304];
	add.s32 	%r5253, %r5252, %r5251;
	min.s32 	%r5254, %r5250, %r5253;
	st.shared.u32 	[%r3041+208], %r5254;
	ld.shared.u32 	%r5255, [%r3041+8112];
	ld.shared.u32 	%r5256, [%r3038+8344];
	add.s32 	%r5257, %r5242, %r5256;
	min.s32 	%r5258, %r5255, %r5257;
	st.shared.u32 	[%r3041+8112], %r5258;
	ld.shared.u32 	%r5259, [%r3041+8216];
	ld.shared.u32 	%r5260, [%r3038+8344];
	add.s32 	%r5261, %r5247, %r5260;
	min.s32 	%r5262, %r5259, %r5261;
	st.shared.u32 	[%r3041+8216], %r5262;
	ld.shared.u32 	%r5263, [%r3041+8320];
	ld.shared.u32 	%r5264, [%r3038+8344];
	add.s32 	%r5265, %r5252, %r5264;
	min.s32 	%r5266, %r5263, %r5265;
	st.shared.u32 	[%r3041+8320], %r5266;
	ld.shared.u32 	%r5267, [%r3041+16224];
	ld.shared.u32 	%r5268, [%r3038+16456];
	add.s32 	%r5269, %r5242, %r5268;
	min.s32 	%r5270, %r5267, %r5269;
	st.shared.u32 	[%r3041+16224], %r5270;
	ld.shared.u32 	%r5271, [%r3041+16328];
	ld.shared.u32 	%r5272, [%r3038+16456];
	add.s32 	%r5273, %r5247, %r5272;
	min.s32 	%r5274, %r5271, %r5273;
	st.shared.u32 	[%r3041+16328], %r5274;
	ld.shared.u32 	%r5275, [%r3041+16432];
	ld.shared.u32 	%r5276, [%r3038+16456];
	add.s32 	%r5277, %r5252, %r5276;
	min.s32 	%r5278, %r5275, %r5277;
	st.shared.u32 	[%r3041+16432], %r5278;
	bar.sync 	0;
	ld.shared.u32 	%r5279, [%r3041];
	ld.shared.u32 	%r5280, [%r3038+236];
	ld.shared.u32 	%r5281, [%r3057+18408];
	add.s32 	%r5282, %r5281, %r5280;
	min.s32 	%r5283, %r5279, %r5282;
	st.shared.u32 	[%r3041], %r5283;
	ld.shared.u32 	%r5284, [%r3041+104];
	ld.shared.u32 	%r5285, [%r3038+236];
	ld.shared.u32 	%r5286, [%r3057+18512];
	add.s32 	%r5287, %r5286, %r5285;
	min.s32 	%r5288, %r5284, %r5287;
	st.shared.u32 	[%r3041+104], %r5288;
	ld.shared.u32 	%r5289, [%r3041+208];
	ld.shared.u32 	%r5290, [%r3038+236];
	ld.shared.u32 	%r5291, [%r3057+18616];
	add.s32 	%r5292, %r5291, %r5290;
	min.s32 	%r5293, %r5289, %r5292;
	st.shared.u32 	[%r3041+208], %r5293;
	ld.shared.u32 	%r5294, [%r3041+8112];
	ld.shared.u32 	%r5295, [%r3038+8348];
	add.s32 	%r5296, %r5281, %r5295;
	min.s32 	%r5297, %r5294, %r5296;
	st.shared.u32 	[%r3041+8112], %r5297;
	ld.shared.u32 	%r5298, [%r3041+8216];
	ld.shared.u32 	%r5299, [%r3038+8348];
	add.s32 	%r5300, %r5286, %r5299;
	min.s32 	%r5301, %r5298, %r5300;
	st.shared.u32 	[%r3041+8216], %r5301;
	ld.shared.u32 	%r5302, [%r3041+8320];
	ld.shared.u32 	%r5303, [%r3038+8348];
	add.s32 	%r5304, %r5291, %r5303;
	min.s32 	%r5305, %r5302, %r5304;
	st.shared.u32 	[%r3041+8320], %r5305;
	ld.shared.u32 	%r5306, [%r3041+16224];
	ld.shared.u32 	%r5307, [%r3038+16460];
	add.s32 	%r5308, %r5281, %r5307;
	min.s32 	%r5309, %r5306, %r5308;
	st.shared.u32 	[%r3041+16224], %r5309;
	ld.shared.u32 	%r5310, [%r3041+16328];
	ld.shared.u32 	%r5311, [%r3038+16460];
	add.s32 	%r5312, %r5286, %r5311;
	min.s32 	%r5313, %r5310, %r5312;
	st.shared.u32 	[%r3041+16328], %r5313;
	ld.shared.u32 	%r5314, [%r3041+16432];
	ld.shared.u32 	%r5315, [%r3038+16460];
	add.s32 	%r5316, %r5291, %r5315;
	min.s32 	%r5317, %r5314, %r5316;
	st.shared.u32 	[%r3041+16432], %r5317;
	bar.sync 	0;
	ld.shared.u32 	%r5318, [%r3041];
	ld.shared.u32 	%r5319, [%r3038+240];
	ld.shared.u32 	%r5320, [%r3057+18720];
	add.s32 	%r5321, %r5320, %r5319;
	min.s32 	%r5322, %r5318, %r5321;
	st.shared.u32 	[%r3041], %r5322;
	ld.shared.u32 	%r5323, [%r3041+104];
	ld.shared.u32 	%r5324, [%r3038+240];
	ld.shared.u32 	%r5325, [%r3057+18824];
	add.s32 	%r5326, %r5325, %r5324;
	min.s32 	%r5327, %r5323, %r5326;
	st.shared.u32 	[%r3041+104], %r5327;
	ld.shared.u32 	%r5328, [%r3041+208];
	ld.shared.u32 	%r5329, [%r3038+240];
	ld.shared.u32 	%r5330, [%r3057+18928];
	add.s32 	%r5331, %r5330, %r5329;
	min.s32 	%r5332, %r5328, %r5331;
	st.shared.u32 	[%r3041+208], %r5332;
	ld.shared.u32 	%r5333, [%r3041+8112];
	ld.shared.u32 	%r5334, [%r3038+8352];
	add.s32 	%r5335, %r5320, %r5334;
	min.s32 	%r5336, %r5333, %r5335;
	st.shared.u32 	[%r3041+8112], %r5336;
	ld.shared.u32 	%r5337, [%r3041+8216];
	ld.shared.u32 	%r5338, [%r3038+8352];
	add.s32 	%r5339, %r5325, %r5338;
	min.s32 	%r5340, %r5337, %r5339;
	st.shared.u32 	[%r3041+8216], %r5340;
	ld.shared.u32 	%r5341, [%r3041+8320];
	ld.shared.u32 	%r5342, [%r3038+8352];
	add.s32 	%r5343, %r5330, %r5342;
	min.s32 	%r5344, %r5341, %r5343;
	st.shared.u32 	[%r3041+8320], %r5344;
	ld.shared.u32 	%r5345, [%r3041+16224];
	ld.shared.u32 	%r5346, [%r3038+16464];
	add.s32 	%r5347, %r5320, %r5346;
	min.s32 	%r5348, %r5345, %r5347;
	st.shared.u32 	[%r3041+16224], %r5348;
	ld.shared.u32 	%r5349, [%r3041+16328];
	ld.shared.u32 	%r5350, [%r3038+16464];
	add.s32 	%r5351, %r5325, %r5350;
	min.s32 	%r5352, %r5349, %r5351;
	st.shared.u32 	[%r3041+16328], %r5352;
	ld.shared.u32 	%r5353, [%r3041+16432];
	ld.shared.u32 	%r5354, [%r3038+16464];
	add.s32 	%r5355, %r5330, %r5354;
	min.s32 	%r5356, %r5353, %r5355;
	st.shared.u32 	[%r3041+16432], %r5356;
	bar.sync 	0;
	ld.shared.u32 	%r5357, [%r3041];
	ld.shared.u32 	%r5358, [%r3038+244];
	ld.shared.u32 	%r5359, [%r3057+19032];
	add.s32 	%r5360, %r5359, %r5358;
	min.s32 	%r5361, %r5357, %r5360;
	st.shared.u32 	[%r3041], %r5361;
	ld.shared.u32 	%r5362, [%r3041+104];
	ld.shared.u32 	%r5363, [%r3038+244];
	ld.shared.u32 	%r5364, [%r3057+19136];
	add.s32 	%r5365, %r5364, %r5363;
	min.s32 	%r5366, %r5362, %r5365;
	st.shared.u32 	[%r3041+104], %r5366;
	ld.shared.u32 	%r5367, [%r3041+208];
	ld.shared.u32 	%r5368, [%r3038+244];
	ld.shared.u32 	%r5369, [%r3057+19240];
	add.s32 	%r5370, %r5369, %r5368;
	min.s32 	%r5371, %r5367, %r5370;
	st.shared.u32 	[%r3041+208], %r5371;
	ld.shared.u32 	%r5372, [%r3041+8112];
	ld.shared.u32 	%r5373, [%r3038+8356];
	add.s32 	%r5374, %r5359, %r5373;
	min.s32 	%r5375, %r5372, %r5374;
	st.shared.u32 	[%r3041+8112], %r5375;
	ld.shared.u32 	%r5376, [%r3041+8216];
	ld.shared.u32 	%r5377, [%r3038+8356];
	add.s32 	%r5378, %r5364, %r5377;
	min.s32 	%r5379, %r5376, %r5378;
	st.shared.u32 	[%r3041+8216], %r5379;
	ld.shared.u32 	%r5380, [%r3041+8320];
	ld.shared.u32 	%r5381, [%r3038+8356];
	add.s32 	%r5382, %r5369, %r5381;
	min.s32 	%r5383, %r5380, %r5382;
	st.shared.u32 	[%r3041+8320], %r5383;
	ld.shared.u32 	%r5384, [%r3041+16224];
	ld.shared.u32 	%r5385, [%r3038+16468];
	add.s32 	%r5386, %r5359, %r5385;
	min.s32 	%r5387, %r5384, %r5386;
	st.shared.u32 	[%r3041+16224], %r5387;
	ld.shared.u32 	%r5388, [%r3041+16328];
	ld.shared.u32 	%r5389, [%r3038+16468];
	add.s32 	%r5390, %r5364, %r5389;
	min.s32 	%r5391, %r5388, %r5390;
	st.shared.u32 	[%r3041+16328], %r5391;
	ld.shared.u32 	%r5392, [%r3041+16432];
	ld.shared.u32 	%r5393, [%r3038+16468];
	add.s32 	%r5394, %r5369, %r5393;
	min.s32 	%r5395, %r5392, %r5394;
	st.shared.u32 	[%r3041+16432], %r5395;
	bar.sync 	0;
	ld.shared.u32 	%r5396, [%r3041];
	ld.shared.u32 	%r5397, [%r3038+248];
	ld.shared.u32 	%r5398, [%r3057+19344];
	add.s32 	%r5399, %r5398, %r5397;
	min.s32 	%r5400, %r5396, %r5399;
	st.shared.u32 	[%r3041], %r5400;
	ld.shared.u32 	%r5401, [%r3041+104];
	ld.shared.u32 	%r5402, [%r3038+248];
	ld.shared.u32 	%r5403, [%r3057+19448];
	add.s32 	%r5404, %r5403, %r5402;
	min.s32 	%r5405, %r5401, %r5404;
	st.shared.u32 	[%r3041+104], %r5405;
	ld.shared.u32 	%r5406, [%r3041+208];
	ld.shared.u32 	%r5407, [%r3038+248];
	ld.shared.u32 	%r5408, [%r3057+19552];
	add.s32 	%r5409, %r5408, %r5407;
	min.s32 	%r5410, %r5406, %r5409;
	st.shared.u32 	[%r3041+208], %r5410;
	ld.shared.u32 	%r5411, [%r3041+8112];
	ld.shared.u32 	%r5412, [%r3038+8360];
	add.s32 	%r5413, %r5398, %r5412;
	min.s32 	%r5414, %r5411, %r5413;
	st.shared.u32 	[%r3041+8112], %r5414;
	ld.shared.u32 	%r5415, [%r3041+8216];
	ld.shared.u32 	%r5416, [%r3038+8360];
	add.s32 	%r5417, %r5403, %r5416;
	min.s32 	%r5418, %r5415, %r5417;
	st.shared.u32 	[%r3041+8216], %r5418;
	ld.shared.u32 	%r5419, [%r3041+8320];
	ld.shared.u32 	%r5420, [%r3038+8360];
	add.s32 	%r5421, %r5408, %r5420;
	min.s32 	%r5422, %r5419, %r5421;
	st.shared.u32 	[%r3041+8320], %r5422;
	ld.shared.u32 	%r5423, [%r3041+16224];
	ld.shared.u32 	%r5424, [%r3038+16472];
	add.s32 	%r5425, %r5398, %r5424;
	min.s32 	%r5426, %r5423, %r5425;
	st.shared.u32 	[%r3041+16224], %r5426;
	ld.shared.u32 	%r5427, [%r3041+16328];
	ld.shared.u32 	%r5428, [%r3038+16472];
	add.s32 	%r5429, %r5403, %r5428;
	min.s32 	%r5430, %r5427, %r5429;
	st.shared.u32 	[%r3041+16328], %r5430;
	ld.shared.u32 	%r5431, [%r3041+16432];
	ld.shared.u32 	%r5432, [%r3038+16472];
	add.s32 	%r5433, %r5408, %r5432;
	min.s32 	%r5434, %r5431, %r5433;
	st.shared.u32 	[%r3041+16432], %r5434;
	bar.sync 	0;
	ld.shared.u32 	%r5435, [%r3041];
	ld.shared.u32 	%r5436, [%r3038+252];
	ld.shared.u32 	%r5437, [%r3057+19656];
	add.s32 	%r5438, %r5437, %r5436;
	min.s32 	%r5439, %r5435, %r5438;
	st.shared.u32 	[%r3041], %r5439;
	ld.shared.u32 	%r5440, [%r3041+104];
	ld.shared.u32 	%r5441, [%r3038+252];
	ld.shared.u32 	%r5442, [%r3057+19760];
	add.s32 	%r5443, %r5442, %r5441;
	min.s32 	%r5444, %r5440, %r5443;
	st.shared.u32 	[%r3041+104], %r5444;
	ld.shared.u32 	%r5445, [%r3041+208];
	ld.shared.u32 	%r5446, [%r3038+252];
	ld.shared.u32 	%r5447, [%r3057+19864];
	add.s32 	%r5448, %r5447, %r5446;
	min.s32 	%r5449, %r5445, %r5448;
	st.shared.u32 	[%r3041+208], %r5449;
	ld.shared.u32 	%r5450, [%r3041+8112];
	ld.shared.u32 	%r5451, [%r3038+8364];
	add.s32 	%r5452, %r5437, %r5451;
	min.s32 	%r5453, %r5450, %r5452;
	st.shared.u32 	[%r3041+8112], %r5453;
	ld.shared.u32 	%r5454, [%r3041+8216];
	ld.shared.u32 	%r5455, [%r3038+8364];
	add.s32 	%r5456, %r5442, %r5455;
	min.s32 	%r5457, %r5454, %r5456;
	st.shared.u32 	[%r3041+8216], %r5457;
	ld.shared.u32 	%r5458, [%r3041+8320];
	ld.shared.u32 	%r5459, [%r3038+8364];
	add.s32 	%r5460, %r5447, %r5459;
	min.s32 	%r5461, %r5458, %r5460;
	st.shared.u32 	[%r3041+8320], %r5461;
	ld.shared.u32 	%r5462, [%r3041+16224];
	ld.shared.u32 	%r5463, [%r3038+16476];
	add.s32 	%r5464, %r5437, %r5463;
	min.s32 	%r5465, %r5462, %r5464;
	st.shared.u32 	[%r3041+16224], %r5465;
	ld.shared.u32 	%r5466, [%r3041+16328];
	ld.shared.u32 	%r5467, [%r3038+16476];
	add.s32 	%r5468, %r5442, %r5467;
	min.s32 	%r5469, %r5466, %r5468;
	st.shared.u32 	[%r3041+16328], %r5469;
	ld.shared.u32 	%r5470, [%r3041+16432];
	ld.shared.u32 	%r5471, [%r3038+16476];
	add.s32 	%r5472, %r5447, %r5471;
	min.s32 	%r5473, %r5470, %r5472;
	st.shared.u32 	[%r3041+16432], %r5473;
	bar.sync 	0;
	ld.shared.u32 	%r5474, [%r3041];
	ld.shared.u32 	%r5475, [%r3038+256];
	ld.shared.u32 	%r5476, [%r3057+19968];
	add.s32 	%r5477, %r5476, %r5475;
	min.s32 	%r5478, %r5474, %r5477;
	st.shared.u32 	[%r3041], %r5478;
	ld.shared.u32 	%r5479, [%r3041+104];
	ld.shared.u32 	%r5480, [%r3038+256];
	ld.shared.u32 	%r5481, [%r3057+20072];
	add.s32 	%r5482, %r5481, %r5480;
	min.s32 	%r5483, %r5479, %r5482;
	st.shared.u32 	[%r3041+104], %r5483;
	ld.shared.u32 	%r5484, [%r3041+208];
	ld.shared.u32 	%r5485, [%r3038+256];
	ld.shared.u32 	%r5486, [%r3057+20176];
	add.s32 	%r5487, %r5486, %r5485;
	min.s32 	%r5488, %r5484, %r5487;
	st.shared.u32 	[%r3041+208], %r5488;
	ld.shared.u32 	%r5489, [%r3041+8112];
	ld.shared.u32 	%r5490, [%r3038+8368];
	add.s32 	%r5491, %r5476, %r5490;
	min.s32 	%r5492, %r5489, %r5491;
	st.shared.u32 	[%r3041+8112], %r5492;
	ld.shared.u32 	%r5493, [%r3041+8216];
	ld.shared.u32 	%r5494, [%r3038+8368];
	add.s32 	%r5495, %r5481, %r5494;
	min.s32 	%r5496, %r5493, %r5495;
	st.shared.u32 	[%r3041+8216], %r5496;
	ld.shared.u32 	%r5497, [%r3041+8320];
	ld.shared.u32 	%r5498, [%r3038+8368];
	add.s32 	%r5499, %r5486, %r5498;
	min.s32 	%r5500, %r5497, %r5499;
	st.shared.u32 	[%r3041+8320], %r5500;
	ld.shared.u32 	%r5501, [%r3041+16224];
	ld.shared.u32 	%r5502, [%r3038+16480];
	add.s32 	%r5503, %r5476, %r5502;
	min.s32 	%r5504, %r5501, %r5503;
	st.shared.u32 	[%r3041+16224], %r5504;
	ld.shared.u32 	%r5505, [%r3041+16328];
	ld.shared.u32 	%r5506, [%r3038+16480];
	add.s32 	%r5507, %r5481, %r5506;
	min.s32 	%r5508, %r5505, %r5507;
	st.shared.u32 	[%r3041+16328], %r5508;
	ld.shared.u32 	%r5509, [%r3041+16432];
	ld.shared.u32 	%r5510, [%r3038+16480];
	add.s32 	%r5511, %r5486, %r5510;
	min.s32 	%r5512, %r5509, %r5511;
	st.shared.u32 	[%r3041+16432], %r5512;
	bar.sync 	0;
	ld.shared.u32 	%r5513, [%r3041];
	ld.shared.u32 	%r5514, [%r3038+260];
	ld.shared.u32 	%r5515, [%r3057+20280];
	add.s32 	%r5516, %r5515, %r5514;
	min.s32 	%r5517, %r5513, %r5516;
	st.shared.u32 	[%r3041], %r5517;
	ld.shared.u32 	%r5518, [%r3041+104];
	ld.shared.u32 	%r5519, [%r3038+260];
	ld.shared.u32 	%r5520, [%r3057+20384];
	add.s32 	%r5521, %r5520, %r5519;
	min.s32 	%r5522, %r5518, %r5521;
	st.shared.u32 	[%r3041+104], %r5522;
	ld.shared.u32 	%r5523, [%r3041+208];
	ld.shared.u32 	%r5524, [%r3038+260];
	ld.shared.u32 	%r5525, [%r3057+20488];
	add.s32 	%r5526, %r5525, %r5524;
	min.s32 	%r5527, %r5523, %r5526;
	st.shared.u32 	[%r3041+208], %r5527;
	ld.shared.u32 	%r5528, [%r3041+8112];
	ld.shared.u32 	%r5529, [%r3038+8372];
	add.s32 	%r5530, %r5515, %r5529;
	min.s32 	%r5531, %r5528, %r5530;
	st.shared.u32 	[%r3041+8112], %r5531;
	ld.shared.u32 	%r5532, [%r3041+8216];
	ld.shared.u32 	%r5533, [%r3038+8372];
	add.s32 	%r5534, %r5520, %r5533;
	min.s32 	%r5535, %r5532, %r5534;
	st.shared.u32 	[%r3041+8216], %r5535;
	ld.shared.u32 	%r5536, [%r3041+8320];
	ld.shared.u32 	%r5537, [%r3038+8372];
	add.s32 	%r5538, %r5525, %r5537;
	min.s32 	%r5539, %r5536, %r5538;
	st.shared.u32 	[%r3041+8320], %r5539;
	ld.shared.u32 	%r5540, [%r3041+16224];
	ld.shared.u32 	%r5541, [%r3038+16484];
	add.s32 	%r5542, %r5515, %r5541;
	min.s32 	%r5543, %r5540, %r5542;
	st.shared.u32 	[%r3041+16224], %r5543;
	ld.shared.u32 	%r5544, [%r3041+16328];
	ld.shared.u32 	%r5545, [%r3038+16484];
	add.s32 	%r5546, %r5520, %r5545;
	min.s32 	%r5547, %r5544, %r5546;
	st.shared.u32 	[%r3041+16328], %r5547;
	ld.shared.u32 	%r5548, [%r3041+16432];
	ld.shared.u32 	%r5549, [%r3038+16484];
	add.s32 	%r5550, %r5525, %r5549;
	min.s32 	%r5551, %r5548, %r5550;
	st.shared.u32 	[%r3041+16432], %r5551;
	bar.sync 	0;
	ld.shared.u32 	%r5552, [%r3041];
	ld.shared.u32 	%r5553, [%r3038+264];
	ld.shared.u32 	%r5554, [%r3057+20592];
	add.s32 	%r5555, %r5554, %r5553;
	min.s32 	%r5556, %r5552, %r5555;
	st.shared.u32 	[%r3041], %r5556;
	ld.shared.u32 	%r5557, [%r3041+104];
	ld.shared.u32 	%r5558, [%r3038+264];
	ld.shared.u32 	%r5559, [%r3057+20696];
	add.s32 	%r5560, %r5559, %r5558;
	min.s32 	%r5561, %r5557, %r5560;
	st.shared.u32 	[%r3041+104], %r5561;
	ld.shared.u32 	%r5562, [%r3041+208];
	ld.shared.u32 	%r5563, [%r3038+264];
	ld.shared.u32 	%r5564, [%r3057+20800];
	add.s32 	%r5565, %r5564, %r5563;
	min.s32 	%r5566, %r5562, %r5565;
	st.shared.u32 	[%r3041+208], %r5566;
	ld.shared.u32 	%r5567, [%r3041+8112];
	ld.shared.u32 	%r5568, [%r3038+8376];
	add.s32 	%r5569, %r5554, %r5568;
	min.s32 	%r5570, %r5567, %r5569;
	st.shared.u32 	[%r3041+8112], %r5570;
	ld.shared.u32 	%r5571, [%r3041+8216];
	ld.shared.u32 	%r5572, [%r3038+8376];
	add.s32 	%r5573, %r5559, %r5572;
	min.s32 	%r5574, %r5571, %r5573;
	st.shared.u32 	[%r3041+8216], %r5574;
	ld.shared.u32 	%r5575, [%r3041+8320];
	ld.shared.u32 	%r5576, [%r3038+8376];
	add.s32 	%r5577, %r5564, %r5576;
	min.s32 	%r5578, %r5575, %r5577;
	st.shared.u32 	[%r3041+8320], %r5578;
	ld.shared.u32 	%r5579, [%r3041+16224];
	ld.shared.u32 	%r5580, [%r3038+16488];
	add.s32 	%r5581, %r5554, %r5580;
	min.s32 	%r5582, %r5579, %r5581;
	st.shared.u32 	[%r3041+16224], %r5582;
	ld.shared.u32 	%r5583, [%r3041+16328];
	ld.shared.u32 	%r5584, [%r3038+16488];
	add.s32 	%r5585, %r5559, %r5584;
	min.s32 	%r5586, %r5583, %r5585;
	st.shared.u32 	[%r3041+16328], %r5586;
	ld.shared.u32 	%r5587, [%r3041+16432];
	ld.shared.u32 	%r5588, [%r3038+16488];
	add.s32 	%r5589, %r5564, %r5588;
	min.s32 	%r5590, %r5587, %r5589;
	st.shared.u32 	[%r3041+16432], %r5590;
	bar.sync 	0;
	ld.shared.u32 	%r5591, [%r3041];
	ld.shared.u32 	%r5592, [%r3038+268];
	ld.shared.u32 	%r5593, [%r3057+20904];
	add.s32 	%r5594, %r5593, %r5592;
	min.s32 	%r5595, %r5591, %r5594;
	st.shared.u32 	[%r3041], %r5595;
	ld.shared.u32 	%r5596, [%r3041+104];
	ld.shared.u32 	%r5597, [%r3038+268];
	ld.shared.u32 	%r5598, [%r3057+21008];
	add.s32 	%r5599, %r5598, %r5597;
	min.s32 	%r5600, %r5596, %r5599;
	st.shared.u32 	[%r3041+104], %r5600;
	ld.shared.u32 	%r5601, [%r3041+208];
	ld.shared.u32 	%r5602, [%r3038+268];
	ld.shared.u32 	%r5603, [%r3057+21112];
	add.s32 	%r5604, %r5603, %r5602;
	min.s32 	%r5605, %r5601, %r5604;
	st.shared.u32 	[%r3041+208], %r5605;
	ld.shared.u32 	%r5606, [%r3041+8112];
	ld.shared.u32 	%r5607, [%r3038+8380];
	add.s32 	%r5608, %r5593, %r5607;
	min.s32 	%r5609, %r5606, %r5608;
	st.shared.u32 	[%r3041+8112], %r5609;
	ld.shared.u32 	%r5610, [%r3041+8216];
	ld.shared.u32 	%r5611, [%r3038+8380];
	add.s32 	%r5612, %r5598, %r5611;
	min.s32 	%r5613, %r5610, %r5612;
	st.shared.u32 	[%r3041+8216], %r5613;
	ld.shared.u32 	%r5614, [%r3041+8320];
	ld.shared.u32 	%r5615, [%r3038+8380];
	add.s32 	%r5616, %r5603, %r5615;
	min.s32 	%r5617, %r5614, %r5616;
	st.shared.u32 	[%r3041+8320], %r5617;
	ld.shared.u32 	%r5618, [%r3041+16224];
	ld.shared.u32 	%r5619, [%r3038+16492];
	add.s32 	%r5620, %r5593, %r5619;
	min.s32 	%r5621, %r5618, %r5620;
	st.shared.u32 	[%r3041+16224], %r5621;
	ld.shared.u32 	%r5622, [%r3041+16328];
	ld.shared.u32 	%r5623, [%r3038+16492];
	add.s32 	%r5624, %r5598, %r5623;
	min.s32 	%r5625, %r5622, %r5624;
	st.shared.u32 	[%r3041+16328], %r5625;
	ld.shared.u32 	%r5626, [%r3041+16432];
	ld.shared.u32 	%r5627, [%r3038+16492];
	add.s32 	%r5628, %r5603, %r5627;
	min.s32 	%r5629, %r5626, %r5628;
	st.shared.u32 	[%r3041+16432], %r5629;
	bar.sync 	0;
	ld.shared.u32 	%r5630, [%r3041];
	ld.shared.u32 	%r5631, [%r3038+272];
	ld.shared.u32 	%r5632, [%r3057+21216];
	add.s32 	%r5633, %r5632, %r5631;
	min.s32 	%r5634, %r5630, %r5633;
	st.shared.u32 	[%r3041], %r5634;
	ld.shared.u32 	%r5635, [%r3041+104];
	ld.shared.u32 	%r5636, [%r3038+272];
	ld.shared.u32 	%r5637, [%r3057+21320];
	add.s32 	%r5638, %r5637, %r5636;
	min.s32 	%r5639, %r5635, %r5638;
	st.shared.u32 	[%r3041+104], %r5639;
	ld.shared.u32 	%r5640, [%r3041+208];
	ld.shared.u32 	%r5641, [%r3038+272];
	ld.shared.u32 	%r5642, [%r3057+21424];
	add.s32 	%r5643, %r5642, %r5641;
	min.s32 	%r5644, %r5640, %r5643;
	st.shared.u32 	[%r3041+208], %r5644;
	ld.shared.u32 	%r5645, [%r3041+8112];
	ld.shared.u32 	%r5646, [%r3038+8384];
	add.s32 	%r5647, %r5632, %r5646;
	min.s32 	%r5648, %r5645, %r5647;
	st.shared.u32 	[%r3041+8112], %r5648;
	ld.shared.u32 	%r5649, [%r3041+8216];
	ld.shared.u32 	%r5650, [%r3038+8384];
	add.s32 	%r5651, %r5637, %r5650;
	min.s32 	%r5652, %r5649, %r5651;
	st.shared.u32 	[%r3041+8216], %r5652;
	ld.shared.u32 	%r5653, [%r3041+8320];
	ld.shared.u32 	%r5654, [%r3038+8384];
	add.s32 	%r5655, %r5642, %r5654;
	min.s32 	%r5656, %r5653, %r5655;
	st.shared.u32 	[%r3041+8320], %r5656;
	ld.shared.u32 	%r5657, [%r3041+16224];
	ld.shared.u32 	%r5658, [%r3038+16496];
	add.s32 	%r5659, %r5632, %r5658;
	min.s32 	%r5660, %r5657, %r5659;
	st.shared.u32 	[%r3041+16224], %r5660;
	ld.shared.u32 	%r5661, [%r3041+16328];
	ld.shared.u32 	%r5662, [%r3038+16496];
	add.s32 	%r5663, %r5637, %r5662;
	min.s32 	%r5664, %r5661, %r5663;
	st.shared.u32 	[%r3041+16328], %r5664;
	ld.shared.u32 	%r5665, [%r3041+16432];
	ld.shared.u32 	%r5666, [%r3038+16496];
	add.s32 	%r5667, %r5642, %r5666;
	min.s32 	%r5668, %r5665, %r5667;
	st.shared.u32 	[%r3041+16432], %r5668;
	bar.sync 	0;
	ld.shared.u32 	%r5669, [%r3041];
	ld.shared.u32 	%r5670, [%r3038+276];
	ld.shared.u32 	%r5671, [%r3057+21528];
	add.s32 	%r5672, %r5671, %r5670;
	min.s32 	%r5673, %r5669, %r5672;
	st.shared.u32 	[%r3041], %r5673;
	ld.shared.u32 	%r5674, [%r3041+104];
	ld.shared.u32 	%r5675, [%r3038+276];
	ld.shared.u32 	%r5676, [%r3057+21632];
	add.s32 	%r5677, %r5676, %r5675;
	min.s32 	%r5678, %r5674, %r5677;
	st.shared.u32 	[%r3041+104], %r5678;
	ld.shared.u32 	%r5679, [%r3041+208];
	ld.shared.u32 	%r5680, [%r3038+276];
	ld.shared.u32 	%r5681, [%r3057+21736];
	add.s32 	%r5682, %r5681, %r5680;
	min.s32 	%r5683, %r5679, %r5682;
	st.shared.u32 	[%r3041+208], %r5683;
	ld.shared.u32 	%r5684, [%r3041+8112];
	ld.shared.u32 	%r5685, [%r3038+8388];
	add.s32 	%r5686, %r5671, %r5685;
	min.s32 	%r5687, %r5684, %r5686;
	st.shared.u32 	[%r3041+8112], %r5687;
	ld.shared.u32 	%r5688, [%r3041+8216];
	ld.shared.u32 	%r5689, [%r3038+8388];
	add.s32 	%r5690, %r5676, %r5689;
	min.s32 	%r5691, %r5688, %r5690;
	st.shared.u32 	[%r3041+8216], %r5691;
	ld.shared.u32 	%r5692, [%r3041+8320];
	ld.shared.u32 	%r5693, [%r3038+8388];
	add.s32 	%r5694, %r5681, %r5693;
	min.s32 	%r5695, %r5692, %r5694;
	st.shared.u32 	[%r3041+8320], %r5695;
	ld.shared.u32 	%r5696, [%r3041+16224];
	ld.shared.u32 	%r5697, [%r3038+16500];
	add.s32 	%r5698, %r5671, %r5697;
	min.s32 	%r5699, %r5696, %r5698;
	st.shared.u32 	[%r3041+16224], %r5699;
	ld.shared.u32 	%r5700, [%r3041+16328];
	ld.shared.u32 	%r5701, [%r3038+16500];
	add.s32 	%r5702, %r5676, %r5701;
	min.s32 	%r5703, %r5700, %r5702;
	st.shared.u32 	[%r3041+16328], %r5703;
	ld.shared.u32 	%r5704, [%r3041+16432];
	ld.shared.u32 	%r5705, [%r3038+16500];
	add.s32 	%r5706, %r5681, %r5705;
	min.s32 	%r5707, %r5704, %r5706;
	st.shared.u32 	[%r3041+16432], %r5707;
	bar.sync 	0;
	ld.shared.u32 	%r5708, [%r3041];
	ld.shared.u32 	%r5709, [%r3038+280];
	ld.shared.u32 	%r5710, [%r3057+21840];
	add.s32 	%r5711, %r5710, %r5709;
	min.s32 	%r5712, %r5708, %r5711;
	st.shared.u32 	[%r3041], %r5712;
	ld.shared.u32 	%r5713, [%r3041+104];
	ld.shared.u32 	%r5714, [%r3038+280];
	ld.shared.u32 	%r5715, [%r3057+21944];
	add.s32 	%r5716, %r5715, %r5714;
	min.s32 	%r5717, %r5713, %r5716;
	st.shared.u32 	[%r3041+104], %r5717;
	ld.shared.u32 	%r5718, [%r3041+208];
	ld.shared.u32 	%r5719, [%r3038+280];
	ld.shared.u32 	%r5720, [%r3057+22048];
	add.s32 	%r5721, %r5720, %r5719;
	min.s32 	%r5722, %r5718, %r5721;
	st.shared.u32 	[%r3041+208], %r5722;
	ld.shared.u32 	%r5723, [%r3041+8112];
	ld.shared.u32 	%r5724, [%r3038+8392];
	add.s32 	%r5725, %r5710, %r5724;
	min.s32 	%r5726, %r5723, %r5725;
	st.shared.u32 	[%r3041+8112], %r5726;
	ld.shared.u32 	%r5727, [%r3041+8216];
	ld.shared.u32 	%r5728, [%r3038+8392];
	add.s32 	%r5729, %r5715, %r5728;
	min.s32 	%r5730, %r5727, %r5729;
	st.shared.u32 	[%r3041+8216], %r5730;
	ld.shared.u32 	%r5731, [%r3041+8320];
	ld.shared.u32 	%r5732, [%r3038+8392];
	add.s32 	%r5733, %r5720, %r5732;
	min.s32 	%r5734, %r5731, %r5733;
	st.shared.u32 	[%r3041+8320], %r5734;
	ld.shared.u32 	%r5735, [%r3041+16224];
	ld.shared.u32 	%r5736, [%r3038+16504];
	add.s32 	%r5737, %r5710, %r5736;
	min.s32 	%r5738, %r5735, %r5737;
	st.shared.u32 	[%r3041+16224], %r5738;
	ld.shared.u32 	%r5739, [%r3041+16328];
	ld.shared.u32 	%r5740, [%r3038+16504];
	add.s32 	%r5741, %r5715, %r5740;
	min.s32 	%r5742, %r5739, %r5741;
	st.shared.u32 	[%r3041+16328], %r5742;
	ld.shared.u32 	%r5743, [%r3041+16432];
	ld.shared.u32 	%r5744, [%r3038+16504];
	add.s32 	%r5745, %r5720, %r5744;
	min.s32 	%r5746, %r5743, %r5745;
	st.shared.u32 	[%r3041+16432], %r5746;
	bar.sync 	0;
	ld.shared.u32 	%r5747, [%r3041];
	ld.shared.u32 	%r5748, [%r3038+284];
	ld.shared.u32 	%r5749, [%r3057+22152];
	add.s32 	%r5750, %r5749, %r5748;
	min.s32 	%r5751, %r5747, %r5750;
	st.shared.u32 	[%r3041], %r5751;
	ld.shared.u32 	%r5752, [%r3041+104];
	ld.shared.u32 	%r5753, [%r3038+284];
	ld.shared.u32 	%r5754, [%r3057+22256];
	add.s32 	%r5755, %r5754, %r5753;
	min.s32 	%r5756, %r5752, %r5755;
	st.shared.u32 	[%r3041+104], %r5756;
	ld.shared.u32 	%r5757, [%r3041+208];
	ld.shared.u32 	%r5758, [%r3038+284];
	ld.shared.u32 	%r5759, [%r3057+22360];
	add.s32 	%r5760, %r5759, %r5758;
	min.s32 	%r5761, %r5757, %r5760;
	st.shared.u32 	[%r3041+208], %r5761;
	ld.shared.u32 	%r5762, [%r3041+8112];
	ld.shared.u32 	%r5763, [%r3038+8396];
	add.s32 	%r5764, %r5749, %r5763;
	min.s32 	%r5765, %r5762, %r5764;
	st.shared.u32 	[%r3041+8112], %r5765;
	ld.shared.u32 	%r5766, [%r3041+8216];
	ld.shared.u32 	%r5767, [%r3038+8396];
	add.s32 	%r5768, %r5754, %r5767;
	min.s32 	%r5769, %r5766, %r5768;
	st.shared.u32 	[%r3041+8216], %r5769;
	ld.shared.u32 	%r5770, [%r3041+8320];
	ld.shared.u32 	%r5771, [%r3038+8396];
	add.s32 	%r5772, %r5759, %r5771;
	min.s32 	%r5773, %r5770, %r5772;
	st.shared.u32 	[%r3041+8320], %r5773;
	ld.shared.u32 	%r5774, [%r3041+16224];
	ld.shared.u32 	%r5775, [%r3038+16508];
	add.s32 	%r5776, %r5749, %r5775;
	min.s32 	%r5777, %r5774, %r5776;
	st.shared.u32 	[%r3041+16224], %r5777;
	ld.shared.u32 	%r5778, [%r3041+16328];
	ld.shared.u32 	%r5779, [%r3038+16508];
	add.s32 	%r5780, %r5754, %r5779;
	min.s32 	%r5781, %r5778, %r5780;
	st.shared.u32 	[%r3041+16328], %r5781;
	ld.shared.u32 	%r5782, [%r3041+16432];
	ld.shared.u32 	%r5783, [%r3038+16508];
	add.s32 	%r5784, %r5759, %r5783;
	min.s32 	%r5785, %r5782, %r5784;
	st.shared.u32 	[%r3041+16432], %r5785;
	bar.sync 	0;
	ld.shared.u32 	%r5786, [%r3041];
	ld.shared.u32 	%r5787, [%r3038+288];
	ld.shared.u32 	%r5788, [%r3057+22464];
	add.s32 	%r5789, %r5788, %r5787;
	min.s32 	%r5790, %r5786, %r5789;
	st.shared.u32 	[%r3041], %r5790;
	ld.shared.u32 	%r5791, [%r3041+104];
	ld.shared.u32 	%r5792, [%r3038+288];
	ld.shared.u32 	%r5793, [%r3057+22568];
	add.s32 	%r5794, %r5793, %r5792;
	min.s32 	%r5795, %r5791, %r5794;
	st.shared.u32 	[%r3041+104], %r5795;
	ld.shared.u32 	%r5796, [%r3041+208];
	ld.shared.u32 	%r5797, [%r3038+288];
	ld.shared.u32 	%r5798, [%r3057+22672];
	add.s32 	%r5799, %r5798, %r5797;
	min.s32 	%r5800, %r5796, %r5799;
	st.shared.u32 	[%r3041+208], %r5800;
	ld.shared.u32 	%r5801, [%r3041+8112];
	ld.shared.u32 	%r5802, [%r3038+8400];
	add.s32 	%r5803, %r5788, %r5802;
	min.s32 	%r5804, %r5801, %r5803;
	st.shared.u32 	[%r3041+8112], %r5804;
	ld.shared.u32 	%r5805, [%r3041+8216];
	ld.shared.u32 	%r5806, [%r3038+8400];
	add.s32 	%r5807, %r5793, %r5806;
	min.s32 	%r5808, %r5805, %r5807;
	st.shared.u32 	[%r3041+8216], %r5808;
	ld.shared.u32 	%r5809, [%r3041+8320];
	ld.shared.u32 	%r5810, [%r3038+8400];
	add.s32 	%r5811, %r5798, %r5810;
	min.s32 	%r5812, %r5809, %r5811;
	st.shared.u32 	[%r3041+8320], %r5812;
	ld.shared.u32 	%r5813, [%r3041+16224];
	ld.shared.u32 	%r5814, [%r3038+16512];
	add.s32 	%r5815, %r5788, %r5814;
	min.s32 	%r5816, %r5813, %r5815;
	st.shared.u32 	[%r3041+16224], %r5816;
	ld.shared.u32 	%r5817, [%r3041+16328];
	ld.shared.u32 	%r5818, [%r3038+16512];
	add.s32 	%r5819, %r5793, %r5818;
	min.s32 	%r5820, %r5817, %r5819;
	st.shared.u32 	[%r3041+16328], %r5820;
	ld.shared.u32 	%r5821, [%r3041+16432];
	ld.shared.u32 	%r5822, [%r3038+16512];
	add.s32 	%r5823, %r5798, %r5822;
	min.s32 	%r5824, %r5821, %r5823;
	st.shared.u32 	[%r3041+16432], %r5824;
	bar.sync 	0;
	ld.shared.u32 	%r5825, [%r3041];
	ld.shared.u32 	%r5826, [%r3038+292];
	ld.shared.u32 	%r5827, [%r3057+22776];
	add.s32 	%r5828, %r5827, %r5826;
	min.s32 	%r5829, %r5825, %r5828;
	st.shared.u32 	[%r3041], %r5829;
	ld.shared.u32 	%r5830, [%r3041+104];
	ld.shared.u32 	%r5831, [%r3038+292];
	ld.shared.u32 	%r5832, [%r3057+22880];
	add.s32 	%r5833, %r5832, %r5831;
	min.s32 	%r5834, %r5830, %r5833;
	st.shared.u32 	[%r3041+104], %r5834;
	ld.shared.u32 	%r5835, [%r3041+208];
	ld.shared.u32 	%r5836, [%r3038+292];
	ld.shared.u32 	%r5837, [%r3057+22984];
	add.s32 	%r5838, %r5837, %r5836;
	min.s32 	%r5839, %r5835, %r5838;
	st.shared.u32 	[%r3041+208], %r5839;
	ld.shared.u32 	%r5840, [%r3041+8112];
	ld.shared.u32 	%r5841, [%r3038+8404];
	add.s32 	%r5842, %r5827, %r5841;
	min.s32 	%r5843, %r5840, %r5842;
	st.shared.u32 	[%r3041+8112], %r5843;
	ld.shared.u32 	%r5844, [%r3041+8216];
	ld.shared.u32 	%r5845, [%r3038+8404];
	add.s32 	%r5846, %r5832, %r5845;
	min.s32 	%r5847, %r5844, %r5846;
	st.shared.u32 	[%r3041+8216], %r5847;
	ld.shared.u32 	%r5848, [%r3041+8320];
	ld.shared.u32 	%r5849, [%r3038+8404];
	add.s32 	%r5850, %r5837, %r5849;
	min.s32 	%r5851, %r5848, %r5850;
	st.shared.u32 	[%r3041+8320], %r5851;
	ld.shared.u32 	%r5852, [%r3041+16224];
	ld.shared.u32 	%r5853, [%r3038+16516];
	add.s32 	%r5854, %r5827, %r5853;
	min.s32 	%r5855, %r5852, %r5854;
	st.shared.u32 	[%r3041+16224], %r5855;
	ld.shared.u32 	%r5856, [%r3041+16328];
	ld.shared.u32 	%r5857, [%r3038+16516];
	add.s32 	%r5858, %r5832, %r5857;
	min.s32 	%r5859, %r5856, %r5858;
	st.shared.u32 	[%r3041+16328], %r5859;
	ld.shared.u32 	%r5860, [%r3041+16432];
	ld.shared.u32 	%r5861, [%r3038+16516];
	add.s32 	%r5862, %r5837, %r5861;
	min.s32 	%r5863, %r5860, %r5862;
	st.shared.u32 	[%r3041+16432], %r5863;
	bar.sync 	0;
	ld.shared.u32 	%r5864, [%r3041];
	ld.shared.u32 	%r5865, [%r3038+296];
	ld.shared.u32 	%r5866, [%r3057+23088];
	add.s32 	%r5867, %r5866, %r5865;
	min.s32 	%r5868, %r5864, %r5867;
	st.shared.u32 	[%r3041], %r5868;
	ld.shared.u32 	%r5869, [%r3041+104];
	ld.shared.u32 	%r5870, [%r3038+296];
	ld.shared.u32 	%r5871, [%r3057+23192];
	add.s32 	%r5872, %r5871, %r5870;
	min.s32 	%r5873, %r5869, %r5872;
	st.shared.u32 	[%r3041+104], %r5873;
	ld.shared.u32 	%r5874, [%r3041+208];
	ld.shared.u32 	%r5875, [%r3038+296];
	ld.shared.u32 	%r5876, [%r3057+23296];
	add.s32 	%r5877, %r5876, %r5875;
	min.s32 	%r5878, %r5874, %r5877;
	st.shared.u32 	[%r3041+208], %r5878;
	ld.shared.u32 	%r5879, [%r3041+8112];
	ld.shared.u32 	%r5880, [%r3038+8408];
	add.s32 	%r5881, %r5866, %r5880;
	min.s32 	%r5882, %r5879, %r5881;
	st.shared.u32 	[%r3041+8112], %r5882;
	ld.shared.u32 	%r5883, [%r3041+8216];
	ld.shared.u32 	%r5884, [%r3038+8408];
	add.s32 	%r5885, %r5871, %r5884;
	min.s32 	%r5886, %r5883, %r5885;
	st.shared.u32 	[%r3041+8216], %r5886;
	ld.shared.u32 	%r5887, [%r3041+8320];
	ld.shared.u32 	%r5888, [%r3038+8408];
	add.s32 	%r5889, %r5876, %r5888;
	min.s32 	%r5890, %r5887, %r5889;
	st.shared.u32 	[%r3041+8320], %r5890;
	ld.shared.u32 	%r5891, [%r3041+16224];
	ld.shared.u32 	%r5892, [%r3038+16520];
	add.s32 	%r5893, %r5866, %r5892;
	min.s32 	%r5894, %r5891, %r5893;
	st.shared.u32 	[%r3041+16224], %r5894;
	ld.shared.u32 	%r5895, [%r3041+16328];
	ld.shared.u32 	%r5896, [%r3038+16520];
	add.s32 	%r5897, %r5871, %r5896;
	min.s32 	%r5898, %r5895, %r5897;
	st.shared.u32 	[%r3041+16328], %r5898;
	ld.shared.u32 	%r5899, [%r3041+16432];
	ld.shared.u32 	%r5900, [%r3038+16520];
	add.s32 	%r5901, %r5876, %r5900;
	min.s32 	%r5902, %r5899, %r5901;
	st.shared.u32 	[%r3041+16432], %r5902;
	bar.sync 	0;
	ld.shared.u32 	%r5903, [%r3041];
	ld.shared.u32 	%r5904, [%r3038+300];
	ld.shared.u32 	%r5905, [%r3057+23400];
	add.s32 	%r5906, %r5905, %r5904;
	min.s32 	%r5907, %r5903, %r5906;
	st.shared.u32 	[%r3041], %r5907;
	ld.shared.u32 	%r5908, [%r3041+104];
	ld.shared.u32 	%r5909, [%r3038+300];
	ld.shared.u32 	%r5910, [%r3057+23504];
	add.s32 	%r5911, %r5910, %r5909;
	min.s32 	%r5912, %r5908, %r5911;
	st.shared.u32 	[%r3041+104], %r5912;
	ld.shared.u32 	%r5913, [%r3041+208];
	ld.shared.u32 	%r5914, [%r3038+300];
	ld.shared.u32 	%r5915, [%r3057+23608];
	add.s32 	%r5916, %r5915, %r5914;
	min.s32 	%r5917, %r5913, %r5916;
	st.shared.u32 	[%r3041+208], %r5917;
	ld.shared.u32 	%r5918, [%r3041+8112];
	ld.shared.u32 	%r5919, [%r3038+8412];
	add.s32 	%r5920, %r5905, %r5919;
	min.s32 	%r5921, %r5918, %r5920;
	st.shared.u32 	[%r3041+8112], %r5921;
	ld.shared.u32 	%r5922, [%r3041+8216];
	ld.shared.u32 	%r5923, [%r3038+8412];
	add.s32 	%r5924, %r5910, %r5923;
	min.s32 	%r5925, %r5922, %r5924;
	st.shared.u32 	[%r3041+8216], %r5925;
	ld.shared.u32 	%r5926, [%r3041+8320];
	ld.shared.u32 	%r5927, [%r3038+8412];
	add.s32 	%r5928, %r5915, %r5927;
	min.s32 	%r5929, %r5926, %r5928;
	st.shared.u32 	[%r3041+8320], %r5929;
	ld.shared.u32 	%r5930, [%r3041+16224];
	ld.shared.u32 	%r5931, [%r3038+16524];
	add.s32 	%r5932, %r5905, %r5931;
	min.s32 	%r5933, %r5930, %r5932;
	st.shared.u32 	[%r3041+16224], %r5933;
	ld.shared.u32 	%r5934, [%r3041+16328];
	ld.shared.u32 	%r5935, [%r3038+16524];
	add.s32 	%r5936, %r5910, %r5935;
	min.s32 	%r5937, %r5934, %r5936;
	st.shared.u32 	[%r3041+16328], %r5937;
	ld.shared.u32 	%r5938, [%r3041+16432];
	ld.shared.u32 	%r5939, [%r3038+16524];
	add.s32 	%r5940, %r5915, %r5939;
	min.s32 	%r5941, %r5938, %r5940;
	st.shared.u32 	[%r3041+16432], %r5941;
	bar.sync 	0;
	ld.shared.u32 	%r5942, [%r3041];
	ld.shared.u32 	%r5943, [%r3038+304];
	ld.shared.u32 	%r5944, [%r3057+23712];
	add.s32 	%r5945, %r5944, %r5943;
	min.s32 	%r5946, %r5942, %r5945;
	st.shared.u32 	[%r3041], %r5946;
	ld.shared.u32 	%r5947, [%r3041+104];
	ld.shared.u32 	%r5948, [%r3038+304];
	ld.shared.u32 	%r5949, [%r3057+23816];
	add.s32 	%r5950, %r5949, %r5948;
	min.s32 	%r5951, %r5947, %r5950;
	st.shared.u32 	[%r3041+104], %r5951;
	ld.shared.u32 	%r5952, [%r3041+208];
	ld.shared.u32 	%r5953, [%r3038+304];
	ld.shared.u32 	%r5954, [%r3057+23920];
	add.s32 	%r5955, %r5954, %r5953;
	min.s32 	%r5956, %r5952, %r5955;
	st.shared.u32 	[%r3041+208], %r5956;
	ld.shared.u32 	%r5957, [%r3041+8112];
	ld.shared.u32 	%r5958, [%r3038+8416];
	add.s32 	%r5959, %r5944, %r5958;
	min.s32 	%r5960, %r5957, %r5959;
	st.shared.u32 	[%r3041+8112], %r5960;
	ld.shared.u32 	%r5961, [%r3041+8216];
	ld.shared.u32 	%r5962, [%r3038+8416];
	add.s32 	%r5963, %r5949, %r5962;
	min.s32 	%r5964, %r5961, %r5963;
	st.shared.u32 	[%r3041+8216], %r5964;
	ld.shared.u32 	%r5965, [%r3041+8320];
	ld.shared.u32 	%r5966, [%r3038+8416];
	add.s32 	%r5967, %r5954, %r5966;
	min.s32 	%r5968, %r5965, %r5967;
	st.shared.u32 	[%r3041+8320], %r5968;
	ld.shared.u32 	%r5969, [%r3041+16224];
	ld.shared.u32 	%r5970, [%r3038+16528];
	add.s32 	%r5971, %r5944, %r5970;
	min.s32 	%r5972, %r5969, %r5971;
	st.shared.u32 	[%r3041+16224], %r5972;
	ld.shared.u32 	%r5973, [%r3041+16328];
	ld.shared.u32 	%r5974, [%r3038+16528];
	add.s32 	%r5975, %r5949, %r5974;
	min.s32 	%r5976, %r5973, %r5975;
	st.shared.u32 	[%r3041+16328], %r5976;
	ld.shared.u32 	%r5977, [%r3041+16432];
	ld.shared.u32 	%r5978, [%r3038+16528];
	add.s32 	%r5979, %r5954, %r5978;
	min.s32 	%r5980, %r5977, %r5979;
	st.shared.u32 	[%r3041+16432], %r5980;
	bar.sync 	0;
	ld.shared.u32 	%r5981, [%r3041];
	ld.shared.u32 	%r5982, [%r3038+308];
	ld.shared.u32 	%r5983, [%r3057+24024];
	add.s32 	%r5984, %r5983, %r5982;
	min.s32 	%r5985, %r5981, %r5984;
	st.shared.u32 	[%r3041], %r5985;
	ld.shared.u32 	%r5986, [%r3041+104];
	ld.shared.u32 	%r5987, [%r3038+308];
	ld.shared.u32 	%r5988, [%r3057+24128];
	add.s32 	%r5989, %r5988, %r5987;
	min.s32 	%r5990, %r5986, %r5989;
	st.shared.u32 	[%r3041+104], %r5990;
	ld.shared.u32 	%r5991, [%r3041+208];
	ld.shared.u32 	%r5992, [%r3038+308];
	ld.shared.u32 	%r5993, [%r3057+24232];
	add.s32 	%r5994, %r5993, %r5992;
	min.s32 	%r5995, %r5991, %r5994;
	st.shared.u32 	[%r3041+208], %r5995;
	ld.shared.u32 	%r5996, [%r3041+8112];
	ld.shared.u32 	%r5997, [%r3038+8420];
	add.s32 	%r5998, %r5983, %r5997;
	min.s32 	%r5999, %r5996, %r5998;
	st.shared.u32 	[%r3041+8112], %r5999;
	ld.shared.u32 	%r6000, [%r3041+8216];
	ld.shared.u32 	%r6001, [%r3038+8420];
	add.s32 	%r6002, %r5988, %r6001;
	min.s32 	%r6003, %r6000, %r6002;
	st.shared.u32 	[%r3041+8216], %r6003;
	ld.shared.u32 	%r6004, [%r3041+8320];
	ld.shared.u32 	%r6005, [%r3038+8420];
	add.s32 	%r6006, %r5993, %r6005;
	min.s32 	%r6007, %r6004, %r6006;
	st.shared.u32 	[%r3041+8320], %r6007;
	ld.shared.u32 	%r6008, [%r3041+16224];
	ld.shared.u32 	%r6009, [%r3038+16532];
	add.s32 	%r6010, %r5983, %r6009;
	min.s32 	%r6011, %r6008, %r6010;
	st.shared.u32 	[%r3041+16224], %r6011;
	ld.shared.u32 	%r6012, [%r3041+16328];
	ld.shared.u32 	%r6013, [%r3038+16532];
	add.s32 	%r6014, %r5988, %r6013;
	min.s32 	%r6015, %r6012, %r6014;
	st.shared.u32 	[%r3041+16328], %r6015;
	ld.shared.u32 	%r6016, [%r3041+16432];
	ld.shared.u32 	%r6017, [%r3038+16532];
	add.s32 	%r6018, %r5993, %r6017;
	min.s32 	%r6019, %r6016, %r6018;
	st.shared.u32 	[%r3041+16432], %r6019;
	bar.sync 	0;
	ld.shared.u32 	%r6020, [%r3041];
	st.global.u32 	[%rd18], %r6020;
	ld.shared.u32 	%r6021, [%r3041+104];
	st.global.u32 	[%rd18+104], %r6021;
	ld.shared.u32 	%r6022, [%r3041+208];
	st.global.u32 	[%rd18+208], %r6022;
	ld.shared.u32 	%r6023, [%r3041+8112];
	st.global.u32 	[%rd20], %r6023;
	ld.shared.u32 	%r6024, [%r3041+8216];
	st.global.u32 	[%rd20+104], %r6024;
	ld.shared.u32 	%r6025, [%r3041+8320];
	st.global.u32 	[%rd20+208], %r6025;
	ld.shared.u32 	%r6026, [%r3041+16224];
	st.global.u32 	[%rd22], %r6026;
	ld.shared.u32 	%r6027, [%r3041+16328];
	st.global.u32 	[%rd22+104], %r6027;
	ld.shared.u32 	%r6028, [%r3041+16432];
	st.global.u32 	[%rd22+208], %r6028;
$L__BB7_3:
	ret;

}
	// .globl	_Z15proc_3_blk_globPiiiii
.visible .entry _Z15proc_3_blk_globPiiiii(
	.param .u64 .ptr .align 1 _Z15proc_3_blk_globPiiiii_param_0,
	.param .u32 _Z15proc_3_blk_globPiiiii_param_1,
	.param .u32 _Z15proc_3_blk_globPiiiii_param_2,
	.param .u32 _Z15proc_3_blk_globPiiiii_param_3,
	.param .u32 _Z15proc_3_blk_globPiiiii_param_4
)
{
	.reg .pred 	%p<3>;
	.reg .b32 	%r<1943>;
	.reg .b64 	%rd<21>;
	// demoted variable
	.shared .align 4 .b8 _ZZ15proc_3_blk_globPiiiiiE6i_k_sm[24336];
	// demoted variable
	.shared .align 4 .b8 _ZZ15proc_3_blk_globPiiiiiE6k_j_sm[24336];
	ld.param.u64 	%rd1, [_Z15proc_3_blk_globPiiiii_param_0];
	ld.param.u32 	%r1, [_Z15proc_3_blk_globPiiiii_param_1];
	ld.param.u32 	%r2, [_Z15proc_3_blk_globPiiiii_param_2];
	ld.param.u32 	%r3, [_Z15proc_3_blk_globPiiiii_param_3];
	ld.param.u32 	%r4, [_Z15proc_3_blk_globPiiiii_param_4];
	cvta.to.global.u64 	%rd2, %rd1;
	mov.u32 	%r5, %ctaid.y;
	add.s32 	%r6, %r1, %r5;
	mov.u32 	%r7, %ctaid.x;
	add.s32 	%r8, %r2, %r7;
	mov.u32 	%r9, %tid.y;
	mov.u32 	%r10, %tid.x;
	setp.ge.s32 	%p1, %r6, %r3;
	selp.u32 	%r11, 1, 0, %p1;
	add.s32 	%r12, %r6, %r11;
	setp.ge.s32 	%p2, %r8, %r3;
	selp.u32 	%r13, 1, 0, %p2;
	add.s32 	%r14, %r8, %r13;
	mul.lo.s32 	%r15, %r3, 78;
	add.s32 	%r16, %r15, %r10;
	mad.lo.s32 	%r17, %r12, 78, %r9;
	mul.lo.s32 	%r18, %r17, %r4;
	add.s32 	%r19, %r16, %r18;
	mul.lo.s32 	%r20, %r9, 312;
	mov.u32 	%r21, _ZZ15proc_3_blk_globPiiiiiE6i_k_sm;
	add.s32 	%r22, %r21, %r20;
	mul.wide.s32 	%rd3, %r19, 4;
	add.s64 	%rd4, %rd2, %rd3;
	ld.global.u32 	%r23, [%rd4];
	shl.b32 	%r24, %r10, 2;
	add.s32 	%r25, %r22, %r24;
	st.shared.u32 	[%r25], %r23;
	ld.global.u32 	%r26, [%rd4+104];
	st.shared.u32 	[%r25+104], %r26;
	ld.global.u32 	%r27, [%rd4+208];
	st.shared.u32 	[%r25+208], %r27;
	add.s32 	%r28, %r17, 26;
	mul.lo.s32 	%r29, %r28, %r4;
	add.s32 	%r30, %r16, %r29;
	mul.wide.s32 	%rd5, %r30, 4;
	add.s64 	%rd6, %rd2, %rd5;
	ld.global.u32 	%r31, [%rd6];
	st.shared.u32 	[%r25+8112], %r31;
	ld.global.u32 	%r32, [%rd6+104];
	st.shared.u32 	[%r25+8216], %r32;
	ld.global.u32 	%r33, [%rd6+208];
	st.shared.u32 	[%r25+8320], %r33;
	add.s32 	%r34, %r17, 52;
	mul.lo.s32 	%r35, %r34, %r4;
	add.s32 	%r36, %r16, %r35;
	mul.wide.s32 	%rd7, %r36, 4;
	add.s64 	%rd8, %rd2, %rd7;
	ld.global.u32 	%r37, [%rd8];
	st.shared.u32 	[%r25+16224], %r37;
	ld.global.u32 	%r38, [%rd8+104];
	st.shared.u32 	[%r25+16328], %r38;
	ld.global.u32 	%r39, [%rd8+208];
	st.shared.u32 	[%r25+16432], %r39;
	mad.lo.s32 	%r40, %r14, 78, %r10;
	add.s32 	%r41, %r9, %r15;
	mad.lo.s32 	%r42, %r41, %r4, %r40;
	mov.u32 	%r43, _ZZ15proc_3_blk_globPiiiiiE6k_j_sm;
	mul.wide.s32 	%rd9, %r42, 4;
	add.s64 	%rd10, %rd2, %rd9;
	ld.global.u32 	%r44, [%rd10];
	add.s32 	%r45, %r43, %r24;
	add.s32 	%r46, %r45, %r20;
	st.shared.u32 	[%r46], %r44;
	ld.global.u32 	%r47, [%rd10+104];
	st.shared.u32 	[%r46+104], %r47;
	ld.global.u32 	%r48, [%rd10+208];
	st.shared.u32 	[%r46+208], %r48;
	add.s32 	%r49, %r41, 26;
	mad.lo.s32 	%r50, %r49, %r4, %r40;
	mul.wide.s32 	%rd11, %r50, 4;
	add.s64 	%rd12, %rd2, %rd11;
	ld.global.u32 	%r51, [%rd12];
	st.shared.u32 	[%r46+8112], %r51;
	ld.global.u32 	%r52, [%rd12+104];
	st.shared.u32 	[%r46+8216], %r52;
	ld.global.u32 	%r53, [%rd12+208];
	st.shared.u32 	[%r46+8320], %r53;
	add.s32 	%r54, %r41, 52;
	mad.lo.s32 	%r55, %r54, %r4, %r40;
	mul.wide.s32 	%rd13, %r55, 4;
	add.s64 	%rd14, %rd2, %rd13;
	ld.global.u32 	%r56, [%rd14];
	st.shared.u32 	[%r46+16224], %r56;
	ld.global.u32 	%r57, [%rd14+104];
	st.shared.u32 	[%r46+16328], %r57;
	ld.global.u32 	%r58, [%rd14+208];
	st.shared.u32 	[%r46+16432], %r58;
	bar.sync 	0;
	add.s32 	%r59, %r40, %r18;
	mul.wide.s32 	%rd15, %r59, 4;
	add.s64 	%rd16, %rd2, %rd15;
	ld.global.u32 	%r60, [%rd16];
	ld.global.u32 	%r61, [%rd16+104];
	ld.global.u32 	%r62, [%rd16+208];
	add.s32 	%r63, %r40, %r29;
	mul.wide.s32 	%rd17, %r63, 4;
	add.s64 	%rd18, %rd2, %rd17;
	ld.global.u32 	%r64, [%rd18];
	ld.global.u32 	%r65, [%rd18+104];
	ld.global.u32 	%r66, [%rd18+208];
	add.s32 	%r67, %r40, %r35;
	mul.wide.s32 	%rd19, %r67, 4;
	add.s64 	%rd20, %rd2, %rd19;
	ld.global.u32 	%r68, [%rd20];
	ld.global.u32 	%r69, [%rd20+104];
	ld.global.u32 	%r70, [%rd20+208];
	ld.shared.u32 	%r71, [%r22];
	ld.shared.u32 	%r72, [%r45];
	add.s32 	%r73, %r72, %r71;
	min.s32 	%r74, %r60, %r73;
	ld.shared.u32 	%r75, [%r45+104];
	add.s32 	%r76, %r75, %r71;
	min.s32 	%r77, %r61, %r76;
	ld.shared.u32 	%r78, [%r45+208];
	add.s32 	%r79, %r78, %r71;
	min.s32 	%r80, %r62, %r79;
	ld.shared.u32 	%r81, [%r22+8112];
	add.s32 	%r82, %r72, %r81;
	min.s32 	%r83, %r64, %r82;
	add.s32 	%r84, %r75, %r81;
	min.s32 	%r85, %r65, %r84;
	add.s32 	%r86, %r78, %r81;
	min.s32 	%r87, %r66, %r86;
	ld.shared.u32 	%r88, [%r22+16224];
	add.s32 	%r89, %r72, %r88;
	min.s32 	%r90, %r68, %r89;
	add.s32 	%r91, %r75, %r88;
	min.s32 	%r92, %r69, %r91;
	add.s32 	%r93, %r78, %r88;
	min.s32 	%r94, %r70, %r93;
	ld.shared.u32 	%r95, [%r22+4];
	ld.shared.u32 	%r96, [%r45+312];
	add.s32 	%r97, %r96, %r95;
	min.s32 	%r98, %r74, %r97;
	ld.shared.u32 	%r99, [%r45+416];
	add.s32 	%r100, %r99, %r95;
	min.s32 	%r101, %r77, %r100;
	ld.shared.u32 	%r102, [%r45+520];
	add.s32 	%r103, %r102, %r95;
	min.s32 	%r104, %r80, %r103;
	ld.shared.u32 	%r105, [%r22+8116];
	add.s32 	%r106, %r96, %r105;
	min.s32 	%r107, %r83, %r106;
	add.s32 	%r108, %r99, %r105;
	min.s32 	%r109, %r85, %r108;
	add.s32 	%r110, %r102, %r105;
	min.s32 	%r111, %r87, %r110;
	ld.shared.u32 	%r112, [%r22+16228];
	add.s32 	%r113, %r96, %r112;
	min.s32 	%r114, %r90, %r113;
	add.s32 	%r115, %r99, %r112;
	min.s32 	%r116, %r92, %r115;
	add.s32 	%r117, %r102, %r112;
	min.s32 	%r118, %r94, %r117;
	ld.shared.u32 	%r119, [%r22+8];
	ld.shared.u32 	%r120, [%r45+624];
	add.s32 	%r121, %r120, %r119;
	min.s32 	%r122, %r98, %r121;
	ld.shared.u32 	%r123, [%r45+728];
	add.s32 	%r124, %r123, %r119;
	min.s32 	%r125, %r101, %r124;
	ld.shared.u32 	%r126, [%r45+832];
	add.s32 	%r127, %r126, %r119;
	min.s32 	%r128, %r104, %r127;
	ld.shared.u32 	%r129, [%r22+8120];
	add.s32 	%r130, %r120, %r129;
	min.s32 	%r131, %r107, %r130;
	add.s32 	%r132, %r123, %r129;
	min.s32 	%r133, %r109, %r132;
	add.s32 	%r134, %r126, %r129;
	min.s32 	%r135, %r111, %r134;
	ld.shared.u32 	%r136, [%r22+16232];
	add.s32 	%r137, %r120, %r136;
	min.s32 	%r138, %r114, %r137;
	add.s32 	%r139, %r123, %r136;
	min.s32 	%r140, %r116, %r139;
	add.s32 	%r141, %r126, %r136;
	min.s32 	%r142, %r118, %r141;
	ld.shared.u32 	%r143, [%r22+12];
	ld.shared.u32 	%r144, [%r45+936];
	add.s32 	%r145, %r144, %r143;
	min.s32 	%r146, %r122, %r145;
	ld.shared.u32 	%r147, [%r45+1040];
	add.s32 	%r148, %r147, %r143;
	min.s32 	%r149, %r125, %r148;
	ld.shared.u32 	%r150, [%r45+1144];
	add.s32 	%r151, %r150, %r143;
	min.s32 	%r152, %r128, %r151;
	ld.shared.u32 	%r153, [%r22+8124];
	add.s32 	%r154, %r144, %r153;
	min.s32 	%r155, %r131, %r154;
	add.s32 	%r156, %r147, %r153;
	min.s32 	%r157, %r133, %r156;
	add.s32 	%r158, %r150, %r153;
	min.s32 	%r159, %r135, %r158;
	ld.shared.u32 	%r160, [%r22+16236];
	add.s32 	%r161, %r144, %r160;
	min.s32 	%r162, %r138, %r161;
	add.s32 	%r163, %r147, %r160;
	min.s32 	%r164, %r140, %r163;
	add.s32 	%r165, %r150, %r160;
	min.s32 	%r166, %r142, %r165;
	ld.shared.u32 	%r167, [%r22+16];
	ld.shared.u32 	%r168, [%r45+1248];
	add.s32 	%r169, %r168, %r167;
	min.s32 	%r170, %r146, %r169;
	ld.shared.u32 	%r171, [%r45+1352];
	add.s32 	%r172, %r171, %r167;
	min.s32 	%r173, %r149, %r172;
	ld.shared.u32 	%r174, [%r45+1456];
	add.s32 	%r175, %r174, %r167;
	min.s32 	%r176, %r152, %r175;
	ld.shared.u32 	%r177, [%r22+8128];
	add.s32 	%r178, %r168, %r177;
	min.s32 	%r179, %r155, %r178;
	add.s32 	%r180, %r171, %r177;
	min.s32 	%r181, %r157, %r180;
	add.s32 	%r182, %r174, %r177;
	min.s32 	%r183, %r159, %r182;
	ld.shared.u32 	%r184, [%r22+16240];
	add.s32 	%r185, %r168, %r184;
	min.s32 	%r186, %r162, %r185;
	add.s32 	%r187, %r171, %r184;
	min.s32 	%r188, %r164, %r187;
	add.s32 	%r189, %r174, %r184;
	min.s32 	%r190, %r166, %r189;
	ld.shared.u32 	%r191, [%r22+20];
	ld.shared.u32 	%r192, [%r45+1560];
	add.s32 	%r193, %r192, %r191;
	min.s32 	%r194, %r170, %r193;
	ld.shared.u32 	%r195, [%r45+1664];
	add.s32 	%r196, %r195, %r191;
	min.s32 	%r197, %r173, %r196;
	ld.shared.u32 	%r198, [%r45+1768];
	add.s32 	%r199, %r198, %r191;
	min.s32 	%r200, %r176, %r199;
	ld.shared.u32 	%r201, [%r22+8132];
	add.s32 	%r202, %r192, %r201;
	min.s32 	%r203, %r179, %r202;
	add.s32 	%r204, %r195, %r201;
	min.s32 	%r205, %r181, %r204;
	add.s32 	%r206, %r198, %r201;
	min.s32 	%r207, %r183, %r206;
	ld.shared.u32 	%r208, [%r22+16244];
	add.s32 	%r209, %r192, %r208;
	min.s32 	%r210, %r186, %r209;
	add.s32 	%r211, %r195, %r208;
	min.s32 	%r212, %r188, %r211;
	add.s32 	%r213, %r198, %r208;
	min.s32 	%r214, %r190, %r213;
	ld.shared.u32 	%r215, [%r22+24];
	ld.shared.u32 	%r216, [%r45+1872];
	add.s32 	%r217, %r216, %r215;
	min.s32 	%r218, %r194, %r217;
	ld.shared.u32 	%r219, [%r45+1976];
	add.s32 	%r220, %r219, %r215;
	min.s32 	%r221, %r197, %r220;
	ld.shared.u32 	%r222, [%r45+2080];
	add.s32 	%r223, %r222, %r215;
	min.s32 	%r224, %r200, %r223;
	ld.shared.u32 	%r225, [%r22+8136];
	add.s32 	%r226, %r216, %r225;
	min.s32 	%r227, %r203, %r226;
	add.s32 	%r228, %r219, %r225;
	min.s32 	%r229, %r205, %r228;
	add.s32 	%r230, %r222, %r225;
	min.s32 	%r231, %r207, %r230;
	ld.shared.u32 	%r232, [%r22+16248];
	add.s32 	%r233, %r216, %r232;
	min.s32 	%r234, %r210, %r233;
	add.s32 	%r235, %r219, %r232;
	min.s32 	%r236, %r212, %r235;
	add.s32 	%r237, %r222, %r232;
	min.s32 	%r238, %r214, %r237;
	ld.shared.u32 	%r239, [%r22+28];
	ld.shared.u32 	%r240, [%r45+2184];
	add.s32 	%r241, %r240, %r239;
	min.s32 	%r242, %r218, %r241;
	ld.shared.u32 	%r243, [%r45+2288];
	add.s32 	%r244, %r243, %r239;
	min.s32 	%r245, %r221, %r244;
	ld.shared.u32 	%r246, [%r45+2392];
	add.s32 	%r247, %r246, %r239;
	min.s32 	%r248, %r224, %r247;
	ld.shared.u32 	%r249, [%r22+8140];
	add.s32 	%r250, %r240, %r249;
	min.s32 	%r251, %r227, %r250;
	add.s32 	%r252, %r243, %r249;
	min.s32 	%r253, %r229, %r252;
	add.s32 	%r254, %r246, %r249;
	min.s32 	%r255, %r231, %r254;
	ld.shared.u32 	%r256, [%r22+16252];
	add.s32 	%r257, %r240, %r256;
	min.s32 	%r258, %r234, %r257;
	add.s32 	%r259, %r243, %r256;
	min.s32 	%r260, %r236, %r259;
	add.s32 	%r261, %r246, %r256;
	min.s32 	%r262, %r238, %r261;
	ld.shared.u32 	%r263, [%r22+32];
	ld.shared.u32 	%r264, [%r45+2496];
	add.s32 	%r265, %r264, %r263;
	min.s32 	%r266, %r242, %r265;
	ld.shared.u32 	%r267, [%r45+2600];
	add.s32 	%r268, %r267, %r263;
	min.s32 	%r269, %r245, %r268;
	ld.shared.u32 	%r270, [%r45+2704];
	add.s32 	%r271, %r270, %r263;
	min.s32 	%r272, %r248, %r271;
	ld.shared.u32 	%r273, [%r22+8144];
	add.s32 	%r274, %r264, %r273;
	min.s32 	%r275, %r251, %r274;
	add.s32 	%r276, %r267, %r273;
	min.s32 	%r277, %r253, %r276;
	add.s32 	%r278, %r270, %r273;
	min.s32 	%r279, %r255, %r278;
	ld.shared.u32 	%r280, [%r22+16256];
	add.s32 	%r281, %r264, %r280;
	min.s32 	%r282, %r258, %r281;
	add.s32 	%r283, %r267, %r280;
	min.s32 	%r284, %r260, %r283;
	add.s32 	%r285, %r270, %r280;
	min.s32 	%r286, %r262, %r285;
	ld.shared.u32 	%r287, [%r22+36];
	ld.shared.u32 	%r288, [%r45+2808];
	add.s32 	%r289, %r288, %r287;
	min.s32 	%r290, %r266, %r289;
	ld.shared.u32 	%r291, [%r45+2912];
	add.s32 	%r292, %r291, %r287;
	min.s32 	%r293, %r269, %r292;
	ld.shared.u32 	%r294, [%r45+3016];
	add.s32 	%r295, %r294, %r287;
	min.s32 	%r296, %r272, %r295;
	ld.shared.u32 	%r297, [%r22+8148];
	add.s32 	%r298, %r288, %r297;
	min.s32 	%r299, %r275, %r298;
	add.s32 	%r300, %r291, %r297;
	min.s32 	%r301, %r277, %r300;
	add.s32 	%r302, %r294, %r297;
	min.s32 	%r303, %r279, %r302;
	ld.shared.u32 	%r304, [%r22+16260];
	add.s32 	%r305, %r288, %r304;
	min.s32 	%r306, %r282, %r305;
	add.s32 	%r307, %r291, %r304;
	min.s32 	%r308, %r284, %r307;
	add.s32 	%r309, %r294, %r304;
	min.s32 	%r310, %r286, %r309;
	ld.shared.u32 	%r311, [%r22+40];
	ld.shared.u32 	%r312, [%r45+3120];
	add.s32 	%r313, %r312, %r311;
	min.s32 	%r314, %r290, %r313;
	ld.shared.u32 	%r315, [%r45+3224];
	add.s32 	%r316, %r315, %r311;
	min.s32 	%r317, %r293, %r316;
	ld.shared.u32 	%r318, [%r45+3328];
	add.s32 	%r319, %r318, %r311;
	min.s32 	%r320, %r296, %r319;
	ld.shared.u32 	%r321, [%r22+8152];
	add.s32 	%r322, %r312, %r321;
	min.s32 	%r323, %r299, %r322;
	add.s32 	%r324, %r315, %r321;
	min.s32 	%r325, %r301, %r324;
	add.s32 	%r326, %r318, %r321;
	min.s32 	%r327, %r303, %r326;
	ld.shared.u32 	%r328, [%r22+16264];
	add.s32 	%r329, %r312, %r328;
	min.s32 	%r330, %r306, %r329;
	add.s32 	%r331, %r315, %r328;
	min.s32 	%r332, %r308, %r331;
	add.s32 	%r333, %r318, %r328;
	min.s32 	%r334, %r310, %r333;
	ld.shared.u32 	%r335, [%r22+44];
	ld.shared.u32 	%r336, [%r45+3432];
	add.s32 	%r337, %r336, %r335;
	min.s32 	%r338, %r314, %r337;
	ld.shared.u32 	%r339, [%r45+3536];
	add.s32 	%r340, %r339, %r335;
	min.s32 	%r341, %r317, %r340;
	ld.shared.u32 	%r342, [%r45+3640];
	add.s32 	%r343, %r342, %r335;
	min.s32 	%r344, %r320, %r343;
	ld.shared.u32 	%r345, [%r22+8156];
	add.s32 	%r346, %r336, %r345;
	min.s32 	%r347, %r323, %r346;
	add.s32 	%r348, %r339, %r345;
	min.s32 	%r349, %r325, %r348;
	add.s32 	%r350, %r342, %r345;
	min.s32 	%r351, %r327, %r350;
	ld.shared.u32 	%r352, [%r22+16268];
	add.s32 	%r353, %r336, %r352;
	min.s32 	%r354, %r330, %r353;
	add.s32 	%r355, %r339, %r352;
	min.s32 	%r356, %r332, %r355;
	add.s32 	%r357, %r342, %r352;
	min.s32 	%r358, %r334, %r357;
	ld.shared.u32 	%r359, [%r22+48];
	ld.shared.u32 	%r360, [%r45+3744];
	add.s32 	%r361, %r360, %r359;
	min.s32 	%r362, %r338, %r361;
	ld.shared.u32 	%r363, [%r45+3848];
	add.s32 	%r364, %r363, %r359;
	min.s32 	%r365, %r341, %r364;
	ld.shared.u32 	%r366, [%r45+3952];
	add.s32 	%r367, %r366, %r359;
	min.s32 	%r368, %r344, %r367;
	ld.shared.u32 	%r369, [%r22+8160];
	add.s32 	%r370, %r360, %r369;
	min.s32 	%r371, %r347, %r370;
	add.s32 	%r372, %r363, %r369;
	min.s32 	%r373, %r349, %r372;
	add.s32 	%r374, %r366, %r369;
	min.s32 	%r375, %r351, %r374;
	ld.shared.u32 	%r376, [%r22+16272];
	add.s32 	%r377, %r360, %r376;
	min.s32 	%r378, %r354, %r377;
	add.s32 	%r379, %r363, %r376;
	min.s32 	%r380, %r356, %r379;
	add.s32 	%r381, %r366, %r376;
	min.s32 	%r382, %r358, %r381;
	ld.shared.u32 	%r383, [%r22+52];
	ld.shared.u32 	%r384, [%r45+4056];
	add.s32 	%r385, %r384, %r383;
	min.s32 	%r386, %r362, %r385;
	ld.shared.u32 	%r387, [%r45+4160];
	add.s32 	%r388, %r387, %r383;
	min.s32 	%r389, %r365, %r388;
	ld.shared.u32 	%r390, [%r45+4264];
	add.s32 	%r391, %r390, %r383;
	min.s32 	%r392, %r368, %r391;
	ld.shared.u32 	%r393, [%r22+8164];
	add.s32 	%r394, %r384, %r393;
	min.s32 	%r395, %r371, %r394;
	add.s32 	%r396, %r387, %r393;
	min.s32 	%r397, %r373, %r396;
	add.s32 	%r398, %r390, %r393;
	min.s32 	%r399, %r375, %r398;
	ld.shared.u32 	%r400, [%r22+16276];
	add.s32 	%r401, %r384, %r400;
	min.s32 	%r402, %r378, %r401;
	add.s32 	%r403, %r387, %r400;
	min.s32 	%r404, %r380, %r403;
	add.s32 	%r405, %r390, %r400;
	min.s32 	%r406, %r382, %r405;
	ld.shared.u32 	%r407, [%r22+56];
	ld.shared.u32 	%r408, [%r45+4368];
	add.s32 	%r409, %r408, %r407;
	min.s32 	%r410, %r386, %r409;
	ld.shared.u32 	%r411, [%r45+4472];
	add.s32 	%r412, %r411, %r407;
	min.s32 	%r413, %r389, %r412;
	ld.shared.u32 	%r414, [%r45+4576];
	add.s32 	%r415, %r414, %r407;
	min.s32 	%r416, %r392, %r415;
	ld.shared.u32 	%r417, [%r22+8168];
	add.s32 	%r418, %r408, %r417;
	min.s32 	%r419, %r395, %r418;
	add.s32 	%r420, %r411, %r417;
	min.s32 	%r421, %r397, %r420;
	add.s32 	%r422, %r414, %r417;
	min.s32 	%r423, %r399, %r422;
	ld.shared.u32 	%r424, [%r22+16280];
	add.s32 	%r425, %r408, %r424;
	min.s32 	%r426, %r402, %r425;
	add.s32 	%r427, %r411, %r424;
	min.s32 	%r428, %r404, %r427;
	add.s32 	%r429, %r414, %r424;
	min.s32 	%r430, %r406, %r429;
	ld.shared.u32 	%r431, [%r22+60];
	ld.shared.u32 	%r432, [%r45+4680];
	add.s32 	%r433, %r432, %r431;
	min.s32 	%r434, %r410, %r433;
	ld.shared.u32 	%r435, [%r45+4784];
	add.s32 	%r436, %r435, %r431;
	min.s32 	%r437, %r413, %r436;
	ld.shared.u32 	%r438, [%r45+4888];
	add.s32 	%r439, %r438, %r431;
	min.s32 	%r440, %r416, %r439;
	ld.shared.u32 	%r441, [%r22+8172];
	add.s32 	%r442, %r432, %r441;
	min.s32 	%r443, %r419, %r442;
	add.s32 	%r444, %r435, %r441;
	min.s32 	%r445, %r421, %r444;
	add.s32 	%r446, %r438, %r441;
	min.s32 	%r447, %r423, %r446;
	ld.shared.u32 	%r448, [%r22+16284];
	add.s32 	%r449, %r432, %r448;
	min.s32 	%r450, %r426, %r449;
	add.s32 	%r451, %r435, %r448;
	min.s32 	%r452, %r428, %r451;
	add.s32 	%r453, %r438, %r448;
	min.s32 	%r454, %r430, %r453;
	ld.shared.u32 	%r455, [%r22+64];
	ld.shared.u32 	%r456, [%r45+4992];
	add.s32 	%r457, %r456, %r455;
	min.s32 	%r458, %r434, %r457;
	ld.shared.u32 	%r459, [%r45+5096];
	add.s32 	%r460, %r459, %r455;
	min.s32 	%r461, %r437, %r460;
	ld.shared.u32 	%r462, [%r45+5200];
	add.s32 	%r463, %r462, %r455;
	min.s32 	%r464, %r440, %r463;
	ld.shared.u32 	%r465, [%r22+8176];
	add.s32 	%r466, %r456, %r465;
	min.s32 	%r467, %r443, %r466;
	add.s32 	%r468, %r459, %r465;
	min.s32 	%r469, %r445, %r468;
	add.s32 	%r470, %r462, %r465;
	min.s32 	%r471, %r447, %r470;
	ld.shared.u32 	%r472, [%r22+16288];
	add.s32 	%r473, %r456, %r472;
	min.s32 	%r474, %r450, %r473;
	add.s32 	%r475, %r459, %r472;
	min.s32 	%r476, %r452, %r475;
	add.s32 	%r477, %r462, %r472;
	min.s32 	%r478, %r454, %r477;
	ld.shared.u32 	%r479, [%r22+68];
	ld.shared.u32 	%r480, [%r45+5304];
	add.s32 	%r481, %r480, %r479;
	min.s32 	%r482, %r458, %r481;
	ld.shared.u32 	%r483, [%r45+5408];
	add.s32 	%r484, %r483, %r479;
	min.s32 	%r485, %r461, %r484;
	ld.shared.u32 	%r486, [%r45+5512];
	add.s32 	%r487, %r486, %r479;
	min.s32 	%r488, %r464, %r487;
	ld.shared.u32 	%r489, [%r22+8180];
	add.s32 	%r490, %r480, %r489;
	min.s32 	%r491, %r467, %r490;
	add.s32 	%r492, %r483, %r489;
	min.s32 	%r493, %r469, %r492;
	add.s32 	%r494, %r486, %r489;
	min.s32 	%r495, %r471, %r494;
	ld.shared.u32 	%r496, [%r22+16292];
	add.s32 	%r497, %r480, %r496;
	min.s32 	%r498, %r474, %r497;
	add.s32 	%r499, %r483, %r496;
	min.s32 	%r500, %r476, %r499;
	add.s32 	%r501, %r486, %r496;
	min.s32 	%r502, %r478, %r501;
	ld.shared.u32 	%r503, [%r22+72];
	ld.shared.u32 	%r504, [%r45+5616];
	add.s32 	%r505, %r504, %r503;
	min.s32 	%r506, %r482, %r505;
	ld.shared.u32 	%r507, [%r45+5720];
	add.s32 	%r508, %r507, %r503;
	min.s32 	%r509, %r485, %r508;
	ld.shared.u32 	%r510, [%r45+5824];
	add.s32 	%r511, %r510, %r503;
	min.s32 	%r512, %r488, %r511;
	ld.shared.u32 	%r513, [%r22+8184];
	add.s32 	%r514, %r504, %r513;
	min.s32 	%r515, %r491, %r514;
	add.s32 	%r516, %r507, %r513;
	min.s32 	%r517, %r493, %r516;
	add.s32 	%r518, %r510, %r513;
	min.s32 	%r519, %r495, %r518;
	ld.shared.u32 	%r520, [%r22+16296];
	add.s32 	%r521, %r504, %r520;
	min.s32 	%r522, %r498, %r521;
	add.s32 	%r523, %r507, %r520;
	min.s32 	%r524, %r500, %r523;
	add.s32 	%r525, %r510, %r520;
	min.s32 	%r526, %r502, %r525;
	ld.shared.u32 	%r527, [%r22+76];
	ld.shared.u32 	%r528, [%r45+5928];
	add.s32 	%r529, %r528, %r527;
	min.s32 	%r530, %r506, %r529;
	ld.shared.u32 	%r531, [%r45+6032];
	add.s32 	%r532, %r531, %r527;
	min.s32 	%r533, %r509, %r532;
	ld.shared.u32 	%r534, [%r45+6136];
	add.s32 	%r535, %r534, %r527;
	min.s32 	%r536, %r512, %r535;
	ld.shared.u32 	%r537, [%r22+8188];
	add.s32 	%r538, %r528, %r537;
	min.s32 	%r539, %r515, %r538;
	add.s32 	%r540, %r531, %r537;
	min.s32 	%r541, %r517, %r540;
	add.s32 	%r542, %r534, %r537;
	min.s32 	%r543, %r519, %r542;
	ld.shared.u32 	%r544, [%r22+16300];
	add.s32 	%r545, %r528, %r544;
	min.s32 	%r546, %r522, %r545;
	add.s32 	%r547, %r531, %r544;
	min.s32 	%r548, %r524, %r547;
	add.s32 	%r549, %r534, %r544;
	min.s32 	%r550, %r526, %r549;
	ld.shared.u32 	%r551, [%r22+80];
	ld.shared.u32 	%r552, [%r45+6240];
	add.s32 	%r553, %r552, %r551;
	min.s32 	%r554, %r530, %r553;
	ld.shared.u32 	%r555, [%r45+6344];
	add.s32 	%r556, %r555, %r551;
	min.s32 	%r557, %r533, %r556;
	ld.shared.u32 	%r558, [%r45+6448];
	add.s32 	%r559, %r558, %r551;
	min.s32 	%r560, %r536, %r559;
	ld.shared.u32 	%r561, [%r22+8192];
	add.s32 	%r562, %r552, %r561;
	min.s32 	%r563, %r539, %r562;
	add.s32 	%r564, %r555, %r561;
	min.s32 	%r565, %r541, %r564;
	add.s32 	%r566, %r558, %r561;
	min.s32 	%r567, %r543, %r566;
	ld.shared.u32 	%r568, [%r22+16304];
	add.s32 	%r569, %r552, %r568;
	min.s32 	%r570, %r546, %r569;
	add.s32 	%r571, %r555, %r568;
	min.s32 	%r572, %r548, %r571;
	add.s32 	%r573, %r558, %r568;
	min.s32 	%r574, %r550, %r573;
	ld.shared.u32 	%r575, [%r22+84];
	ld.shared.u32 	%r576, [%r45+6552];
	add.s32 	%r577, %r576, %r575;
	min.s32 	%r578, %r554, %r577;
	ld.shared.u32 	%r579, [%r45+6656];
	add.s32 	%r580, %r579, %r575;
	min.s32 	%r581, %r557, %r580;
	ld.shared.u32 	%r582, [%r45+6760];
	add.s32 	%r583, %r582, %r575;
	min.s32 	%r584, %r560, %r583;
	ld.shared.u32 	%r585, [%r22+8196];
	add.s32 	%r586, %r576, %r585;
	min.s32 	%r587, %r563, %r586;
	add.s32 	%r588, %r579, %r585;
	min.s32 	%r589, %r565, %r588;
	add.s32 	%r590, %r582, %r585;
	min.s32 	%r591, %r567, %r590;
	ld.shared.u32 	%r592, [%r22+16308];
	add.s32 	%r593, %r576, %r592;
	min.s32 	%r594, %r570, %r593;
	add.s32 	%r595, %r579, %r592;
	min.s32 	%r596, %r572, %r595;
	add.s32 	%r597, %r582, %r592;
	min.s32 	%r598, %r574, %r597;
	ld.shared.u32 	%r599, [%r22+88];
	ld.shared.u32 	%r600, [%r45+6864];
	add.s32 	%r601, %r600, %r599;
	min.s32 	%r602, %r578, %r601;
	ld.shared.u32 	%r603, [%r45+6968];
	add.s32 	%r604, %r603, %r599;
	min.s32 	%r605, %r581, %r604;
	ld.shared.u32 	%r606, [%r45+7072];
	add.s32 	%r607, %r606, %r599;
	min.s32 	%r608, %r584, %r607;
	ld.shared.u32 	%r609, [%r22+8200];
	add.s32 	%r610, %r600, %r609;
	min.s32 	%r611, %r587, %r610;
	add.s32 	%r612, %r603, %r609;
	min.s32 	%r613, %r589, %r612;
	add.s32 	%r614, %r606, %r609;
	min.s32 	%r615, %r591, %r614;
	ld.shared.u32 	%r616, [%r22+16312];
	add.s32 	%r617, %r600, %r616;
	min.s32 	%r618, %r594, %r617;
	add.s32 	%r619, %r603, %r616;
	min.s32 	%r620, %r596, %r619;
	add.s32 	%r621, %r606, %r616;
	min.s32 	%r622, %r598, %r621;
	ld.shared.u32 	%r623, [%r22+92];
	ld.shared.u32 	%r624, [%r45+7176];
	add.s32 	%r625, %r624, %r623;
	min.s32 	%r626, %r602, %r625;
	ld.shared.u32 	%r627, [%r45+7280];
	add.s32 	%r628, %r627, %r623;
	min.s32 	%r629, %r605, %r628;
	ld.shared.u32 	%r630, [%r45+7384];
	add.s32 	%r631, %r630, %r623;
	min.s32 	%r632, %r608, %r631;
	ld.shared.u32 	%r633, [%r22+8204];
	add.s32 	%r634, %r624, %r633;
	min.s32 	%r635, %r611, %r634;
	add.s32 	%r636, %r627, %r633;
	min.s32 	%r637, %r613, %r636;
	add.s32 	%r638, %r630, %r633;
	min.s32 	%r639, %r615, %r638;
	ld.shared.u32 	%r640, [%r22+16316];
	add.s32 	%r641, %r624, %r640;
	min.s32 	%r642, %r618, %r641;
	add.s32 	%r643, %r627, %r640;
	min.s32 	%r644, %r620, %r643;
	add.s32 	%r645, %r630, %r640;
	min.s32 	%r646, %r622, %r645;
	ld.shared.u32 	%r647, [%r22+96];
	ld.shared.u32 	%r648, [%r45+7488];
	add.s32 	%r649, %r648, %r647;
	min.s32 	%r650, %r626, %r649;
	ld.shared.u32 	%r651, [%r45+7592];
	add.s32 	%r652, %r651, %r647;
	min.s32 	%r653, %r629, %r652;
	ld.shared.u32 	%r654, [%r45+7696];
	add.s32 	%r655, %r654, %r647;
	min.s32 	%r656, %r632, %r655;
	ld.shared.u32 	%r657, [%r22+8208];
	add.s32 	%r658, %r648, %r657;
	min.s32 	%r659, %r635, %r658;
	add.s32 	%r660, %r651, %r657;
	min.s32 	%r661, %r637, %r660;
	add.s32 	%r662, %r654, %r657;
	min.s32 	%r663, %r639, %r662;
	ld.shared.u32 	%r664, [%r22+16320];
	add.s32 	%r665, %r648, %r664;
	min.s32 	%r666, %r642, %r665;
	add.s32 	%r667, %r651, %r664;
	min.s32 	%r668, %r644, %r667;
	add.s32 	%r669, %r654, %r664;
	min.s32 	%r670, %r646, %r669;
	ld.shared.u32 	%r671, [%r22+100];
	ld.shared.u32 	%r672, [%r45+7800];
	add.s32 	%r673, %r672, %r671;
	min.s32 	%r674, %r650, %r673;
	ld.shared.u32 	%r675, [%r45+7904];
	add.s32 	%r676, %r675, %r671;
	min.s32 	%r677, %r653, %r676;
	ld.shared.u32 	%r678, [%r45+8008];
	add.s32 	%r679, %r678, %r671;
	min.s32 	%r680, %r656, %r679;
	ld.shared.u32 	%r681, [%r22+8212];
	add.s32 	%r682, %r672, %r681;
	min.s32 	%r683, %r659, %r682;
	add.s32 	%r684, %r675, %r681;
	min.s32 	%r685, %r661, %r684;
	add.s32 	%r686, %r678, %r681;
	min.s32 	%r687, %r663, %r686;
	ld.shared.u32 	%r688, [%r22+16324];
	add.s32 	%r689, %r672, %r688;
	min.s32 	%r690, %r666, %r689;
	add.s32 	%r691, %r675, %r688;
	min.s32 	%r692, %r668, %r691;
	add.s32 	%r693, %r678, %r688;
	min.s32 	%r694, %r670, %r693;
	ld.shared.u32 	%r695, [%r22+104];
	ld.shared.u32 	%r696, [%r45+8112];
	add.s32 	%r697, %r696, %r695;
	min.s32 	%r698, %r674, %r697;
	ld.shared.u32 	%r699, [%r45+8216];
	add.s32 	%r700, %r699, %r695;
	min.s32 	%r701, %r677, %r700;
	ld.shared.u32 	%r702, [%r45+8320];
	add.s32 	%r703, %r702, %r695;
	min.s32 	%r704, %r680, %r703;
	ld.shared.u32 	%r705, [%r22+8216];
	add.s32 	%r706, %r696, %r705;
	min.s32 	%r707, %r683, %r706;
	add.s32 	%r708, %r699, %r705;
	min.s32 	%r709, %r685, %r708;
	add.s32 	%r710, %r702, %r705;
	min.s32 	%r711, %r687, %r710;
	ld.shared.u32 	%r712, [%r22+16328];
	add.s32 	%r713, %r696, %r712;
	min.s32 	%r714, %r690, %r713;
	add.s32 	%r715, %r699, %r712;
	min.s32 	%r716, %r692, %r715;
	add.s32 	%r717, %r702, %r712;
	min.s32 	%r718, %r694, %r717;
	ld.shared.u32 	%r719, [%r22+108];
	ld.shared.u32 	%r720, [%r45+8424];
	add.s32 	%r721, %r720, %r719;
	min.s32 	%r722, %r698, %r721;
	ld.shared.u32 	%r723, [%r45+8528];
	add.s32 	%r724, %r723, %r719;
	min.s32 	%r725, %r701, %r724;
	ld.shared.u32 	%r726, [%r45+8632];
	add.s32 	%r727, %r726, %r719;
	min.s32 	%r728, %r704, %r727;
	ld.shared.u32 	%r729, [%r22+8220];
	add.s32 	%r730, %r720, %r729;
	min.s32 	%r731, %r707, %r730;
	add.s32 	%r732, %r723, %r729;
	min.s32 	%r733, %r709, %r732;
	add.s32 	%r734, %r726, %r729;
	min.s32 	%r735, %r711, %r734;
	ld.shared.u32 	%r736, [%r22+16332];
	add.s32 	%r737, %r720, %r736;
	min.s32 	%r738, %r714, %r737;
	add.s32 	%r739, %r723, %r736;
	min.s32 	%r740, %r716, %r739;
	add.s32 	%r741, %r726, %r736;
	min.s32 	%r742, %r718, %r741;
	ld.shared.u32 	%r743, [%r22+112];
	ld.shared.u32 	%r744, [%r45+8736];
	add.s32 	%r745, %r744, %r743;
	min.s32 	%r746, %r722, %r745;
	ld.shared.u32 	%r747, [%r45+8840];
	add.s32 	%r748, %r747, %r743;
	min.s32 	%r749, %r725, %r748;
	ld.shared.u32 	%r750, [%r45+8944];
	add.s32 	%r751, %r750, %r743;
	min.s32 	%r752, %r728, %r751;
	ld.shared.u32 	%r753, [%r22+8224];
	add.s32 	%r754, %r744, %r753;
	min.s32 	%r755, %r731, %r754;
	add.s32 	%r756, %r747, %r753;
	min.s32 	%r757, %r733, %r756;
	add.s32 	%r758, %r750, %r753;
	min.s32 	%r759, %r735, %r758;
	ld.shared.u32 	%r760, [%r22+16336];
	add.s32 	%r761, %r744, %r760;
	min.s32 	%r762, %r738, %r761;
	add.s32 	%r763, %r747, %r760;
	min.s32 	%r764, %r740, %r763;
	add.s32 	%r765, %r750, %r760;
	min.s32 	%r766, %r742, %r765;
	ld.shared.u32 	%r767, [%r22+116];
	ld.shared.u32 	%r768, [%r45+9048];
	add.s32 	%r769, %r768, %r767;
	min.s32 	%r770, %r746, %r769;
	ld.shared.u32 	%r771, [%r45+9152];
	add.s32 	%r772, %r771, %r767;
	min.s32 	%r773, %r749, %r772;
	ld.shared.u32 	%r774, [%r45+9256];
	add.s32 	%r775, %r774, %r767;
	min.s32 	%r776, %r752, %r775;
	ld.shared.u32 	%r777, [%r22+8228];
	add.s32 	%r778, %r768, %r777;
	min.s32 	%r779, %r755, %r778;
	add.s32 	%r780, %r771, %r777;
	min.s32 	%r781, %r757, %r780;
	add.s32 	%r782, %r774, %r777;
	min.s32 	%r783, %r759, %r782;
	ld.shared.u32 	%r784, [%r22+16340];
	add.s32 	%r785, %r768, %r784;
	min.s32 	%r786, %r762, %r785;
	add.s32 	%r787, %r771, %r784;
	min.s32 	%r788, %r764, %r787;
	add.s32 	%r789, %r774, %r784;
	min.s32 	%r790, %r766, %r789;
	ld.shared.u32 	%r791, [%r22+120];
	ld.shared.u32 	%r792, [%r45+9360];
	add.s32 	%r793, %r792, %r791;
	min.s32 	%r794, %r770, %r793;
	ld.shared.u32 	%r795, [%r45+9464];
	add.s32 	%r796, %r795, %r791;
	min.s32 	%r797, %r773, %r796;
	ld.shared.u32 	%r798, [%r45+9568];
	add.s32 	%r799, %r798, %r791;
	min.s32 	%r800, %r776, %r799;
	ld.shared.u32 	%r801, [%r22+8232];
	add.s32 	%r802, %r792, %r801;
	min.s32 	%r803, %r779, %r802;
	add.s32 	%r804, %r795, %r801;
	min.s32 	%r805, %r781, %r804;
	add.s32 	%r806, %r798, %r801;
	min.s32 	%r807, %r783, %r806;
	ld.shared.u32 	%r808, [%r22+16344];
	add.s32 	%r809, %r792, %r808;
	min.s32 	%r810, %r786, %r809;
	add.s32 	%r811, %r795, %r808;
	min.s32 	%r812, %r788, %r811;
	add.s32 	%r813, %r798, %r808;
	min.s32 	%r814, %r790, %r813;
	ld.shared.u32 	%r815, [%r22+124];
	ld.shared.u32 	%r816, [%r45+9672];
	add.s32 	%r817, %r816, %r815;
	min.s32 	%r818, %r794, %r817;
	ld.shared.u32 	%r819, [%r45+9776];
	add.s32 	%r820, %r819, %r815;
	min.s32 	%r821, %r797, %r820;
	ld.shared.u32 	%r822, [%r45+9880];
	add.s32 	%r823, %r822, %r815;
	min.s32 	%r824, %r800, %r823;
	ld.shared.u32 	%r825, [%r22+8236];
	add.s32 	%r826, %r816, %r825;
	min.s32 	%r827, %r803, %r826;
	add.s32 	%r828, %r819, %r825;
	min.s32 	%r829, %r805, %r828;
	add.s32 	%r830, %r822, %r825;
	min.s32 	%r831, %r807, %r830;
	ld.shared.u32 	%r832, [%r22+16348];
	add.s32 	%r833, %r816, %r832;
	min.s32 	%r834, %r810, %r833;
	add.s32 	%r835, %r819, %r832;
	min.s32 	%r836, %r812, %r835;
	add.s32 	%r837, %r822, %r832;
	min.s32 	%r838, %r814, %r837;
	ld.shared.u32 	%r839, [%r22+128];
	ld.shared.u32 	%r840, [%r45+9984];
	add.s32 	%r841, %r840, %r839;
	min.s32 	%r842, %r818, %r841;
	ld.shared.u32 	%r843, [%r45+10088];
	add.s32 	%r844, %r843, %r839;
	min.s32 	%r845, %r821, %r844;
	ld.shared.u32 	%r846, [%r45+10192];
	add.s32 	%r847, %r846, %r839;
	min.s32 	%r848, %r824, %r847;
	ld.shared.u32 	%r849, [%r22+8240];
	add.s32 	%r850, %r840, %r849;
	min.s32 	%r851, %r827, %r850;
	add.s32 	%r852, %r843, %r849;
	min.s32 	%r853, %r829, %r852;
	add.s32 	%r854, %r846, %r849;
	min.s32 	%r855, %r831, %r854;
	ld.shared.u32 	%r856, [%r22+16352];
	add.s32 	%r857, %r840, %r856;
	min.s32 	%r858, %r834, %r857;
	add.s32 	%r859, %r843, %r856;
	min.s32 	%r860, %r836, %r859;
	add.s32 	%r861, %r846, %r856;
	min.s32 	%r862, %r838, %r861;
	ld.shared.u32 	%r863, [%r22+132];
	ld.shared.u32 	%r864, [%r45+10296];
	add.s32 	%r865, %r864, %r863;
	min.s32 	%r866, %r842, %r865;
	ld.shared.u32 	%r867, [%r45+10400];
	add.s32 	%r868, %r867, %r863;
	min.s32 	%r869, %r845, %r868;
	ld.shared.u32 	%r870, [%r45+10504];
	add.s32 	%r871, %r870, %r863;
	min.s32 	%r872, %r848, %r871;
	ld.shared.u32 	%r873, [%r22+8244];
	add.s32 	%r874, %r864, %r873;
	min.s32 	%r875, %r851, %r874;
	add.s32 	%r876, %r867, %r873;
	min.s32 	%r877, %r853, %r876;
	add.s32 	%r878, %r870, %r873;
	min.s32 	%r879, %r855, %r878;
	ld.shared.u32 	%r880, [%r22+16356];
	add.s32 	%r881, %r864, %r880;
	min.s32 	%r882, %r858, %r881;
	add.s32 	%r883, %r867, %r880;
	min.s32 	%r884, %r860, %r883;
	add.s32 	%r885, %r870, %r880;
	min.s32 	%r886, %r862, %r885;
	ld.shared.u32 	%r887, [%r22+136];
	ld.shared.u32 	%r888, [%r45+10608];
	add.s32 	%r889, %r888, %r887;
	min.s32 	%r890, %r866, %r889;
	ld.shared.u32 	%r891, [%r45+10712];
	add.s32 	%r892, %r891, %r887;
	min.s32 	%r893, %r869, %r892;
	ld.shared.u32 	%r894, [%r45+10816];
	add.s32 	%r895, %r894, %r887;
	min.s32 	%r896, %r872, %r895;
	ld.shared.u32 	%r897, [%r22+8248];
	add.s32 	%r898, %r888, %r897;
	min.s32 	%r899, %r875, %r898;
	add.s32 	%r900, %r891, %r897;
	min.s32 	%r901, %r877, %r900;
	add.s32 	%r902, %r894, %r897;
	min.s32 	%r903, %r879, %r902;
	ld.shared.u32 	%r904, [%r22+16360];
	add.s32 	%r905, %r888, %r904;
	min.s32 	%r906, %r882, %r905;
	add.s32 	%r907, %r891, %r904;
	min.s32 	%r908, %r884, %r907;
	add.s32 	%r909, %r894, %r904;
	min.s32 	%r910, %r886, %r909;
	ld.shared.u32 	%r911, [%r22+140];
	ld.shared.u32 	%r912, [%r45+10920];
	add.s32 	%r913, %r912, %r911;
	min.s32 	%r914, %r890, %r913;
	ld.shared.u32 	%r915, [%r45+11024];
	add.s32 	%r916, %r915, %r911;
	min.s32 	%r917, %r893, %r916;
	ld.shared.u32 	%r918, [%r45+11128];
	add.s32 	%r919, %r918, %r911;
	min.s32 	%r920, %r896, %r919;
	ld.shared.u32 	%r921, [%r22+8252];
	add.s32 	%r922, %r912, %r921;
	min.s32 	%r923, %r899, %r922;
	add.s32 	%r924, %r915, %r921;
	min.s32 	%r925, %r901, %r924;
	add.s32 	%r926, %r918, %r921;
	min.s32 	%r927, %r903, %r926;
	ld.shared.u32 	%r928, [%r22+16364];
	add.s32 	%r929, %r912, %r928;
	min.s32 	%r930, %r906, %r929;
	add.s32 	%r931, %r915, %r928;
	min.s32 	%r932, %r908, %r931;
	add.s32 	%r933, %r918, %r928;
	min.s32 	%r934, %r910, %r933;
	ld.shared.u32 	%r935, [%r22+144];
	ld.shared.u32 	%r936, [%r45+11232];
	add.s32 	%r937, %r936, %r935;
	min.s32 	%r938, %r914, %r937;
	ld.shared.u32 	%r939, [%r45+11336];
	add.s32 	%r940, %r939, %r935;
	min.s32 	%r941, %r917, %r940;
	ld.shared.u32 	%r942, [%r45+11440];
	add.s32 	%r943, %r942, %r935;
	min.s32 	%r944, %r920, %r943;
	ld.shared.u32 	%r945, [%r22+8256];
	add.s32 	%r946, %r936, %r945;
	min.s32 	%r947, %r923, %r946;
	add.s32 	%r948, %r939, %r945;
	min.s32 	%r949, %r925, %r948;
	add.s32 	%r950, %r942, %r945;
	min.s32 	%r951, %r927, %r950;
	ld.shared.u32 	%r952, [%r22+16368];
	add.s32 	%r953, %r936, %r952;
	min.s32 	%r954, %r930, %r953;
	add.s32 	%r955, %r939, %r952;
	min.s32 	%r956, %r932, %r955;
	add.s32 	%r957, %r942, %r952;
	min.s32 	%r958, %r934, %r957;
	ld.shared.u32 	%r959, [%r22+148];
	ld.shared.u32 	%r960, [%r45+11544];
	add.s32 	%r961, %r960, %r959;
	min.s32 	%r962, %r938, %r961;
	ld.shared.u32 	%r963, [%r45+11648];
	add.s32 	%r964, %r963, %r959;
	min.s32 	%r965, %r941, %r964;
	ld.shared.u32 	%r966, [%r45+11752];
	add.s32 	%r967, %r966, %r959;
	min.s32 	%r968, %r944, %r967;
	ld.shared.u32 	%r969, [%r22+8260];
	add.s32 	%r970, %r960, %r969;
	min.s32 	%r971, %r947, %r970;
	add.s32 	%r972, %r963, %r969;
	min.s32 	%r973, %r949, %r972;
	add.s32 	%r974, %r966, %r969;
	min.s32 	%r975, %r951, %r974;
	ld.shared.u32 	%r976, [%r22+16372];
	add.s32 	%r977, %r960, %r976;
	min.s32 	%r978, %r954, %r977;
	add.s32 	%r979, %r963, %r976;
	min.s32 	%r980, %r956, %r979;
	add.s32 	%r981, %r966, %r976;
	min.s32 	%r982, %r958, %r981;
	ld.shared.u32 	%r983, [%r22+152];
	ld.shared.u32 	%r984, [%r45+11856];
	add.s32 	%r985, %r984, %r983;
	min.s32 	%r986, %r962, %r985;
	ld.shared.u32 	%r987, [%r45+11960];
	add.s32 	%r988, %r987, %r983;
	min.s32 	%r989, %r965, %r988;
	ld.shared.u32 	%r990, [%r45+12064];
	add.s32 	%r991, %r990, %r983;
	min.s32 	%r992, %r968, %r991;
	ld.shared.u32 	%r993, [%r22+8264];
	add.s32 	%r994, %r984, %r993;
	min.s32 	%r995, %r971, %r994;
	add.s32 	%r996, %r987, %r993;
	min.s32 	%r997, %r973, %r996;
	add.s32 	%r998, %r990, %r993;
	min.s32 	%r999, %r975, %r998;
	ld.shared.u32 	%r1000, [%r22+16376];
	add.s32 	%r1001, %r984, %r1000;
	min.s32 	%r1002, %r978, %r1001;
	add.s32 	%r1003, %r987, %r1000;
	min.s32 	%r1004, %r980, %r1003;
	add.s32 	%r1005, %r990, %r1000;
	min.s32 	%r1006, %r982, %r1005;
	ld.shared.u32 	%r1007, [%r22+156];
	ld.shared.u32 	%r1008, [%r45+12168];
	add.s32 	%r1009, %r1008, %r1007;
	min.s32 	%r1010, %r986, %r1009;
	ld.shared.u32 	%r1011, [%r45+12272];
	add.s32 	%r1012, %r1011, %r1007;
	min.s32 	%r1013, %r989, %r1012;
	ld.shared.u32 	%r1014, [%r45+12376];
	add.s32 	%r1015, %r1014, %r1007;
	min.s32 	%r1016, %r992, %r1015;
	ld.shared.u32 	%r1017, [%r22+8268];
	add.s32 	%r1018, %r1008, %r1017;
	min.s32 	%r1019, %r995, %r1018;
	add.s32 	%r1020, %r1011, %r1017;
	min.s32 	%r1021, %r997, %r1020;
	add.s32 	%r1022, %r1014, %r1017;
	min.s32 	%r1023, %r999, %r1022;
	ld.shared.u32 	%r1024, [%r22+16380];
	add.s32 	%r1025, %r1008, %r1024;
	min.s32 	%r1026, %r1002, %r1025;
	add.s32 	%r1027, %r1011, %r1024;
	min.s32 	%r1028, %r1004, %r1027;
	add.s32 	%r1029, %r1014, %r1024;
	min.s32 	%r1030, %r1006, %r1029;
	ld.shared.u32 	%r1031, [%r22+160];
	ld.shared.u32 	%r1032, [%r45+12480];
	add.s32 	%r1033, %r1032, %r1031;
	min.s32 	%r1034, %r1010, %r1033;
	ld.shared.u32 	%r1035, [%r45+12584];
	add.s32 	%r1036, %r1035, %r1031;
	min.s32 	%r1037, %r1013, %r1036;
	ld.shared.u32 	%r1038, [%r45+12688];
	add.s32 	%r1039, %r1038, %r1031;
	min.s32 	%r1040, %r1016, %r1039;
	ld.shared.u32 	%r1041, [%r22+8272];
	add.s32 	%r1042, %r1032, %r1041;
	min.s32 	%r1043, %r1019, %r1042;
	add.s32 	%r1044, %r1035, %r1041;
	min.s32 	%r1045, %r1021, %r1044;
	add.s32 	%r1046, %r1038, %r1041;
	min.s32 	%r1047, %r1023, %r1046;
	ld.shared.u32 	%r1048, [%r22+16384];
	add.s32 	%r1049, %r1032, %r1048;
	min.s32 	%r1050, %r1026, %r1049;
	add.s32 	%r1051, %r1035, %r1048;
	min.s32 	%r1052, %r1028, %r1051;
	add.s32 	%r1053, %r1038, %r1048;
	min.s32 	%r1054, %r1030, %r1053;
	ld.shared.u32 	%r1055, [%r22+164];
	ld.shared.u32 	%r1056, [%r45+12792];
	add.s32 	%r1057, %r1056, %r1055;
	min.s32 	%r1058, %r1034, %r1057;
	ld.shared.u32 	%r1059, [%r45+12896];
	add.s32 	%r1060, %r1059, %r1055;
	min.s32 	%r1061, %r1037, %r1060;
	ld.shared.u32 	%r1062, [%r45+13000];
	add.s32 	%r1063, %r1062, %r1055;
	min.s32 	%r1064, %r1040, %r1063;
	ld.shared.u32 	%r1065, [%r22+8276];
	add.s32 	%r1066, %r1056, %r1065;
	min.s32 	%r1067, %r1043, %r1066;
	add.s32 	%r1068, %r1059, %r1065;
	min.s32 	%r1069, %r1045, %r1068;
	add.s32 	%r1070, %r1062, %r1065;
	min.s32 	%r1071, %r1047, %r1070;
	ld.shared.u32 	%r1072, [%r22+16388];
	add.s32 	%r1073, %r1056, %r1072;
	min.s32 	%r1074, %r1050, %r1073;
	add.s32 	%r1075, %r1059, %r1072;
	min.s32 	%r1076, %r1052, %r1075;
	add.s32 	%r1077, %r1062, %r1072;
	min.s32 	%r1078, %r1054, %r1077;
	ld.shared.u32 	%r1079, [%r22+168];
	ld.shared.u32 	%r1080, [%r45+13104];
	add.s32 	%r1081, %r1080, %r1079;
	min.s32 	%r1082, %r1058, %r1081;
	ld.shared.u32 	%r1083, [%r45+13208];
	add.s32 	%r1084, %r1083, %r1079;
	min.s32 	%r1085, %r1061, %r1084;
	ld.shared.u32 	%r1086, [%r45+13312];
	add.s32 	%r1087, %r1086, %r1079;
	min.s32 	%r1088, %r1064, %r1087;
	ld.shared.u32 	%r1089, [%r22+8280];
	add.s32 	%r1090, %r1080, %r1089;
	min.s32 	%r1091, %r1067, %r1090;
	add.s32 	%r1092, %r1083, %r1089;
	min.s32 	%r1093, %r1069, %r1092;
	add.s32 	%r1094, %r1086, %r1089;
	min.s32 	%r1095, %r1071, %r1094;
	ld.shared.u32 	%r1096, [%r22+16392];
	add.s32 	%r1097, %r1080, %r1096;
	min.s32 	%r1098, %r1074, %r1097;
	add.s32 	%r1099, %r1083, %r1096;
	min.s32 	%r1100, %r1076, %r1099;
	add.s32 	%r1101, %r1086, %r1096;
	min.s32 	%r1102, %r1078, %r1101;
	ld.shared.u32 	%r1103, [%r22+172];
	ld.shared.u32 	%r1104, [%r45+13416];
	add.s32 	%r1105, %r1104, %r1103;
	min.s32 	%r1106, %r1082, %r1105;
	ld.shared.u32 	%r1107, [%r45+13520];
	add.s32 	%r1108, %r1107, %r1103;
	min.s32 	%r1109, %r1085, %r1108;
	ld.shared.u32 	%r1110, [%r45+13624];
	add.s32 	%r1111, %r1110, %r1103;
	min.s32 	%r1112, %r1088, %r1111;
	ld.shared.u32 	%r1113, [%r22+8284];
	add.s32 	%r1114, %r1104, %r1113;
	min.s32 	%r1115, %r1091, %r1114;
	add.s32 	%r1116, %r1107, %r1113;
	min.s32 	%r1117, %r1093, %r1116;
	add.s32 	%r1118, %r1110, %r1113;
	min.s32 	%r1119, %r1095, %r1118;
	ld.shared.u32 	%r1120, [%r22+16396];
	add.s32 	%r1121, %r1104, %r1120;
	min.s32 	%r1122, %r1098, %r1121;
	add.s32 	%r1123, %r1107, %r1120;
	min.s32 	%r1124, %r1100, %r1123;
	add.s32 	%r1125, %r1110, %r1120;
	min.s32 	%r1126, %r1102, %r1125;
	ld.shared.u32 	%r1127, [%r22+176];
	ld.shared.u32 	%r1128, [%r45+13728];
	add.s32 	%r1129, %r1128, %r1127;
	min.s32 	%r1130, %r1106, %r1129;
	ld.shared.u32 	%r1131, [%r45+13832];
	add.s32 	%r1132, %r1131, %r1127;
	min.s32 	%r1133, %r1109, %r1132;
	ld.shared.u32 	%r1134, [%r45+13936];
	add.s32 	%r1135, %r1134, %r1127;
	min.s32 	%r1136, %r1112, %r1135;
	ld.shared.u32 	%r1137, [%r22+8288];
	add.s32 	%r1138, %r1128, %r1137;
	min.s32 	%r1139, %r1115, %r1138;
	add.s32 	%r1140, %r1131, %r1137;
	min.s32 	%r1141, %r1117, %r1140;
	add.s32 	%r1142, %r1134, %r1137;
	min.s32 	%r1143, %r1119, %r1142;
	ld.shared.u32 	%r1144, [%r22+16400];
	add.s32 	%r1145, %r1128, %r1144;
	min.s32 	%r1146, %r1122, %r1145;
	add.s32 	%r1147, %r1131, %r1144;
	min.s32 	%r1148, %r1124, %r1147;
	add.s32 	%r1149, %r1134, %r1144;
	min.s32 	%r1150, %r1126, %r1149;
	ld.shared.u32 	%r1151, [%r22+180];
	ld.shared.u32 	%r1152, [%r45+14040];
	add.s32 	%r1153, %r1152, %r1151;
	min.s32 	%r1154, %r1130, %r1153;
	ld.shared.u32 	%r1155, [%r45+14144];
	add.s32 	%r1156, %r1155, %r1151;
	min.s32 	%r1157, %r1133, %r1156;
	ld.shared.u32 	%r1158, [%r45+14248];
	add.s32 	%r1159, %r1158, %r1151;
	min.s32 	%r1160, %r1136, %r1159;
	ld.shared.u32 	%r1161, [%r22+8292];
	add.s32 	%r1162, %r1152, %r1161;
	min.s32 	%r1163, %r1139, %r1162;
	add.s32 	%r1164, %r1155, %r1161;
	min.s32 	%r1165, %r1141, %r1164;
	add.s32 	%r1166, %r1158, %r1161;
	min.s32 	%r1167, %r1143, %r1166;
	ld.shared.u32 	%r1168, [%r22+16404];
	add.s32 	%r1169, %r1152, %r1168;
	min.s32 	%r1170, %r1146, %r1169;
	add.s32 	%r1171, %r1155, %r1168;
	min.s32 	%r1172, %r1148, %r1171;
	add.s32 	%r1173, %r1158, %r1168;
	min.s32 	%r1174, %r1150, %r1173;
	ld.shared.u32 	%r1175, [%r22+184];
	ld.shared.u32 	%r1176, [%r45+14352];
	add.s32 	%r1177, %r1176, %r1175;
	min.s32 	%r1178, %r1154, %r1177;
	ld.shared.u32 	%r1179, [%r45+14456];
	add.s32 	%r1180, %r1179, %r1175;
	min.s32 	%r1181, %r1157, %r1180;
	ld.shared.u32 	%r1182, [%r45+14560];
	add.s32 	%r1183, %r1182, %r1175;
	min.s32 	%r1184, %r1160, %r1183;
	ld.shared.u32 	%r1185, [%r22+8296];
	add.s32 	%r1186, %r1176, %r1185;
	min.s32 	%r1187, %r1163, %r1186;
	add.s32 	%r1188, %r1179, %r1185;
	min.s32 	%r1189, %r1165, %r1188;
	add.s32 	%r1190, %r1182, %r1185;
	min.s32 	%r1191, %r1167, %r1190;
	ld.shared.u32 	%r1192, [%r22+16408];
	add.s32 	%r1193, %r1176, %r1192;
	min.s32 	%r1194, %r1170, %r1193;
	add.s32 	%r1195, %r1179, %r1192;
	min.s32 	%r1196, %r1172, %r1195;
	add.s32 	%r1197, %r1182, %r1192;
	min.s32 	%r1198, %r1174, %r1197;
	ld.shared.u32 	%r1199, [%r22+188];
	ld.shared.u32 	%r1200, [%r45+14664];
	add.s32 	%r1201, %r1200, %r1199;
	min.s32 	%r1202, %r1178, %r1201;
	ld.shared.u32 	%r1203, [%r45+14768];
	add.s32 	%r1204, %r1203, %r1199;
	min.s32 	%r1205, %r1181, %r1204;
	ld.shared.u32 	%r1206, [%r45+14872];
	add.s32 	%r1207, %r1206, %r1199;
	min.s32 	%r1208, %r1184, %r1207;
	ld.shared.u32 	%r1209, [%r22+8300];
	add.s32 	%r1210, %r1200, %r1209;
	min.s32 	%r1211, %r1187, %r1210;
	add.s32 	%r1212, %r1203, %r1209;
	min.s32 	%r1213, %r1189, %r1212;
	add.s32 	%r1214, %r1206, %r1209;
	min.s32 	%r1215, %r1191, %r1214;
	ld.shared.u32 	%r1216, [%r22+16412];
	add.s32 	%r1217, %r1200, %r1216;
	min.s32 	%r1218, %r1194, %r1217;
	add.s32 	%r1219, %r1203, %r1216;
	min.s32 	%r1220, %r1196, %r1219;
	add.s32 	%r1221, %r1206, %r1216;
	min.s32 	%r1222, %r1198, %r1221;
	ld.shared.u32 	%r1223, [%r22+192];
	ld.shared.u32 	%r1224, [%r45+14976];
	add.s32 	%r1225, %r1224, %r1223;
	min.s32 	%r1226, %r1202, %r1225;
	ld.shared.u32 	%r1227, [%r45+15080];
	add.s32 	%r1228, %r1227, %r1223;
	min.s32 	%r1229, %r1205, %r1228;
	ld.shared.u32 	%r1230, [%r45+15184];
	add.s32 	%r1231, %r1230, %r1223;
	min.s32 	%r1232, %r1208, %r1231;
	ld.shared.u32 	%r1233, [%r22+8304];
	add.s32 	%r1234, %r1224, %r1233;
	min.s32 	%r1235, %r1211, %r1234;
	add.s32 	%r1236, %r1227, %r1233;
	min.s32 	%r1237, %r1213, %r1236;
	add.s32 	%r1238, %r1230, %r1233;
	min.s32 	%r1239, %r1215, %r1238;
	ld.shared.u32 	%r1240, [%r22+16416];
	add.s32 	%r1241, %r1224, %r1240;
	min.s32 	%r1242, %r1218, %r1241;
	add.s32 	%r1243, %r1227, %r1240;
	min.s32 	%r1244, %r1220, %r1243;
	add.s32 	%r1245, %r1230, %r1240;
	min.s32 	%r1246, %r1222, %r1245;
	ld.shared.u32 	%r1247, [%r22+196];
	ld.shared.u32 	%r1248, [%r45+15288];
	add.s32 	%r1249, %r1248, %r1247;
	min.s32 	%r1250, %r1226, %r1249;
	ld.shared.u32 	%r1251, [%r45+15392];
	add.s32 	%r1252, %r1251, %r1247;
	min.s32 	%r1253, %r1229, %r1252;
	ld.shared.u32 	%r1254, [%r45+15496];
	add.s32 	%r1255, %r1254, %r1247;
	min.s32 	%r1256, %r1232, %r1255;
	ld.shared.u32 	%r1257, [%r22+8308];
	add.s32 	%r1258, %r1248, %r1257;
	min.s32 	%r1259, %r1235, %r1258;
	add.s32 	%r1260, %r1251, %r1257;
	min.s32 	%r1261, %r1237, %r1260;
	add.s32 	%r1262, %r1254, %r1257;
	min.s32 	%r1263, %r1239, %r1262;
	ld.shared.u32 	%r1264, [%r22+16420];
	add.s32 	%r1265, %r1248, %r1264;
	min.s32 	%r1266, %r1242, %r1265;
	add.s32 	%r1267, %r1251, %r1264;
	min.s32 	%r1268, %r1244, %r1267;
	add.s32 	%r1269, %r1254, %r1264;
	min.s32 	%r1270, %r1246, %r1269;
	ld.shared.u32 	%r1271, [%r22+200];
	ld.shared.u32 	%r1272, [%r45+15600];
	add.s32 	%r1273, %r1272, %r1271;
	min.s32 	%r1274, %r1250, %r1273;
	ld.shared.u32 	%r1275, [%r45+15704];
	add.s32 	%r1276, %r1275, %r1271;
	min.s32 	%r1277, %r1253, %r1276;
	ld.shared.u32 	%r1278, [%r45+15808];
	add.s32 	%r1279, %r1278, %r1271;
	min.s32 	%r1280, %r1256, %r1279;
	ld.shared.u32 	%r1281, [%r22+8312];
	add.s32 	%r1282, %r1272, %r1281;
	min.s32 	%r1283, %r1259, %r1282;
	add.s32 	%r1284, %r1275, %r1281;
	min.s32 	%r1285, %r1261, %r1284;
	add.s32 	%r1286, %r1278, %r1281;
	min.s32 	%r1287, %r1263, %r1286;
	ld.shared.u32 	%r1288, [%r22+16424];
	add.s32 	%r1289, %r1272, %r1288;
	min.s32 	%r1290, %r1266, %r1289;
	add.s32 	%r1291, %r1275, %r1288;
	min.s32 	%r1292, %r1268, %r1291;
	add.s32 	%r1293, %r1278, %r1288;
	min.s32 	%r1294, %r1270, %r1293;
	ld.shared.u32 	%r1295, [%r22+204];
	ld.shared.u32 	%r1296, [%r45+15912];
	add.s32 	%r1297, %r1296, %r1295;
	min.s32 	%r1298, %r1274, %r1297;
	ld.shared.u32 	%r1299, [%r45+16016];
	add.s32 	%r1300, %r1299, %r1295;
	min.s32 	%r1301, %r1277, %r1300;
	ld.shared.u32 	%r1302, [%r45+16120];
	add.s32 	%r1303, %r1302, %r1295;
	min.s32 	%r1304, %r1280, %r1303;
	ld.shared.u32 	%r1305, [%r22+8316];
	add.s32 	%r1306, %r1296, %r1305;
	min.s32 	%r1307, %r1283, %r1306;
	add.s32 	%r1308, %r1299, %r1305;
	min.s32 	%r1309, %r1285, %r1308;
	add.s32 	%r1310, %r1302, %r1305;
	min.s32 	%r1311, %r1287, %r1310;
	ld.shared.u32 	%r1312, [%r22+16428];
	add.s32 	%r1313, %r1296, %r1312;
	min.s32 	%r1314, %r1290, %r1313;
	add.s32 	%r1315, %r1299, %r1312;
	min.s32 	%r1316, %r1292, %r1315;
	add.s32 	%r1317, %r1302, %r1312;
	min.s32 	%r1318, %r1294, %r1317;
	ld.shared.u32 	%r1319, [%r22+208];
	ld.shared.u32 	%r1320, [%r45+16224];
	add.s32 	%r1321, %r1320, %r1319;
	min.s32 	%r1322, %r1298, %r1321;
	ld.shared.u32 	%r1323, [%r45+16328];
	add.s32 	%r1324, %r1323, %r1319;
	min.s32 	%r1325, %r1301, %r1324;
	ld.shared.u32 	%r1326, [%r45+16432];
	add.s32 	%r1327, %r1326, %r1319;
	min.s32 	%r1328, %r1304, %r1327;
	ld.shared.u32 	%r1329, [%r22+8320];
	add.s32 	%r1330, %r1320, %r1329;
	min.s32 	%r1331, %r1307, %r1330;
	add.s32 	%r1332, %r1323, %r1329;
	min.s32 	%r1333, %r1309, %r1332;
	add.s32 	%r1334, %r1326, %r1329;
	min.s32 	%r1335, %r1311, %r1334;
	ld.shared.u32 	%r1336, [%r22+16432];
	add.s32 	%r1337, %r1320, %r1336;
	min.s32 	%r1338, %r1314, %r1337;
	add.s32 	%r1339, %r1323, %r1336;
	min.s32 	%r1340, %r1316, %r1339;
	add.s32 	%r1341, %r1326, %r1336;
	min.s32 	%r1342, %r1318, %r1341;
	ld.shared.u32 	%r1343, [%r22+212];
	ld.shared.u32 	%r1344, [%r45+16536];
	add.s32 	%r1345, %r1344, %r1343;
	min.s32 	%r1346, %r1322, %r1345;
	ld.shared.u32 	%r1347, [%r45+16640];
	add.s32 	%r1348, %r1347, %r1343;
	min.s32 	%r1349, %r1325, %r1348;
	ld.shared.u32 	%r1350, [%r45+16744];
	add.s32 	%r1351, %r1350, %r1343;
	min.s32 	%r1352, %r1328, %r1351;
	ld.shared.u32 	%r1353, [%r22+8324];
	add.s32 	%r1354, %r1344, %r1353;
	min.s32 	%r1355, %r1331, %r1354;
	add.s32 	%r1356, %r1347, %r1353;
	min.s32 	%r1357, %r1333, %r1356;
	add.s32 	%r1358, %r1350, %r1353;
	min.s32 	%r1359, %r1335, %r1358;
	ld.shared.u32 	%r1360, [%r22+16436];
	add.s32 	%r1361, %r1344, %r1360;
	min.s32 	%r1362, %r1338, %r1361;
	add.s32 	%r1363, %r1347, %r1360;
	min.s32 	%r1364, %r1340, %r1363;
	add.s32 	%r1365, %r1350, %r1360;
	min.s32 	%r1366, %r1342, %r1365;
	ld.shared.u32 	%r1367, [%r22+216];
	ld.shared.u32 	%r1368, [%r45+16848];
	add.s32 	%r1369, %r1368, %r1367;
	min.s32 	%r1370, %r1346, %r1369;
	ld.shared.u32 	%r1371, [%r45+16952];
	add.s32 	%r1372, %r1371, %r1367;
	min.s32 	%r1373, %r1349, %r1372;
	ld.shared.u32 	%r1374, [%r45+17056];
	add.s32 	%r1375, %r1374, %r1367;
	min.s32 	%r1376, %r1352, %r1375;
	ld.shared.u32 	%r1377, [%r22+8328];
	add.s32 	%r1378, %r1368, %r1377;
	min.s32 	%r1379, %r1355, %r1378;
	add.s32 	%r1380, %r1371, %r1377;
	min.s32 	%r1381, %r1357, %r1380;
	add.s32 	%r1382, %r1374, %r1377;
	min.s32 	%r1383, %r1359, %r1382;
	ld.shared.u32 	%r1384, [%r22+16440];
	add.s32 	%r1385, %r1368, %r1384;
	min.s32 	%r1386, %r1362, %r1385;
	add.s32 	%r1387, %r1371, %r1384;
	min.s32 	%r1388, %r1364, %r1387;
	add.s32 	%r1389, %r1374, %r1384;
	min.s32 	%r1390, %r1366, %r1389;
	ld.shared.u32 	%r1391, [%r22+220];
	ld.shared.u32 	%r1392, [%r45+17160];
	add.s32 	%r1393, %r1392, %r1391;
	min.s32 	%r1394, %r1370, %r1393;
	ld.shared.u32 	%r1395, [%r45+17264];
	add.s32 	%r1396, %r1395, %r1391;
	min.s32 	%r1397, %r1373, %r1396;
	ld.shared.u32 	%r1398, [%r45+17368];
	add.s32 	%r1399, %r1398, %r1391;
	min.s32 	%r1400, %r1376, %r1399;
	ld.shared.u32 	%r1401, [%r22+8332];
	add.s32 	%r1402, %r1392, %r1401;
	min.s32 	%r1403, %r1379, %r1402;
	add.s32 	%r1404, %r1395, %r1401;
	min.s32 	%r1405, %r1381, %r1404;
	add.s32 	%r1406, %r1398, %r1401;
	min.s32 	%r1407, %r1383, %r1406;
	ld.shared.u32 	%r1408, [%r22+16444];
	add.s32 	%r1409, %r1392, %r1408;
	min.s32 	%r1410, %r1386, %r1409;
	add.s32 	%r1411, %r1395, %r1408;
	min.s32 	%r1412, %r1388, %r1411;
	add.s32 	%r1413, %r1398, %r1408;
	min.s32 	%r1414, %r1390, %r1413;
	ld.shared.u32 	%r1415, [%r22+224];
	ld.shared.u32 	%r1416, [%r45+17472];
	add.s32 	%r1417, %r1416, %r1415;
	min.s32 	%r1418, %r1394, %r1417;
	ld.shared.u32 	%r1419, [%r45+17576];
	add.s32 	%r1420, %r1419, %r1415;
	min.s32 	%r1421, %r1397, %r1420;
	ld.shared.u32 	%r1422, [%r45+17680];
	add.s32 	%r1423, %r1422, %r1415;
	min.s32 	%r1424, %r1400, %r1423;
	ld.shared.u32 	%r1425, [%r22+8336];
	add.s32 	%r1426, %r1416, %r1425;
	min.s32 	%r1427, %r1403, %r1426;
	add.s32 	%r1428, %r1419, %r1425;
	min.s32 	%r1429, %r1405, %r1428;
	add.s32 	%r1430, %r1422, %r1425;
	min.s32 	%r1431, %r1407, %r1430;
	ld.shared.u32 	%r1432, [%r22+16448];
	add.s32 	%r1433, %r1416, %r1432;
	min.s32 	%r1434, %r1410, %r1433;
	add.s32 	%r1435, %r1419, %r1432;
	min.s32 	%r1436, %r1412, %r1435;
	add.s32 	%r1437, %r1422, %r1432;
	min.s32 	%r1438, %r1414, %r1437;
	ld.shared.u32 	%r1439, [%r22+228];
	ld.shared.u32 	%r1440, [%r45+17784];
	add.s32 	%r1441, %r1440, %r1439;
	min.s32 	%r1442, %r1418, %r1441;
	ld.shared.u32 	%r1443, [%r45+17888];
	add.s32 	%r1444, %r1443, %r1439;
	min.s32 	%r1445, %r1421, %r1444;
	ld.shared.u32 	%r1446, [%r45+17992];
	add.s32 	%r1447, %r1446, %r1439;
	min.s32 	%r1448, %r1424, %r1447;
	ld.shared.u32 	%r1449, [%r22+8340];
	add.s32 	%r1450, %r1440, %r1449;
	min.s32 	%r1451, %r1427, %r1450;
	add.s32 	%r1452, %r1443, %r1449;
	min.s32 	%r1453, %r1429, %r1452;
	add.s32 	%r1454, %r1446, %r1449;
	min.s32 	%r1455, %r1431, %r1454;
	ld.shared.u32 	%r1456, [%r22+16452];
	add.s32 	%r1457, %r1440, %r1456;
	min.s32 	%r1458, %r1434, %r1457;
	add.s32 	%r1459, %r1443, %r1456;
	min.s32 	%r1460, %r1436, %r1459;
	add.s32 	%r1461, %r1446, %r1456;
	min.s32 	%r1462, %r1438, %r1461;
	ld.shared.u32 	%r1463, [%r22+232];
	ld.shared.u32 	%r1464, [%r45+18096];
	add.s32 	%r1465, %r1464, %r1463;
	min.s32 	%r1466, %r1442, %r1465;
	ld.shared.u32 	%r1467, [%r45+18200];
	add.s32 	%r1468, %r1467, %r1463;
	min.s32 	%r1469, %r1445, %r1468;
	ld.shared.u32 	%r1470, [%r45+18304];
	add.s32 	%r1471, %r1470, %r1463;
	min.s32 	%r1472, %r1448, %r1471;
	ld.shared.u32 	%r1473, [%r22+8344];
	add.s32 	%r1474, %r1464, %r1473;
	min.s32 	%r1475, %r1451, %r1474;
	add.s32 	%r1476, %r1467, %r1473;
	min.s32 	%r1477, %r1453, %r1476;
	add.s32 	%r1478, %r1470, %r1473;
	min.s32 	%r1479, %r1455, %r1478;
	ld.shared.u32 	%r1480, [%r22+16456];
	add.s32 	%r1481, %r1464, %r1480;
	min.s32 	%r1482, %r1458, %r1481;
	add.s32 	%r1483, %r1467, %r1480;
	min.s32 	%r1484, %r1460, %r1483;
	add.s32 	%r1485, %r1470, %r1480;
	min.s32 	%r1486, %r1462, %r1485;
	ld.shared.u32 	%r1487, [%r22+236];
	ld.shared.u32 	%r1488, [%r45+18408];
	add.s32 	%r1489, %r1488, %r1487;
	min.s32 	%r1490, %r1466, %r1489;
	ld.shared.u32 	%r1491, [%r45+18512];
	add.s32 	%r1492, %r1491, %r1487;
	min.s32 	%r1493, %r1469, %r1492;
	ld.shared.u32 	%r1494, [%r45+18616];
	add.s32 	%r1495, %r1494, %r1487;
	min.s32 	%r1496, %r1472, %r1495;
	ld.shared.u32 	%r1497, [%r22+8348];
	add.s32 	%r1498, %r1488, %r1497;
	min.s32 	%r1499, %r1475, %r1498;
	add.s32 	%r1500, %r1491, %r1497;
	min.s32 	%r1501, %r1477, %r1500;
	add.s32 	%r1502, %r1494, %r1497;
	min.s32 	%r1503, %r1479, %r1502;
	ld.shared.u32 	%r1504, [%r22+16460];
	add.s32 	%r1505, %r1488, %r1504;
	min.s32 	%r1506, %r1482, %r1505;
	add.s32 	%r1507, %r1491, %r1504;
	min.s32 	%r1508, %r1484, %r1507;
	add.s32 	%r1509, %r1494, %r1504;
	min.s32 	%r1510, %r1486, %r1509;
	ld.shared.u32 	%r1511, [%r22+240];
	ld.shared.u32 	%r1512, [%r45+18720];
	add.s32 	%r1513, %r1512, %r1511;
	min.s32 	%r1514, %r1490, %r1513;
	ld.shared.u32 	%r1515, [%r45+18824];
	add.s32 	%r1516, %r1515, %r1511;
	min.s32 	%r1517, %r1493, %r1516;
	ld.shared.u32 	%r1518, [%r45+18928];
	add.s32 	%r1519, %r1518, %r1511;
	min.s32 	%r1520, %r1496, %r1519;
	ld.shared.u32 	%r1521, [%r22+8352];
	add.s32 	%r1522, %r1512, %r1521;
	min.s32 	%r1523, %r1499, %r1522;
	add.s32 	%r1524, %r1515, %r1521;
	min.s32 	%r1525, %r1501, %r1524;
	add.s32 	%r1526, %r1518, %r1521;
	min.s32 	%r1527, %r1503, %r1526;
	ld.shared.u32 	%r1528, [%r22+16464];
	add.s32 	%r1529, %r1512, %r1528;
	min.s32 	%r1530, %r1506, %r1529;
	add.s32 	%r1531, %r1515, %r1528;
	min.s32 	%r1532, %r1508, %r1531;
	add.s32 	%r1533, %r1518, %r1528;
	min.s32 	%r1534, %r1510, %r1533;
	ld.shared.u32 	%r1535, [%r22+244];
	ld.shared.u32 	%r1536, [%r45+19032];
	add.s32 	%r1537, %r1536, %r1535;
	min.s32 	%r1538, %r1514, %r1537;
	ld.shared.u32 	%r1539, [%r45+19136];
	add.s32 	%r1540, %r1539, %r1535;
	min.s32 	%r1541, %r1517, %r1540;
	ld.shared.u32 	%r1542, [%r45+19240];
	add.s32 	%r1543, %r1542, %r1535;
	min.s32 	%r1544, %r1520, %r1543;
	ld.shared.u32 	%r1545, [%r22+8356];
	add.s32 	%r1546, %r1536, %r1545;
	min.s32 	%r1547, %r1523, %r1546;
	add.s32 	%r1548, %r1539, %r1545;
	min.s32 	%r1549, %r1525, %r1548;
	add.s32 	%r1550, %r1542, %r1545;
	min.s32 	%r1551, %r1527, %r1550;
	ld.shared.u32 	%r1552, [%r22+16468];
	add.s32 	%r1553, %r1536, %r1552;
	min.s32 	%r1554, %r1530, %r1553;
	add.s32 	%r1555, %r1539, %r1552;
	min.s32 	%r1556, %r1532, %r1555;
	add.s32 	%r1557, %r1542, %r1552;
	min.s32 	%r1558, %r1534, %r1557;
	ld.shared.u32 	%r1559, [%r22+248];
	ld.shared.u32 	%r1560, [%r45+19344];
	add.s32 	%r1561, %r1560, %r1559;
	min.s32 	%r1562, %r1538, %r1561;
	ld.shared.u32 	%r1563, [%r45+19448];
	add.s32 	%r1564, %r1563, %r1559;
	min.s32 	%r1565, %r1541, %r1564;
	ld.shared.u32 	%r1566, [%r45+19552];
	add.s32 	%r1567, %r1566, %r1559;
	min.s32 	%r1568, %r1544, %r1567;
	ld.shared.u32 	%r1569, [%r22+8360];
	add.s32 	%r1570, %r1560, %r1569;
	min.s32 	%r1571, %r1547, %r1570;
	add.s32 	%r1572, %r1563, %r1569;
	min.s32 	%r1573, %r1549, %r1572;
	add.s32 	%r1574, %r1566, %r1569;
	min.s32 	%r1575, %r1551, %r1574;
	ld.shared.u32 	%r1576, [%r22+16472];
	add.s32 	%r1577, %r1560, %r1576;
	min.s32 	%r1578, %r1554, %r1577;
	add.s32 	%r1579, %r1563, %r1576;
	min.s32 	%r1580, %r1556, %r1579;
	add.s32 	%r1581, %r1566, %r1576;
	min.s32 	%r1582, %r1558, %r1581;
	ld.shared.u32 	%r1583, [%r22+252];
	ld.shared.u32 	%r1584, [%r45+19656];
	add.s32 	%r1585, %r1584, %r1583;
	min.s32 	%r1586, %r1562, %r1585;
	ld.shared.u32 	%r1587, [%r45+19760];
	add.s32 	%r1588, %r1587, %r1583;
	min.s32 	%r1589, %r1565, %r1588;
	ld.shared.u32 	%r1590, [%r45+19864];
	add.s32 	%r1591, %r1590, %r1583;
	min.s32 	%r1592, %r1568, %r1591;
	ld.shared.u32 	%r1593, [%r22+8364];
	add.s32 	%r1594, %r1584, %r1593;
	min.s32 	%r1595, %r1571, %r1594;
	add.s32 	%r1596, %r1587, %r1593;
	min.s32 	%r1597, %r1573, %r1596;
	add.s32 	%r1598, %r1590, %r1593;
	min.s32 	%r1599, %r1575, %r1598;
	ld.shared.u32 	%r1600, [%r22+16476];
	add.s32 	%r1601, %r1584, %r1600;
	min.s32 	%r1602, %r1578, %r1601;
	add.s32 	%r1603, %r1587, %r1600;
	min.s32 	%r1604, %r1580, %r1603;
	add.s32 	%r1605, %r1590, %r1600;
	min.s32 	%r1606, %r1582, %r1605;
	ld.shared.u32 	%r1607, [%r22+256];
	ld.shared.u32 	%r1608, [%r45+19968];
	add.s32 	%r1609, %r1608, %r1607;
	min.s32 	%r1610, %r1586, %r1609;
	ld.shared.u32 	%r1611, [%r45+20072];
	add.s32 	%r1612, %r1611, %r1607;
	min.s32 	%r1613, %r1589, %r1612;
	ld.shared.u32 	%r1614, [%r45+20176];
	add.s32 	%r1615, %r1614, %r1607;
	min.s32 	%r1616, %r1592, %r1615;
	ld.shared.u32 	%r1617, [%r22+8368];
	add.s32 	%r1618, %r1608, %r1617;
	min.s32 	%r1619, %r1595, %r1618;
	add.s32 	%r1620, %r1611, %r1617;
	min.s32 	%r1621, %r1597, %r1620;
	add.s32 	%r1622, %r1614, %r1617;
	min.s32 	%r1623, %r1599, %r1622;
	ld.shared.u32 	%r1624, [%r22+16480];
	add.s32 	%r1625, %r1608, %r1624;
	min.s32 	%r1626, %r1602, %r1625;
	add.s32 	%r1627, %r1611, %r1624;
	min.s32 	%r1628, %r1604, %r1627;
	add.s32 	%r1629, %r1614, %r1624;
	min.s32 	%r1630, %r1606, %r1629;
	ld.shared.u32 	%r1631, [%r22+260];
	ld.shared.u32 	%r1632, [%r45+20280];
	add.s32 	%r1633, %r1632, %r1631;
	min.s32 	%r1634, %r1610, %r1633;
	ld.shared.u32 	%r1635, [%r45+20384];
	add.s32 	%r1636, %r1635, %r1631;
	min.s32 	%r1637, %r1613, %r1636;
	ld.shared.u32 	%r1638, [%r45+20488];
	add.s32 	%r1639, %r1638, %r1631;
	min.s32 	%r1640, %r1616, %r1639;
	ld.shared.u32 	%r1641, [%r22+8372];
	add.s32 	%r1642, %r1632, %r1641;
	min.s32 	%r1643, %r1619, %r1642;
	add.s32 	%r1644, %r1635, %r1641;
	min.s32 	%r1645, %r1621, %r1644;
	add.s32 	%r1646, %r1638, %r1641;
	min.s32 	%r1647, %r1623, %r1646;
	ld.shared.u32 	%r1648, [%r22+16484];
	add.s32 	%r1649, %r1632, %r1648;
	min.s32 	%r1650, %r1626, %r1649;
	add.s32 	%r1651, %r1635, %r1648;
	min.s32 	%r1652, %r1628, %r1651;
	add.s32 	%r1653, %r1638, %r1648;
	min.s32 	%r1654, %r1630, %r1653;
	ld.shared.u32 	%r1655, [%r22+264];
	ld.shared.u32 	%r1656, [%r45+20592];
	add.s32 	%r1657, %r1656, %r1655;
	min.s32 	%r1658, %r1634, %r1657;
	ld.shared.u32 	%r1659, [%r45+20696];
	add.s32 	%r1660, %r1659, %r1655;
	min.s32 	%r1661, %r1637, %r1660;
	ld.shared.u32 	%r1662, [%r45+20800];
	add.s32 	%r1663, %r1662, %r1655;
	min.s32 	%r1664, %r1640, %r1663;
	ld.shared.u32 	%r1665, [%r22+8376];
	add.s32 	%r1666, %r1656, %r1665;
	min.s32 	%r1667, %r1643, %r1666;
	add.s32 	%r1668, %r1659, %r1665;
	min.s32 	%r1669, %r1645, %r1668;
	add.s32 	%r1670, %r1662, %r1665;
	min.s32 	%r1671, %r1647, %r1670;
	ld.shared.u32 	%r1672, [%r22+16488];
	add.s32 	%r1673, %r1656, %r1672;
	min.s32 	%r1674, %r1650, %r1673;
	add.s32 	%r1675, %r1659, %r1672;
	min.s32 	%r1676, %r1652, %r1675;
	add.s32 	%r1677, %r1662, %r1672;
	min.s32 	%r1678, %r1654, %r1677;
	ld.shared.u32 	%r1679, [%r22+268];
	ld.shared.u32 	%r1680, [%r45+20904];
	add.s32 	%r1681, %r1680, %r1679;
	min.s32 	%r1682, %r1658, %r1681;
	ld.shared.u32 	%r1683, [%r45+21008];
	add.s32 	%r1684, %r1683, %r1679;
	min.s32 	%r1685, %r1661, %r1684;
	ld.shared.u32 	%r1686, [%r45+21112];
	add.s32 	%r1687, %r1686, %r1679;
	min.s32 	%r1688, %r1664, %r1687;
	ld.shared.u32 	%r1689, [%r22+8380];
	add.s32 	%r1690, %r1680, %r1689;
	min.s32 	%r1691, %r1667, %r1690;
	add.s32 	%r1692, %r1683, %r1689;
	min.s32 	%r1693, %r1669, %r1692;
	add.s32 	%r1694, %r1686, %r1689;
	min.s32 	%r1695, %r1671, %r1694;
	ld.shared.u32 	%r1696, [%r22+16492];
	add.s32 	%r1697, %r1680, %r1696;
	min.s32 	%r1698, %r1674, %r1697;
	add.s32 	%r1699, %r1683, %r1696;
	min.s32 	%r1700, %r1676, %r1699;
	add.s32 	%r1701, %r1686, %r1696;
	min.s32 	%r1702, %r1678, %r1701;
	ld.shared.u32 	%r1703, [%r22+272];
	ld.shared.u32 	%r1704, [%r45+21216];
	add.s32 	%r1705, %r1704, %r1703;
	min.s32 	%r1706, %r1682, %r1705;
	ld.shared.u32 	%r1707, [%r45+21320];
	add.s32 	%r1708, %r1707, %r1703;
	min.s32 	%r1709, %r1685, %r1708;
	ld.shared.u32 	%r1710, [%r45+21424];
	add.s32 	%r1711, %r1710, %r1703;
	min.s32 	%r1712, %r1688, %r1711;
	ld.shared.u32 	%r1713, [%r22+8384];
	add.s32 	%r1714, %r1704, %r1713;
	min.s32 	%r1715, %r1691, %r1714;
	add.s32 	%r1716, %r1707, %r1713;
	min.s32 	%r1717, %r1693, %r1716;
	add.s32 	%r1718, %r1710, %r1713;
	min.s32 	%r1719, %r1695, %r1718;
	ld.shared.u32 	%r1720, [%r22+16496];
	add.s32 	%r1721, %r1704, %r1720;
	min.s32 	%r1722, %r1698, %r1721;
	add.s32 	%r1723, %r1707, %r1720;
	min.s32 	%r1724, %r1700, %r1723;
	add.s32 	%r1725, %r1710, %r1720;
	min.s32 	%r1726, %r1702, %r1725;
	ld.shared.u32 	%r1727, [%r22+276];
	ld.shared.u32 	%r1728, [%r45+21528];
	add.s32 	%r1729, %r1728, %r1727;
	min.s32 	%r1730, %r1706, %r1729;
	ld.shared.u32 	%r1731, [%r45+21632];
	add.s32 	%r1732, %r1731, %r1727;
	min.s32 	%r1733, %r1709, %r1732;
	ld.shared.u32 	%r1734, [%r45+21736];
	add.s32 	%r1735, %r1734, %r1727;
	min.s32 	%r1736, %r1712, %r1735;
	ld.shared.u32 	%r1737, [%r22+8388];
	add.s32 	%r1738, %r1728, %r1737;
	min.s32 	%r1739, %r1715, %r1738;
	add.s32 	%r1740, %r1731, %r1737;
	min.s32 	%r1741, %r1717, %r1740;
	add.s32 	%r1742, %r1734, %r1737;
	min.s32 	%r1743, %r1719, %r1742;
	ld.shared.u32 	%r1744, [%r22+16500];
	add.s32 	%r1745, %r1728, %r1744;
	min.s32 	%r1746, %r1722, %r1745;
	add.s32 	%r1747, %r1731, %r1744;
	min.s32 	%r1748, %r1724, %r1747;
	add.s32 	%r1749, %r1734, %r1744;
	min.s32 	%r1750, %r1726, %r1749;
	ld.shared.u32 	%r1751, [%r22+280];
	ld.shared.u32 	%r1752, [%r45+21840];
	add.s32 	%r1753, %r1752, %r1751;
	min.s32 	%r1754, %r1730, %r1753;
	ld.shared.u32 	%r1755, [%r45+21944];
	add.s32 	%r1756, %r1755, %r1751;
	min.s32 	%r1757, %r1733, %r1756;
	ld.shared.u32 	%r1758, [%r45+22048];
	add.s32 	%r1759, %r1758, %r1751;
	min.s32 	%r1760, %r1736, %r1759;
	ld.shared.u32 	%r1761, [%r22+8392];
	add.s32 	%r1762, %r1752, %r1761;
	min.s32 	%r1763, %r1739, %r1762;
	add.s32 	%r1764, %r1755, %r1761;
	min.s32 	%r1765, %r1741, %r1764;
	add.s32 	%r1766, %r1758, %r1761;
	min.s32 	%r1767, %r1743, %r1766;
	ld.shared.u32 	%r1768, [%r22+16504];
	add.s32 	%r1769, %r1752, %r1768;
	min.s32 	%r1770, %r1746, %r1769;
	add.s32 	%r1771, %r1755, %r1768;
	min.s32 	%r1772, %r1748, %r1771;
	add.s32 	%r1773, %r1758, %r1768;
	min.s32 	%r1774, %r1750, %r1773;
	ld.shared.u32 	%r1775, [%r22+284];
	ld.shared.u32 	%r1776, [%r45+22152];
	add.s32 	%r1777, %r1776, %r1775;
	min.s32 	%r1778, %r1754, %r1777;
	ld.shared.u32 	%r1779, [%r45+22256];
	add.s32 	%r1780, %r1779, %r1775;
	min.s32 	%r1781, %r1757, %r1780;
	ld.shared.u32 	%r1782, [%r45+22360];
	add.s32 	%r1783, %r1782, %r1775;
	min.s32 	%r1784, %r1760, %r1783;
	ld.shared.u32 	%r1785, [%r22+8396];
	add.s32 	%r1786, %r1776, %r1785;
	min.s32 	%r1787, %r1763, %r1786;
	add.s32 	%r1788, %r1779, %r1785;
	min.s32 	%r1789, %r1765, %r1788;
	add.s32 	%r1790, %r1782, %r1785;
	min.s32 	%r1791, %r1767, %r1790;
	ld.shared.u32 	%r1792, [%r22+16508];
	add.s32 	%r1793, %r1776, %r1792;
	min.s32 	%r1794, %r1770, %r1793;
	add.s32 	%r1795, %r1779, %r1792;
	min.s32 	%r1796, %r1772, %r1795;
	add.s32 	%r1797, %r1782, %r1792;
	min.s32 	%r1798, %r1774, %r1797;
	ld.shared.u32 	%r1799, [%r22+288];
	ld.shared.u32 	%r1800, [%r45+22464];
	add.s32 	%r1801, %r1800, %r1799;
	min.s32 	%r1802, %r1778, %r1801;
	ld.shared.u32 	%r1803, [%r45+22568];
	add.s32 	%r1804, %r1803, %r1799;
	min.s32 	%r1805, %r1781, %r1804;
	ld.shared.u32 	%r1806, [%r45+22672];
	add.s32 	%r1807, %r1806, %r1799;
	min.s32 	%r1808, %r1784, %r1807;
	ld.shared.u32 	%r1809, [%r22+8400];
	add.s32 	%r1810, %r1800, %r1809;
	min.s32 	%r1811, %r1787, %r1810;
	add.s32 	%r1812, %r1803, %r1809;
	min.s32 	%r1813, %r1789, %r1812;
	add.s32 	%r1814, %r1806, %r1809;
	min.s32 	%r1815, %r1791, %r1814;
	ld.shared.u32 	%r1816, [%r22+16512];
	add.s32 	%r1817, %r1800, %r1816;
	min.s32 	%r1818, %r1794, %r1817;
	add.s32 	%r1819, %r1803, %r1816;
	min.s32 	%r1820, %r1796, %r1819;
	add.s32 	%r1821, %r1806, %r1816;
	min.s32 	%r1822, %r1798, %r1821;
	ld.shared.u32 	%r1823, [%r22+292];
	ld.shared.u32 	%r1824, [%r45+22776];
	add.s32 	%r1825, %r1824, %r1823;
	min.s32 	%r1826, %r1802, %r1825;
	ld.shared.u32 	%r1827, [%r45+22880];
	add.s32 	%r1828, %r1827, %r1823;
	min.s32 	%r1829, %r1805, %r1828;
	ld.shared.u32 	%r1830, [%r45+22984];
	add.s32 	%r1831, %r1830, %r1823;
	min.s32 	%r1832, %r1808, %r1831;
	ld.shared.u32 	%r1833, [%r22+8404];
	add.s32 	%r1834, %r1824, %r1833;
	min.s32 	%r1835, %r1811, %r1834;
	add.s32 	%r1836, %r1827, %r1833;
	min.s32 	%r1837, %r1813, %r1836;
	add.s32 	%r1838, %r1830, %r1833;
	min.s32 	%r1839, %r1815, %r1838;
	ld.shared.u32 	%r1840, [%r22+16516];
	add.s32 	%r1841, %r1824, %r1840;
	min.s32 	%r1842, %r1818, %r1841;
	add.s32 	%r1843, %r1827, %r1840;
	min.s32 	%r1844, %r1820, %r1843;
	add.s32 	%r1845, %r1830, %r1840;
	min.s32 	%r1846, %r1822, %r1845;
	ld.shared.u32 	%r1847, [%r22+296];
	ld.shared.u32 	%r1848, [%r45+23088];
	add.s32 	%r1849, %r1848, %r1847;
	min.s32 	%r1850, %r1826, %r1849;
	ld.shared.u32 	%r1851, [%r45+23192];
	add.s32 	%r1852, %r1851, %r1847;
	min.s32 	%r1853, %r1829, %r1852;
	ld.shared.u32 	%r1854, [%r45+23296];
	add.s32 	%r1855, %r1854, %r1847;
	min.s32 	%r1856, %r1832, %r1855;
	ld.shared.u32 	%r1857, [%r22+8408];
	add.s32 	%r1858, %r1848, %r1857;
	min.s32 	%r1859, %r1835, %r1858;
	add.s32 	%r1860, %r1851, %r1857;
	min.s32 	%r1861, %r1837, %r1860;
	add.s32 	%r1862, %r1854, %r1857;
	min.s32 	%r1863, %r1839, %r1862;
	ld.shared.u32 	%r1864, [%r22+16520];
	add.s32 	%r1865, %r1848, %r1864;
	min.s32 	%r1866, %r1842, %r1865;
	add.s32 	%r1867, %r1851, %r1864;
	min.s32 	%r1868, %r1844, %r1867;
	add.s32 	%r1869, %r1854, %r1864;
	min.s32 	%r1870, %r1846, %r1869;
	ld.shared.u32 	%r1871, [%r22+300];
	ld.shared.u32 	%r1872, [%r45+23400];
	add.s32 	%r1873, %r1872, %r1871;
	min.s32 	%r1874, %r1850, %r1873;
	ld.shared.u32 	%r1875, [%r45+23504];
	add.s32 	%r1876, %r1875, %r1871;
	min.s32 	%r1877, %r1853, %r1876;
	ld.shared.u32 	%r1878, [%r45+23608];
	add.s32 	%r1879, %r1878, %r1871;
	min.s32 	%r1880, %r1856, %r1879;
	ld.shared.u32 	%r1881, [%r22+8412];
	add.s32 	%r1882, %r1872, %r1881;
	min.s32 	%r1883, %r1859, %r1882;
	add.s32 	%r1884, %r1875, %r1881;
	min.s32 	%r1885, %r1861, %r1884;
	add.s32 	%r1886, %r1878, %r1881;
	min.s32 	%r1887, %r1863, %r1886;
	ld.shared.u32 	%r1888, [%r22+16524];
	add.s32 	%r1889, %r1872, %r1888;
	min.s32 	%r1890, %r1866, %r1889;
	add.s32 	%r1891, %r1875, %r1888;
	min.s32 	%r1892, %r1868, %r1891;
	add.s32 	%r1893, %r1878, %r1888;
	min.s32 	%r1894, %r1870, %r1893;
	ld.shared.u32 	%r1895, [%r22+304];
	ld.shared.u32 	%r1896, [%r45+23712];
	add.s32 	%r1897, %r1896, %r1895;
	min.s32 	%r1898, %r1874, %r1897;
	ld.shared.u32 	%r1899, [%r45+23816];
	add.s32 	%r1900, %r1899, %r1895;
	min.s32 	%r1901, %r1877, %r1900;
	ld.shared.u32 	%r1902, [%r45+23920];
	add.s32 	%r1903, %r1902, %r1895;
	min.s32 	%r1904, %r1880, %r1903;
	ld.shared.u32 	%r1905, [%r22+8416];
	add.s32 	%r1906, %r1896, %r1905;
	min.s32 	%r1907, %r1883, %r1906;
	add.s32 	%r1908, %r1899, %r1905;
	min.s32 	%r1909, %r1885, %r1908;
	add.s32 	%r1910, %r1902, %r1905;
	min.s32 	%r1911, %r1887, %r1910;
	ld.shared.u32 	%r1912, [%r22+16528];
	add.s32 	%r1913, %r1896, %r1912;
	min.s32 	%r1914, %r1890, %r1913;
	add.s32 	%r1915, %r1899, %r1912;
	min.s32 	%r1916, %r1892, %r1915;
	add.s32 	%r1917, %r1902, %r1912;
	min.s32 	%r1918, %r1894, %r1917;
	ld.shared.u32 	%r1919, [%r22+308];
	ld.shared.u32 	%r1920, [%r45+24024];
	add.s32 	%r1921, %r1920, %r1919;
	min.s32 	%r1922, %r1898, %r1921;
	ld.shared.u32 	%r1923, [%r45+24128];
	add.s32 	%r1924, %r1923, %r1919;
	min.s32 	%r1925, %r1901, %r1924;
	ld.shared.u32 	%r1926, [%r45+24232];
	add.s32 	%r1927, %r1926, %r1919;
	min.s32 	%r1928, %r1904, %r1927;
	ld.shared.u32 	%r1929, [%r22+8420];
	add.s32 	%r1930, %r1920, %r1929;
	min.s32 	%r1931, %r1907, %r1930;
	add.s32 	%r1932, %r1923, %r1929;
	min.s32 	%r1933, %r1909, %r1932;
	add.s32 	%r1934, %r1926, %r1929;
	min.s32 	%r1935, %r1911, %r1934;
	ld.shared.u32 	%r1936, [%r22+16532];
	add.s32 	%r1937, %r1920, %r1936;
	min.s32 	%r1938, %r1914, %r1937;
	add.s32 	%r1939, %r1923, %r1936;
	min.s32 	%r1940, %r1916, %r1939;
	add.s32 	%r1941, %r1926, %r1936;
	min.s32 	%r1942, %r1918, %r1941;
	st.global.u32 	[%rd16], %r1922;
	st.global.u32 	[%rd16+104], %r1925;
	st.global.u32 	[%rd16+208], %r1928;
	st.global.u32 	[%rd18], %r1931;
	st.global.u32 	[%rd18+104], %r1933;
	st.global.u32 	[%rd18+208], %r1935;
	st.global.u32 	[%rd20], %r1938;
	st.global.u32 	[%rd20+104], %r1940;
	st.global.u32 	[%rd20+208], %r1942;
	ret;

}
	// .globl	_Z13init_blk_distPii
.visible .entry _Z13init_blk_distPii(
	.param .u64 .ptr .align 1 _Z13init_blk_distPii_param_0,
	.param .u32 _Z13init_blk_distPii_param_1
)
{
	.reg .pred 	%p<2>;
	.reg .b32 	%r<12>;
	.reg .b64 	%rd<5>;

	ld.param.u64 	%rd1, [_Z13init_blk_distPii_param_0];
	ld.param.u32 	%r1, [_Z13init_blk_distPii_param_1];
	cvta.to.global.u64 	%rd2, %rd1;
	mov.u32 	%r2, %ctaid.y;
	mov.u32 	%r3, %ntid.y;
	mov.u32 	%r4, %tid.y;
	mad.lo.s32 	%r5, %r2, %r3, %r4;
	mov.u32 	%r6, %ctaid.x;
	mov.u32 	%r7, %ntid.x;
	mov.u32 	%r8, %tid.x;
	mad.lo.s32 	%r9, %r6, %r7, %r8;
	setp.eq.s32 	%p1, %r5, %r9;
	selp.b32 	%r10, 0, 1073741823, %p1;
	mad.lo.s32 	%r11, %r1, %r5, %r9;
	mul.wide.s32 	%rd3, %r11, 4;
	add.s64 	%rd4, %rd2, %rd3;
	st.global.u32 	[%rd4], %r10;
	ret;

}
	// .globl	_Z14build_blk_distPiiS_i
.visible .entry _Z14build_blk_distPiiS_i(
	.param .u64 .ptr .align 1 _Z14build_blk_distPiiS_i_param_0,
	.param .u32 _Z14build_blk_distPiiS_i_param_1,
	.param .u64 .ptr .align 1 _Z14build_blk_distPiiS_i_param_2,
	.param .u32 _Z14build_blk_distPiiS_i_param_3
)
{
	.reg .pred 	%p<2>;
	.reg .b32 	%r<12>;
	.reg .b64 	%rd<9>;

	ld.param.u64 	%rd1, [_Z14build_blk_distPiiS_i_param_0];
	ld.param.u32 	%r3, [_Z14build_blk_distPiiS_i_param_1];
	ld.param.u64 	%rd2, [_Z14build_blk_distPiiS_i_param_2];
	ld.param.u32 	%r2, [_Z14build_blk_distPiiS_i_param_3];
	mov.u32 	%r4, %ctaid.x;
	mov.u32 	%r5, %ntid.x;
	mov.u32 	%r6, %tid.x;
	mad.lo.s32 	%r1, %r4, %r5, %r6;
	setp.ge.s32 	%p1, %r1, %r3;
	@%p1 bra 	$L__BB10_2;
	cvta.to.global.u64 	%rd3, %rd1;
	cvta.to.global.u64 	%rd4, %rd2;
	mul.lo.s32 	%r7, %r1, 3;
	mul.wide.s32 	%rd5, %r7, 4;
	add.s64 	%rd6, %rd3, %rd5;
	ld.global.u32 	%r8, [%rd6];
	ld.global.u32 	%r9, [%rd6+4];
	ld.global.u32 	%r10, [%rd6+8];
	mad.lo.s32 	%r11, %r8, %r2, %r9;
	mul.wide.s32 	%rd7, %r11, 4;
	add.s64 	%rd8, %rd4, %rd7;
	st.global.u32 	[%rd8], %r10;
$L__BB10_2:
	ret;

}


// ===== COMPILED SASS (sm_100) =====

	.target	sm_100

	.elftype	@"ET_EXEC"


//--------------------- .note.nv.tkinfo           --------------------------
	.section	.note.nv.tkinfo,"",@"SHT_NOTE"
	.sectionflags	@"SHF_NOTE_NV_TKINFO"
	.tkinfo
        /*0018*/ 	.word	0x00000002
        /*0030*/ 	.string	""
        /*0030*/ 	.string	"ptxas"
        /*0030*/ 	.string	"Cuda compilation tools, release 13.0, V13.0.88"
        /*0030*/ 	.string	"Build cuda_13.0.r13.0/compiler.36424714_0"
        /*0030*/ 	.string	"-arch sm_100 -m 64 "



//--------------------- .note.nv.cuinfo           --------------------------
	.section	.note.nv.cuinfo,"",@"SHT_NOTE"
	.sectionflags	@"SHF_NOTE_NV_CUINFO"
        /*0018*/ 	.short	0x0002
        /*001a*/ 	.short	0x0064
        /*001c*/ 	.short	0x0082
	.zero		2


//--------------------- .nv.info                  --------------------------
	.section	.nv.info,"",@"SHT_CUDA_INFO"
	.align	4


	//----- nvinfo : EIATTR_REGCOUNT
	.align		4
        /*0000*/ 	.byte	0x04, 0x2f
        /*0002*/ 	.short	(.L_1 - .L_0)
	.align		4
.L_0:
        /*0004*/ 	.word	index@(_Z11proc_1_globPiiii)
        /*0008*/ 	.word	0x0000001a


	//----- nvinfo : EIATTR_FRAME_SIZE
	.align		4
.L_1:
        /*000c*/ 	.byte	0x04, 0x11
        /*000e*/ 	.short	(.L_3 - .L_2)
	.align		4
.L_2:
        /*0010*/ 	.word	index@(_Z11proc_1_globPiiii)
        /*0014*/ 	.word	0x00000000


	//----- nvinfo : EIATTR_REGCOUNT
	.align		4
.L_3:
        /*0018*/ 	.byte	0x04, 0x2f
        /*001a*/ 	.short	(.L_5 - .L_4)
	.align		4
.L_4:
        /*001c*/ 	.word	index@(_Z11proc_2_globPiiiii)
        /*0020*/ 	.word	0x0000001f


	//----- nvinfo : EIATTR_FRAME_SIZE
	.align		4
.L_5:
        /*0024*/ 	.byte	0x04, 0x11
        /*0026*/ 	.short	(.L_7 - .L_6)
	.align		4
.L_6:
        /*0028*/ 	.word	index@(_Z11proc_2_globPiiiii)
        /*002c*/ 	.word	0x00000000


	//----- nvinfo : EIATTR_REGCOUNT
	.align		4
.L_7:
        /*0030*/ 	.byte	0x04, 0x2f
        /*0032*/ 	.short	(.L_9 - .L_8)
	.align		4
.L_8:
        /*0034*/ 	.word	index@(_Z11proc_3_globPiiiiii)
        /*0038*/ 	.word	0x00000020


	//----- nvinfo : EIATTR_FRAME_SIZE
	.align		4
.L_9:
        /*003c*/ 	.byte	0x04, 0x11
        /*003e*/ 	.short	(.L_11 - .L_10)
	.align		4
.L_10:
        /*0040*/ 	.word	index@(_Z11proc_3_globPiiiiii)
        /*0044*/ 	.word	0x00000000


	//----- nvinfo : EIATTR_REGCOUNT
	.align		4
.L_11:
        /*0048*/ 	.byte	0x04, 0x2f
        /*004a*/ 	.short	(.L_13 - .L_12)
	.align		4
.L_12:
        /*004c*/ 	.word	index@(_Z9init_distPiii)
        /*0050*/ 	.word	0x0000000e


	//----- nvinfo : EIATTR_FRAME_SIZE
	.align		4
.L_13:
        /*0054*/ 	.byte	0x04, 0x11
        /*0056*/ 	.short	(.L_15 - .L_14)
	.align		4
.L_14:
        /*0058*/ 	.word	index@(_Z9init_distPiii)
        /*005c*/ 	.word	0x00000000


	//----- nvinfo : EIATTR_REGCOUNT
	.align		4
.L_15:
        /*0060*/ 	.byte	0x04, 0x2f
        /*0062*/ 	.short	(.L_17 - .L_16)
	.align		4
.L_16:
        /*0064*/ 	.word	index@(_Z10build_distPiiS_ii)
        /*0068*/ 	.word	0x00000012


	//----- nvinfo : EIATTR_FRAME_SIZE
	.align		4
.L_17:
        /*006c*/ 	.byte	0x04, 0x11
        /*006e*/ 	.short	(.L_19 - .L_18)
	.align		4
.L_18:
        /*0070*/ 	.word	index@(_Z10build_distPiiS_ii)
        /*0074*/ 	.word	0x00000000


	//----- nvinfo : EIATTR_REGCOUNT
	.align		4
.L_19:
        /*0078*/ 	.byte	0x04, 0x2f
        /*007a*/ 	.short	(.L_21 - .L_20)
	.align		4
.L_20:
        /*007c*/ 	.word	index@(_Z9copy_distPiiS_ii)
        /*0080*/ 	.word	0x0000000e


	//----- nvinfo : EIATTR_FRAME_SIZE
	.align		4
.L_21:
        /*0084*/ 	.byte	0x04, 0x11
        /*0086*/ 	.short	(.L_23 - .L_22)
	.align		4
.L_22:
        /*0088*/ 	.word	index@(_Z9copy_distPiiS_ii)
        /*008c*/ 	.word	0x00000000


	//----- nvinfo : EIATTR_REGCOUNT
	.align		4
.L_23:
        /*0090*/ 	.byte	0x04, 0x2f
        /*0092*/ 	.short	(.L_25 - .L_24)
	.align		4
.L_24:
        /*0094*/ 	.word	index@(_Z15proc_1_blk_globPiii)
        /*0098*/ 	.word	0x00000020


	//----- nvinfo : EIATTR_FRAME_SIZE
	.align		4
.L_25:
        /*009c*/ 	.byte	0x04, 0x11
        /*009e*/ 	.short	(.L_27 - .L_26)
	.align		4
.L_26:
        /*00a0*/ 	.word	index@(_Z15proc_1_blk_globPiii)
        /*00a4*/ 	.word	0x00000000


	//----- nvinfo : EIATTR_REGCOUNT
	.align		4
.L_27:
        /*00a8*/ 	.byte	0x04, 0x2f
        /*00aa*/ 	.short	(.L_29 - .L_28)
	.align		4
.L_28:
        /*00ac*/ 	.word	index@(_Z15proc_2_blk_globPiiii)
        /*00b0*/ 	.word	0x00000020


	//----- nvinfo : EIATTR_FRAME_SIZE
	.align		4
.L_29:
        /*00b4*/ 	.byte	0x04, 0x11
        /*00b6*/ 	.short	(.L_31 - .L_30)
	.align		4
.L_30:
        /*00b8*/ 	.word	index@(_Z15proc_2_blk_globPiiii)
        /*00bc*/ 	.word	0x00000000


	//----- nvinfo : EIATTR_REGCOUNT
	.align		4
.L_31:
        /*00c0*/ 	.byte	0x04, 0x2f
        /*00c2*/ 	.short	(.L_33 - .L_32)
	.align		4
.L_32:
        /*00c4*/ 	.word	index@(_Z15proc_3_blk_globPiiiii)
        /*00c8*/ 	.word	0x00000020


	//----- nvinfo : EIATTR_FRAME_SIZE
	.align		4
.L_33:
        /*00cc*/ 	.byte	0x04, 0x11
        /*00ce*/ 	.short	(.L_35 - .L_34)
	.align		4
.L_34:
        /*00d0*/ 	.word	index@(_Z15proc_3_blk_globPiiiii)
        /*00d4*/ 	.word	0x00000000


	//----- nvinfo : EIATTR_REGCOUNT
	.align		4
.L_35:
        /*00d8*/ 	.byte	0x04, 0x2f
        /*00da*/ 	.short	(.L_37 - .L_36)
	.align		4
.L_36:
        /*00dc*/ 	.word	index@(_Z13init_blk_distPii)
        /*00e0*/ 	.word	0x0000000a


	//----- nvinfo : EIATTR_FRAME_SIZE
	.align		4
.L_37:
        /*00e4*/ 	.byte	0x04, 0x11
        /*00e6*/ 	.short	(.L_39 - .L_38)
	.align		4
.L_38:
        /*00e8*/ 	.word	index@(_Z13init_blk_distPii)
        /*00ec*/ 	.word	0x00000000


	//----- nvinfo : EIATTR_REGCOUNT
	.align		4
.L_39:
        /*00f0*/ 	.byte	0x04, 0x2f
        /*00f2*/ 	.short	(.L_41 - .L_40)
	.align		4
.L_40:
        /*00f4*/ 	.word	index@(_Z14build_blk_distPiiS_i)
        /*00f8*/ 	.word	0x0000000c


	//----- nvinfo : EIATTR_FRAME_SIZE
	.align		4
.L_41:
        /*00fc*/ 	.byte	0x04, 0x11
        /*00fe*/ 	.short	(.L_43 - .L_42)
	.align		4
.L_42:
        /*0100*/ 	.word	index@(_Z14build_blk_distPiiS_i)
        /*0104*/ 	.word	0x00000000


	//----- nvinfo : EIATTR_MIN_STACK_SIZE
	.align		4
.L_43:
        /*0108*/ 	.byte	0x04, 0x12
        /*010a*/ 	.short	(.L_45 - .L_44)
	.align		4
.L_44:
        /*010c*/ 	.word	index@(_Z14build_blk_distPiiS_i)
        /*0110*/ 	.word	0x00000000


	//----- nvinfo : EIATTR_MIN_STACK_SIZE
	.align		4
.L_45:
        /*0114*/ 	.byte	0x04, 0x12
        /*0116*/ 	.short	(.L_47 - .L_46)
	.align		4
.L_46:
        /*0118*/ 	.word	index@(_Z13init_blk_distPii)
        /*011c*/ 	.word	0x00000000


	//----- nvinfo : EIATTR_MIN_STACK_SIZE
	.align		4
.L_47:
        /*0120*/ 	.byte	0x04, 0x12
        /*0122*/ 	.short	(.L_49 - .L_48)
	.align		4
.L_48:
        /*0124*/ 	.word	index@(_Z15proc_3_blk_globPiiiii)
        /*0128*/ 	.word	0x00000000


	//----- nvinfo : EIATTR_MIN_STACK_SIZE
	.align		4
.L_49:
        /*012c*/ 	.byte	0x04, 0x12
        /*012e*/ 	.short	(.L_51 - .L_50)
	.align		4
.L_50:
        /*0130*/ 	.word	index@(_Z15proc_2_blk_globPiiii)
        /*0134*/ 	.word	0x00000000


	//----- nvinfo : EIATTR_MIN_STACK_SIZE
	.align		4
.L_51:
        /*0138*/ 	.byte	0x04, 0x12
        /*013a*/ 	.short	(.L_53 - .L_52)
	.align		4
.L_52:
        /*013c*/ 	.word	index@(_Z15proc_1_blk_globPiii)
        /*0140*/ 	.word	0x00000000


	//----- nvinfo : EIATTR_MIN_STACK_SIZE
	.align		4
.L_53:
        /*0144*/ 	.byte	0x04, 0x12
        /*0146*/ 	.short	(.L_55 - .L_54)
	.align		4
.L_54:
        /*0148*/ 	.word	index@(_Z9copy_distPiiS_ii)
        /*014c*/ 	.word	0x00000000


	//----- nvinfo : EIATTR_MIN_STACK_SIZE
	.align		4
.L_55:
        /*0150*/ 	.byte	0x04, 0x12
        /*0152*/ 	.short	(.L_57 - .L_56)
	.align		4
.L_56:
        /*0154*/ 	.word	index@(_Z10build_distPiiS_ii)
        /*0158*/ 	.word	0x00000000


	//----- nvinfo : EIATTR_MIN_STACK_SIZE
	.align		4
.L_57:
        /*015c*/ 	.byte	0x04, 0x12
        /*015e*/ 	.short	(.L_59 - .L_58)
	.align		4
.L_58:
        /*0160*/ 	.word	index@(_Z9init_distPiii)
        /*0164*/ 	.word	0x00000000


	//----- nvinfo : EIATTR_MIN_STACK_SIZE
	.align		4
.L_59:
        /*0168*/ 	.byte	0x04, 0x12
        /*016a*/ 	.short	(.L_61 - .L_60)
	.align		4
.L_60:
        /*016c*/ 	.word	index@(_Z11proc_3_globPiiiiii)
        /*0170*/ 	.word	0x00000000


	//----- nvinfo : EIATTR_MIN_STACK_SIZE
	.align		4
.L_61:
        /*0174*/ 	.byte	0x04, 0x12
        /*0176*/ 	.short	(.L_63 - .L_62)
	.align		4
.L_62:
        /*0178*/ 	.word	index@(_Z11proc_2_globPiiiii)
        /*017c*/ 	.word	0x00000000


	//----- nvinfo : EIATTR_MIN_STACK_SIZE
	.align		4
.L_63:
        /*0180*/ 	.byte	0x04, 0x12
        /*0182*/ 	.short	(.L_65 - .L_64)
	.align		4
.L_64:
        /*0184*/ 	.word	index@(_Z11proc_1_globPiiii)
        /*0188*/ 	.word	0x00000000
.L_65:


//--------------------- .nv.compat                --------------------------
	.section	.nv.compat,"",@"SHT_CUDA_COMPAT_INFO"
	.align	4
        /*0000*/ 	.byte	0x02, 0x09, 0x00, 0x00, 0x02, 0x02, 0x01, 0x00, 0x02, 0x05, 0x05, 0x00, 0x03, 0x07, 0x01, 0x01
        /*0010*/ 	.byte	0x02, 0x03, 0x00, 0x00, 0x02, 0x06, 0x01, 0x00, 0x04, 0x0b, 0x08, 0x00, 0x09, 0x00, 0x00, 0x00
        /*0020*/ 	.byte	0x00, 0x00, 0x00, 0x00


//--------------------- .nv.info._Z14build_blk_distPiiS_i --------------------------
	.section	.nv.info._Z14build_blk_distPiiS_i,"",@"SHT_CUDA_INFO"
	.sectionflags	@""
	.align	4


	//----- nvinfo : EIATTR_CUDA_API_VERSION
	.align		4
        /*0000*/ 	.byte	0x04, 0x37
        /*0002*/ 	.short	(.L_67 - .L_66)
.L_66:
        /*0004*/ 	.word	0x00000082


	//----- nvinfo : EIATTR_KPARAM_INFO
	.align		4
.L_67:
        /*0008*/ 	.byte	0x04, 0x17
        /*000a*/ 	.short	(.L_69 - .L_68)
.L_68:
        /*000c*/ 	.word	0x00000000
        /*0010*/ 	.short	0x0003
        /*0012*/ 	.short	0x0018
        /*0014*/ 	.byte	0x00, 0xf0, 0x11, 0x00


	//----- nvinfo : EIATTR_KPARAM_INFO
	.align		4
.L_69:
        /*0018*/ 	.byte	0x04, 0x17
        /*001a*/ 	.short	(.L_71 - .L_70)
.L_70:
        /*001c*/ 	.word	0x00000000
        /*0020*/ 	.short	0x0002
        /*0022*/ 	.short	0x0010
        /*0024*/ 	.byte	0x00, 0xf5, 0x21, 0x00


	//----- nvinfo : EIATTR_KPARAM_INFO
	.align		4
.L_71:
        /*0028*/ 	.byte	0x04, 0x17
        /*002a*/ 	.short	(.L_73 - .L_72)
.L_72:
        /*002c*/ 	.word	0x00000000
        /*0030*/ 	.short	0x0001
        /*0032*/ 	.short	0x0008
        /*0034*/ 	.byte	0x00, 0xf0, 0x11, 0x00


	//----- nvinfo : EIATTR_KPARAM_INFO
	.align		4
.L_73:
        /*0038*/ 	.byte	0x04, 0x17
        /*003a*/ 	.short	(.L_75 - .L_74)
.L_74:
        /*003c*/ 	.word	0x00000000
        /*0040*/ 	.short	0x0000
        /*0042*/ 	.short	0x0000
        /*0044*/ 	.byte	0x00, 0xf5, 0x21, 0x00


	//----- nvinfo : EIATTR_SPARSE_MMA_MASK
	.align		4
.L_75:
        /*0048*/ 	.byte	0x03, 0x50
        /*004a*/ 	.short	0x0000


	//----- nvinfo : EIATTR_MAXREG_COUNT
	.align		4
        /*004c*/ 	.byte	0x03, 0x1b
        /*004e*/ 	.short	0x00ff


	//----- nvinfo : EIATTR_MERCURY_ISA_VERSION
	.align		4
        /*0050*/ 	.byte	0x03, 0x5f
        /*0052*/ 	.short	0x0101


	//----- nvinfo : EIATTR_VRC_CTA_INIT_COUNT
	.align		4
        /*0054*/ 	.byte	0x02, 0x4a
	.zero		1
	.zero		1


	//----- nvinfo : EIATTR_EXIT_INSTR_OFFSETS
	.align		4
        /*0058*/ 	.byte	0x04, 0x1c
        /*005a*/ 	.short	(.L_77 - .L_76)


	//   ....[0]....
.L_76:
        /*005c*/ 	.word	0x00000070


	//   ....[1]....
        /*0060*/ 	.word	0x00000140


	//----- nvinfo : EIATTR_CBANK_PARAM_SIZE
	.align		4
.L_77:
        /*0064*/ 	.byte	0x03, 0x19
        /*0066*/ 	.short	0x001c


	//----- nvinfo : EIATTR_PARAM_CBANK
	.align		4
        /*0068*/ 	.byte	0x04, 0x0a
        /*006a*/ 	.short	(.L_79 - .L_78)
	.align		4
.L_78:
        /*006c*/ 	.word	index@(.nv.constant0._Z14build_blk_distPiiS_i)
        /*0070*/ 	.short	0x0380
        /*0072*/ 	.short	0x001c


	//----- nvinfo : EIATTR_SW_WAR
	.align		4
.L_79:
        /*0074*/ 	.byte	0x04, 0x36
        /*0076*/ 	.short	(.L_81 - .L_80)
.L_80:
        /*0078*/ 	.word	0x00000008
.L_81:


//--------------------- .nv.info._Z13init_blk_distPii --------------------------
	.section	.nv.info._Z13init_blk_distPii,"",@"SHT_CUDA_INFO"
	.sectionflags	@""
	.align	4


	//----- nvinfo : EIATTR_CUDA_API_VERSION
	.align		4
        /*0000*/ 	.byte	0x04, 0x37
        /*0002*/ 	.short	(.L_83 - .L_82)
.L_82:
        /*0004*/ 	.word	0x00000082


	//----- nvinfo : EIATTR_KPARAM_INFO
	.align		4
.L_83:
        /*0008*/ 	.byte	0x04, 0x17
        /*000a*/ 	.short	(.L_85 - .L_84)
.L_84:
        /*000c*/ 	.word	0x00000000
        /*0010*/ 	.short	0x0001
        /*0012*/ 	.short	0x0008
        /*0014*/ 	.byte	0x00, 0xf0, 0x11, 0x00


	//----- nvinfo : EIATTR_KPARAM_INFO
	.align		4
.L_85:
        /*0018*/ 	.byte	0x04, 0x17
        /*001a*/ 	.short	(.L_87 - .L_86)
.L_86:
        /*001c*/ 	.word	0x00000000
        /*0020*/ 	.short	0x0000
        /*0022*/ 	.short	0x0000
        /*0024*/ 	.byte	0x00, 0xf5, 0x21, 0x00


	//----- nvinfo : EIATTR_SPARSE_MMA_MASK
	.align		4
.L_87:
        /*0028*/ 	.byte	0x03, 0x50
        /*002a*/ 	.short	0x0000


	//----- nvinfo : EIATTR_MAXREG_COUNT
	.align		4
        /*002c*/ 	.byte	0x03, 0x1b
        /*002e*/ 	.short	0x00ff


	//----- nvinfo : EIATTR_MERCURY_ISA_VERSION
	.align		4
        /*0030*/ 	.byte	0x03, 0x5f
        /*0032*/ 	.short	0x0101


	//----- nvinfo : EIATTR_VRC_CTA_INIT_COUNT
	.align		4
        /*0034*/ 	.byte	0x02, 0x4a
	.zero		1
	.zero		1


	//----- nvinfo : EIATTR_EXIT_INSTR_OFFSETS
	.align		4
        /*0038*/ 	.byte	0x04, 0x1c
        /*003a*/ 	.short	(.L_89 - .L_88)


	//   ....[0]....
.L_88:
        /*003c*/ 	.word	0x00000110


	//----- nvinfo : EIATTR_CBANK_PARAM_SIZE
	.align		4
.L_89:
        /*0040*/ 	.byte	0x03, 0x19
        /*0042*/ 	.short	0x000c


	//----- nvinfo : EIATTR_PARAM_CBANK
	.align		4
        /*0044*/ 	.byte	0x04, 0x0a
        /*0046*/ 	.short	(.L_91 - .L_90)
	.align		4
.L_90:
        /*0048*/ 	.word	index@(.nv.constant0._Z13init_blk_distPii)
        /*004c*/ 	.short	0x0380
        /*004e*/ 	.short	0x000c


	//----- nvinfo : EIATTR_SW_WAR
	.align		4
.L_91:
        /*0050*/ 	.byte	0x04, 0x36
        /*0052*/ 	.short	(.L_93 - .L_92)
.L_92:
        /*0054*/ 	.word	0x00000008
.L_93:


//--------------------- .nv.info._Z15proc_3_blk_globPiiiii --------------------------
	.section	.nv.info._Z15proc_3_blk_globPiiiii,"",@"SHT_CUDA_INFO"
	.sectionflags	@""
	.align	4


	//----- nvinfo : EIATTR_CUDA_API_VERSION
	.align		4
        /*0000*/ 	.byte	0x04, 0x37
        /*0002*/ 	.short	(.L_95 - .L_94)
.L_94:
        /*0004*/ 	.word	0x00000082


	//----- nvinfo : EIATTR_KPARAM_INFO
	.align		4
.L_95:
        /*0008*/ 	.byte	0x04, 0x17
        /*000a*/ 	.short	(.L_97 - .L_96)
.L_96:
        /*000c*/ 	.word	0x00000000
        /*0010*/ 	.short	0x0004
        /*0012*/ 	.short	0x0014
        /*0014*/ 	.byte	0x00, 0xf0, 0x11, 0x00


	//----- nvinfo : EIATTR_KPARAM_INFO
	.align		4
.L_97:
        /*0018*/ 	.byte	0x04, 0x17
        /*001a*/ 	.short	(.L_99 - .L_98)
.L_98:
        /*001c*/ 	.word	0x00000000
        /*0020*/ 	.short	0x0003
        /*0022*/ 	.short	0x0010
        /*0024*/ 	.byte	0x00, 0xf0, 0x11, 0x00


	//----- nvinfo : EIATTR_KPARAM_INFO
	.align		4
.L_99:
        /*0028*/ 	.byte	0x04, 0x17
        /*002a*/ 	.short	(.L_101 - .L_100)
.L_100:
        /*002c*/ 	.word	0x00000000
        /*0030*/ 	.short	0x0002
        /*0032*/ 	.short	0x000c
        /*0034*/ 	.byte	0x00, 0xf0, 0x11, 0x00


	//----- nvinfo : EIATTR_KPARAM_INFO
	.align		4
.L_101:
        /*0038*/ 	.byte	0x04, 0x17
        /*003a*/ 	.short	(.L_103 - .L_102)
.L_102:
        /*003c*/ 	.word	0x00000000
        /*0040*/ 	.short	0x0001
        /*0042*/ 	.short	0x0008
        /*0044*/ 	.byte	0x00, 0xf0, 0x11, 0x00


	//----- nvinfo : EIATTR_KPARAM_INFO
	.align		4
.L_103:
        /*0048*/ 	.byte	0x04, 0x17
        /*004a*/ 	.short	(.L_105 - .L_104)
.L_104:
        /*004c*/ 	.word	0x00000000
        /*0050*/ 	.short	0x0000
        /*0052*/ 	.short	0x0000
        /*0054*/ 	.byte	0x00, 0xf5, 0x21, 0x00


	//----- nvinfo : EIATTR_SPARSE_MMA_MASK
	.align		4
.L_105:
        /*0058*/ 	.byte	0x03, 0x50
        /*005a*/ 	.short	0x0000


	//----- nvinfo : EIATTR_MAXREG_COUNT
	.align		4
        /*005c*/ 	.byte	0x03, 0x1b
        /*005e*/ 	.short	0x00ff


	//----- nvinfo : EIATTR_NUM_BARRIERS
	.align		4
        /*0060*/ 	.byte	0x02, 0x4c
        /*0062*/ 	.byte	0x01
	.zero		1


	//----- nvinfo : EIATTR_MERCURY_ISA_VERSION
	.align		4
        /*0064*/ 	.byte	0x03, 0x5f
        /*0066*/ 	.short	0x0101


	//----- nvinfo : EIATTR_VRC_CTA_INIT_COUNT
	.align		4
        /*0068*/ 	.byte	0x02, 0x4a
	.zero		1
	.zero		1


	//----- nvinfo : EIATTR_EXIT_INSTR_OFFSETS
	.align		4
        /*006c*/ 	.byte	0x04, 0x1c
        /*006e*/ 	.short	(.L_107 - .L_106)


	//   ....[0]....
.L_106:
        /*0070*/ 	.word	0x000048a0


	//----- nvinfo : EIATTR_CBANK_PARAM_SIZE
	.align		4
.L_107:
        /*0074*/ 	.byte	0x03, 0x19
        /*0076*/ 	.short	0x0018


	//----- nvinfo : EIATTR_PARAM_CBANK
	.align		4
        /*0078*/ 	.byte	0x04, 0x0a
        /*007a*/ 	.short	(.L_109 - .L_108)
	.align		4
.L_108:
        /*007c*/ 	.word	index@(.nv.constant0._Z15proc_3_blk_globPiiiii)
        /*0080*/ 	.short	0x0380
        /*0082*/ 	.short	0x0018


	//----- nvinfo : EIATTR_SW_WAR
	.align		4
.L_109:
        /*0084*/ 	.byte	0x04, 0x36
        /*0086*/ 	.short	(.L_111 - .L_110)
.L_110:
        /*0088*/ 	.word	0x00000008
.L_111:


//--------------------- .nv.info._Z15proc_2_blk_globPiiii --------------------------
	.section	.nv.info._Z15proc_2_blk_globPiiii,"",@"SHT_CUDA_INFO"
	.sectionflags	@""
	.align	4


	//----- nvinfo : EIATTR_CUDA_API_VERSION
	.align		4
        /*0000*/ 	.byte	0x04, 0x37
        /*0002*/ 	.short	(.L_113 - .L_112)
.L_112:
        /*0004*/ 	.word	0x00000082


	//----- nvinfo : EIATTR_KPARAM_INFO
	.align		4
.L_113:
        /*0008*/ 	.byte	0x04, 0x17
        /*000a*/ 	.short	(.L_115 - .L_114)
.L_114:
        /*000c*/ 	.word	0x00000000
        /*0010*/ 	.short	0x0003
        /*0012*/ 	.short	0x0010
        /*0014*/ 	.byte	0x00, 0xf0, 0x11, 0x00


	//----- nvinfo : EIATTR_KPARAM_INFO
	.align		4
.L_115:
        /*0018*/ 	.byte	0x04, 0x17
        /*001a*/ 	.short	(.L_117 - .L_116)
.L_116:
        /*001c*/ 	.word	0x00000000
        /*0020*/ 	.short	0x0002
        /*0022*/ 	.short	0x000c
        /*0024*/ 	.byte	0x00, 0xf0, 0x11, 0x00


	//----- nvinfo : EIATTR_KPARAM_INFO
	.align		4
.L_117:
        /*0028*/ 	.byte	0x04, 0x17
        /*002a*/ 	.short	(.L_119 - .L_118)
.L_118:
        /*002c*/ 	.word	0x00000000
        /*0030*/ 	.short	0x0001
        /*0032*/ 	.short	0x0008
        /*0034*/ 	.byte	0x00, 0xf0, 0x11, 0x00


	//----- nvinfo : EIATTR_KPARAM_INFO
	.align		4
.L_119:
        /*0038*/ 	.byte	0x04, 0x17
        /*003a*/ 	.short	(.L_121 - .L_120)
.L_120:
        /*003c*/ 	.word	0x00000000
        /*0040*/ 	.short	0x0000
        /*0042*/ 	.short	0x0000
        /*0044*/ 	.byte	0x00, 0xf5, 0x21, 0x00


	//----- nvinfo : EIATTR_SPARSE_MMA_MASK
	.align		4
.L_121:
        /*0048*/ 	.byte	0x03, 0x50
        /*004a*/ 	.short	0x0000


	//----- nvinfo : EIATTR_MAXREG_COUNT
	.align		4
        /*004c*/ 	.byte	0x03, 0x1b
        /*004e*/ 	.short	0x00ff


	//----- nvinfo : EIATTR_NUM_BARRIERS
	.align		4
        /*0050*/ 	.byte	0x02, 0x4c
        /*0052*/ 	.byte	0x01
	.zero		1


	//----- nvinfo : EIATTR_MERCURY_ISA_VERSION
	.align		4
        /*0054*/ 	.byte	0x03, 0x5f
        /*0056*/ 	.short	0x0101


	//----- nvinfo : EIATTR_VRC_CTA_INIT_COUNT
	.align		4
        /*0058*/ 	.byte	0x02, 0x4a
	.zero		1
	.zero		1


	//----- nvinfo : EIATTR_EXIT_INSTR_OFFSETS
	.align		4
        /*005c*/ 	.byte	0x04, 0x1c
        /*005e*/ 	.short	(.L_123 - .L_122)


	//   ....[0]....
.L_122:
        /*0060*/ 	.word	0x0000c440


	//   ....[1]....
        /*0064*/ 	.word	0x00018610


	//----- nvinfo : EIATTR_CBANK_PARAM_SIZE
	.align		4
.L_123:
        /*0068*/ 	.byte	0x03, 0x19
        /*006a*/ 	.short	0x0014


	//----- nvinfo : EIATTR_PARAM_CBANK
	.align		4
        /*006c*/ 	.byte	0x04, 0x0a
        /*006e*/ 	.short	(.L_125 - .L_124)
	.align		4
.L_124:
        /*0070*/ 	.word	index@(.nv.constant0._Z15proc_2_blk_globPiiii)
        /*0074*/ 	.short	0x0380
        /*0076*/ 	.short	0x0014


	//----- nvinfo : EIATTR_SW_WAR
	.align		4
.L_125:
        /*0078*/ 	.byte	0x04, 0x36
        /*007a*/ 	.short	(.L_127 - .L_126)
.L_126:
        /*007c*/ 	.word	0x00000008
.L_127:


//--------------------- .nv.info._Z15proc_1_blk_globPiii --------------------------
	.section	.nv.info._Z15proc_1_blk_globPiii,"",@"SHT_CUDA_INFO"
	.sectionflags	@""
	.align	4


	//----- nvinfo : EIATTR_CUDA_API_VERSION
	.align		4
        /*0000*/ 	.byte	0x04, 0x37
        /*0002*/ 	.short	(.L_129 - .L_128)
.L_128:
        /*0004*/ 	.word	0x00000082


	//----- nvinfo : EIATTR_KPARAM_INFO
	.align		4
.L_129:
        /*0008*/ 	.byte	0x04, 0x17
        /*000a*/ 	.short	(.L_131 - .L_130)
.L_130:
        /*000c*/ 	.word	0x00000000
        /*0010*/ 	.short	0x0002
        /*0012*/ 	.short	0x000c
        /*0014*/ 	.byte	0x00, 0xf0, 0x11, 0x00


	//----- nvinfo : EIATTR_KPARAM_INFO
	.align		4
.L_131:
        /*0018*/ 	.byte	0x04, 0x17
        /*001a*/ 	.short	(.L_133 - .L_132)
.L_132:
        /*001c*/ 	.word	0x00000000
        /*0020*/ 	.short	0x0001
        /*0022*/ 	.short	0x0008
        /*0024*/ 	.byte	0x00, 0xf0, 0x11, 0x00


	//----- nvinfo : EIATTR_KPARAM_INFO
	.align		4
.L_133:
        /*0028*/ 	.byte	0x04, 0x17
        /*002a*/ 	.short	(.L_135 - .L_134)
.L_134:
        /*002c*/ 	.word	0x00000000
        /*0030*/ 	.short	0x0000
        /*0032*/ 	.short	0x0000
        /*0034*/ 	.byte	0x00, 0xf5, 0x21, 0x00


	//----- nvinfo : EIATTR_SPARSE_MMA_MASK
	.align		4
.L_135:
        /*0038*/ 	.byte	0x03, 0x50
        /*003a*/ 	.short	0x0000


	//----- nvinfo : EIATTR_MAXREG_COUNT
	.align		4
        /*003c*/ 	.byte	0x03, 0x1b
        /*003e*/ 	.short	0x00ff


	//----- nvinfo : EIATTR_NUM_BARRIERS
	.align		4
        /*0040*/ 	.byte	0x02, 0x4c
        /*0042*/ 	.byte	0x01
	.zero		1


	//----- nvinfo : EIATTR_MERCURY_ISA_VERSION
	.align		4
        /*0044*/ 	.byte	0x03, 0x5f
        /*0046*/ 	.short	0x0101


	//----- nvinfo : EIATTR_VRC_CTA_INIT_COUNT
	.align		4
        /*0048*/ 	.byte	0x02, 0x4a
	.zero		1
	.zero		1


	//----- nvinfo : EIATTR_EXIT_INSTR_OFFSETS
	.align		4
        /*004c*/ 	.byte	0x04, 0x1c
        /*004e*/ 	.short	(.L_137 - .L_136)


	//   ....[0]....
.L_136:
        /*0050*/ 	.word	0x0000da30


	//----- nvinfo : EIATTR_CBANK_PARAM_SIZE
	.align		4
.L_137:
        /*0054*/ 	.byte	0x03, 0x19
        /*0056*/ 	.short	0x0010


	//----- nvinfo : EIATTR_PARAM_CBANK
	.align		4
        /*0058*/ 	.byte	0x04, 0x0a
        /*005a*/ 	.short	(.L_139 - .L_138)
	.align		4
.L_138:
        /*005c*/ 	.word	index@(.nv.constant0._Z15proc_1_blk_globPiii)
        /*0060*/ 	.short	0x0380
        /*0062*/ 	.short	0x0010


	//----- nvinfo : EIATTR_SW_WAR
	.align		4
.L_139:
        /*0064*/ 	.byte	0x04, 0x36
        /*0066*/ 	.short	(.L_141 - .L_140)
.L_140:
        /*0068*/ 	.word	0x00000008
.L_141:


//--------------------- .nv.info._Z9copy_distPiiS_ii --------------------------
	.section	.nv.info._Z9copy_distPiiS_ii,"",@"SHT_CUDA_INFO"
	.sectionflags	@""
	.align	4


	//----- nvinfo : EIATTR_CUDA_API_VERSION
	.align		4
        /*0000*/ 	.byte	0x04, 0x37
        /*0002*/ 	.short	(.L_143 - .L_142)
.L_142:
        /*0004*/ 	.word	0x00000082


	//----- nvinfo : EIATTR_KPARAM_INFO
	.align		4
.L_143:
        /*0008*/ 	.byte	0x04, 0x17
        /*000a*/ 	.short	(.L_145 - .L_144)
.L_144:
        /*000c*/ 	.word	0x00000000
        /*0010*/ 	.short	0x0004
        /*0012*/ 	.short	0x001c
        /*0014*/ 	.byte	0x00, 0xf0, 0x11, 0x00


	//----- nvinfo : EIATTR_KPARAM_INFO
	.align		4
.L_145:
        /*0018*/ 	.byte	0x04, 0x17
        /*001a*/ 	.short	(.L_147 - .L_146)
.L_146:
        /*001c*/ 	.word	0x00000000
        /*0020*/ 	.short	0x0003
        /*0022*/ 	.short	0x0018
        /*0024*/ 	.byte	0x00, 0xf0, 0x11, 0x00


	//----- nvinfo : EIATTR_KPARAM_INFO
	.align		4
.L_147:
        /*0028*/ 	.byte	0x04, 0x17
        /*002a*/ 	.short	(.L_149 - .L_148)
.L_148:
        /*002c*/ 	.word	0x00000000
        /*0030*/ 	.short	0x0002
        /*0032*/ 	.short	0x0010
        /*0034*/ 	.byte	0x00, 0xf5, 0x21, 0x00


	//----- nvinfo : EIATTR_KPARAM_INFO
	.align		4
.L_149:
        /*0038*/ 	.byte	0x04, 0x17
        /*003a*/ 	.short	(.L_151 - .L_150)
.L_150:
        /*003c*/ 	.word	0x00000000
        /*0040*/ 	.short	0x0001
        /*0042*/ 	.short	0x0008
        /*0044*/ 	.byte	0x00, 0xf0, 0x11, 0x00


	//----- nvinfo : EIATTR_KPARAM_INFO
	.align		4
.L_151:
        /*0048*/ 	.byte	0x04, 0x17
        /*004a*/ 	.short	(.L_153 - .L_152)
.L_152:
        /*004c*/ 	.word	0x00000000
        /*0050*/ 	.short	0x0000
        /*0052*/ 	.short	0x0000
        /*0054*/ 	.byte	0x00, 0xf5, 0x21, 0x00


	//----- nvinfo : EIATTR_SPARSE_MMA_MASK
	.align		4
.L_153:
        /*0058*/ 	.byte	0x03, 0x50
        /*005a*/ 	.short	0x0000


	//----- nvinfo : EIATTR_MAXREG_COUNT
	.align		4
        /*005c*/ 	.byte	0x03, 0x1b
        /*005e*/ 	.short	0x00ff


	//----- nvinfo : EIATTR_MERCURY_ISA_VERSION
	.align		4
        /*0060*/ 	.byte	0x03, 0x5f
        /*0062*/ 	.short	0x0101


	//----- nvinfo : EIATTR_VRC_CTA_INIT_COUNT
	.align		4
        /*0064*/ 	.byte	0x02, 0x4a
	.zero		1
	.zero		1


	//----- nvinfo : EIATTR_EXIT_INSTR_OFFSETS
	.align		4
        /*0068*/ 	.byte	0x04, 0x1c
        /*006a*/ 	.short	(.L_155 - .L_154)


	//   ....[0]....
.L_154:
        /*006c*/ 	.word	0x000001f0


	//----- nvinfo : EIATTR_CBANK_PARAM_SIZE
	.align		4
.L_155:
        /*0070*/ 	.byte	0x03, 0x19
        /*0072*/ 	.short	0x0020


	//----- nvinfo : EIATTR_PARAM_CBANK
	.align		4
        /*0074*/ 	.byte	0x04, 0x0a
        /*0076*/ 	.short	(.L_157 - .L_156)
	.align		4
.L_156:
        /*0078*/ 	.word	index@(.nv.constant0._Z9copy_distPiiS_ii)
        /*007c*/ 	.short	0x0380
        /*007e*/ 	.short	0x0020


	//----- nvinfo : EIATTR_SW_WAR
	.align		4
.L_157:
        /*0080*/ 	.byte	0x04, 0x36
        /*0082*/ 	.short	(.L_159 - .L_158)
.L_158:
        /*0084*/ 	.word	0x00000008
.L_159:


//--------------------- .nv.info._Z10build_distPiiS_ii --------------------------
	.section	.nv.info._Z10build_distPiiS_ii,"",@"SHT_CUDA_INFO"
	.sectionflags	@""
	.align	4


	//----- nvinfo : EIATTR_CUDA_API_VERSION
	.align		4
        /*0000*/ 	.byte	0x04, 0x37
        /*0002*/ 	.short	(.L_161 - .L_160)
.L_160:
        /*0004*/ 	.word	0x00000082


	//----- nvinfo : EIATTR_KPARAM_INFO
	.align		4
.L_161:
        /*0008*/ 	.byte	0x04, 0x17
        /*000a*/ 	.short	(.L_163 - .L_162)
.L_162:
        /*000c*/ 	.word	0x00000000
        /*0010*/ 	.short	0x0004
        /*0012*/ 	.short	0x001c
        /*0014*/ 	.byte	0x00, 0xf0, 0x11, 0x00


	//----- nvinfo : EIATTR_KPARAM_INFO
	.align		4
.L_163:
        /*0018*/ 	.byte	0x04, 0x17
        /*001a*/ 	.short	(.L_165 - .L_164)
.L_164:
        /*001c*/ 	.word	0x00000000
        /*0020*/ 	.short	0x0003
        /*0022*/ 	.short	0x0018
        /*0024*/ 	.byte	0x00, 0xf0, 0x11, 0x00


	//----- nvinfo : EIATTR_KPARAM_INFO
	.align		4
.L_165:
        /*0028*/ 	.byte	0x04, 0x17
        /*002a*/ 	.short	(.L_167 - .L_166)
.L_166:
        /*002c*/ 	.word	0x00000000
        /*0030*/ 	.short	0x0002
        /*0032*/ 	.short	0x0010
        /*0034*/ 	.byte	0x00, 0xf5, 0x21, 0x00


	//----- nvinfo : EIATTR_KPARAM_INFO
	.align		4
.L_167:
        /*0038*/ 	.byte	0x04, 0x17
        /*003a*/ 	.short	(.L_169 - .L_168)
.L_168:
        /*003c*/ 	.word	0x00000000
        /*0040*/ 	.short	0x0001
        /*0042*/ 	.short	0x0008
        /*0044*/ 	.byte	0x00, 0xf0, 0x11, 0x00


	//----- nvinfo : EIATTR_KPARAM_INFO
	.align		4
.L_169:
        /*0048*/ 	.byte	0x04, 0x17
        /*004a*/ 	.short	(.L_171 - .L_170)
.L_170:
        /*004c*/ 	.word	0x00000000
        /*0050*/ 	.short	0x0000
        /*0052*/ 	.short	0x0000
        /*0054*/ 	.byte	0x00, 0xf5, 0x21, 0x00


	//----- nvinfo : EIATTR_SPARSE_MMA_MASK
	.align		4
.L_171:
        /*0058*/ 	.byte	0x03, 0x50
        /*005a*/ 	.short	0x0000


	//----- nvinfo : EIATTR_MAXREG_COUNT
	.align		4
        /*005c*/ 	.byte	0x03, 0x1b
        /*005e*/ 	.short	0x00ff


	//----- nvinfo : EIATTR_MERCURY_ISA_VERSION
	.align		4
        /*0060*/ 	.byte	0x03, 0x5f
        /*0062*/ 	.short	0x0101


	//----- nvinfo : EIATTR_VRC_CTA_INIT_COUNT
	.align		4
        /*0064*/ 	.byte	0x02, 0x4a
	.zero		1
	.zero		1


	//----- nvinfo : EIATTR_EXIT_INSTR_OFFSETS
	.align		4
        /*0068*/ 	.byte	0x04, 0x1c
        /*006a*/ 	.short	(.L_173 - .L_172)


	//   ....[0]....
.L_172:
        /*006c*/ 	.word	0x00000070


	//   ....[1]....
        /*0070*/ 	.word	0x00000200


	//----- nvinfo : EIATTR_CBANK_PARAM_SIZE
	.align		4
.L_173:
        /*0074*/ 	.byte	0x03, 0x19
        /*0076*/ 	.short	0x0020


	//----- nvinfo : EIATTR_PARAM_CBANK
	.align		4
        /*0078*/ 	.byte	0x04, 0x0a
        /*007a*/ 	.short	(.L_175 - .L_174)
	.align		4
.L_174:
        /*007c*/ 	.word	index@(.nv.constant0._Z10build_distPiiS_ii)
        /*0080*/ 	.short	0x0380
        /*0082*/ 	.short	0x0020


	//----- nvinfo : EIATTR_SW_WAR
	.align		4
.L_175:
        /*0084*/ 	.byte	0x04, 0x36
        /*0086*/ 	.short	(.L_177 - .L_176)
.L_176:
        /*0088*/ 	.word	0x00000008
.L_177:


//--------------------- .nv.info._Z9init_distPiii --------------------------
	.section	.nv.info._Z9init_distPiii,"",@"SHT_CUDA_INFO"
	.sectionflags	@""
	.align	4


	//----- nvinfo : EIATTR_CUDA_API_VERSION
	.align		4
        /*0000*/ 	.byte	0x04, 0x37
        /*0002*/ 	.short	(.L_179 - .L_178)
.L_178:
        /*0004*/ 	.word	0x00000082


	//----- nvinfo : EIATTR_KPARAM_INFO
	.align		4
.L_179:
        /*0008*/ 	.byte	0x04, 0x17
        /*000a*/ 	.short	(.L_181 - .L_180)
.L_180:
        /*000c*/ 	.word	0x00000000
        /*0010*/ 	.short	0x0002
        /*0012*/ 	.short	0x000c
        /*0014*/ 	.byte	0x00, 0xf0, 0x11, 0x00


	//----- nvinfo : EIATTR_KPARAM_INFO
	.align		4
.L_181:
        /*0018*/ 	.byte	0x04, 0x17
        /*001a*/ 	.short	(.L_183 - .L_182)
.L_182:
        /*001c*/ 	.word	0x00000000
        /*0020*/ 	.short	0x0001
        /*0022*/ 	.short	0x0008
        /*0024*/ 	.byte	0x00, 0xf0, 0x11, 0x00


	//----- nvinfo : EIATTR_KPARAM_INFO
	.align		4
.L_183:
        /*0028*/ 	.byte	0x04, 0x17
        /*002a*/ 	.short	(.L_185 - .L_184)
.L_184:
        /*002c*/ 	.word	0x00000000
        /*0030*/ 	.short	0x0000
        /*0032*/ 	.short	0x0000
        /*0034*/ 	.byte	0x00, 0xf5, 0x21, 0x00


	//----- nvinfo : EIATTR_SPARSE_MMA_MASK
	.align		4
.L_185:
        /*0038*/ 	.byte	0x03, 0x50
        /*003a*/ 	.short	0x0000


	//----- nvinfo : EIATTR_MAXREG_COUNT
	.align		4
        /*003c*/ 	.byte	0x03, 0x1b
        /*003e*/ 	.short	0x00ff


	//----- nvinfo : EIATTR_MERCURY_ISA_VERSION
	.align		4
        /*0040*/ 	.byte	0x03, 0x5f
        /*0042*/ 	.short	0x0101


	//----- nvinfo : EIATTR_VRC_CTA_INIT_COUNT
	.align		4
        /*0044*/ 	.byte	0x02, 0x4a
	.zero		1
	.zero		1


	//----- nvinfo : EIATTR_EXIT_INSTR_OFFSETS
	.align		4
        /*0048*/ 	.byte	0x04, 0x1c
        /*004a*/ 	.short	(.L_187 - .L_186)


	//   ....[0]....
.L_186:
        /*004c*/ 	.word	0x000001c0


	//----- nvinfo : EIATTR_CBANK_PARAM_SIZE
	.align		4
.L_187:
        /*0050*/ 	.byte	0x03, 0x19
        /*0052*/ 	.short	0x0010


	//----- nvinfo : EIATTR_PARAM_CBANK
	.align		4
        /*0054*/ 	.byte	0x04, 0x0a
        /*0056*/ 	.short	(.L_189 - .L_188)
	.align		4
.L_188:
        /*0058*/ 	.word	index@(.nv.constant0._Z9init_distPiii)
        /*005c*/ 	.short	0x0380
        /*005e*/ 	.short	0x0010


	//----- nvinfo : EIATTR_SW_WAR
	.align		4
.L_189:
        /*0060*/ 	.byte	0x04, 0x36
        /*0062*/ 	.short	(.L_191 - .L_190)
.L_190:
        /*0064*/ 	.word	0x00000008
.L_191:


//--------------------- .nv.info._Z11proc_3_globPiiiiii --------------------------
	.section	.nv.info._Z11proc_3_globPiiiiii,"",@"SHT_CUDA_INFO"
	.sectionflags	@""
	.align	4


	//----- nvinfo : EIATTR_CUDA_API_VERSION
	.align		4
        /*0000*/ 	.byte	0x04, 0x37
        /*0002*/ 	.short	(.L_193 - .L_192)
.L_192:
        /*0004*/ 	.word	0x00000082


	//----- nvinfo : EIATTR_KPARAM_INFO
	.align		4
.L_193:
        /*0008*/ 	.byte	0x04, 0x17
        /*000a*/ 	.short	(.L_195 - .L_194)
.L_194:
        /*000c*/ 	.word	0x00000000
        /*0010*/ 	.short	0x0005
        /*0012*/ 	.short	0x0018
        /*0014*/ 	.byte	0x00, 0xf0, 0x11, 0x00


	//----- nvinfo : EIATTR_KPARAM_INFO
	.align		4
.L_195:
        /*0018*/ 	.byte	0x04, 0x17
        /*001a*/ 	.short	(.L_197 - .L_196)
.L_196:
        /*001c*/ 	.word	0x00000000
        /*0020*/ 	.short	0x0004
        /*0022*/ 	.short	0x0014
        /*0024*/ 	.byte	0x00, 0xf0, 0x11, 0x00


	//----- nvinfo : EIATTR_KPARAM_INFO
	.align		4
.L_197:
        /*0028*/ 	.byte	0x04, 0x17
        /*002a*/ 	.short	(.L_199 - .L_198)
.L_198:
        /*002c*/ 	.word	0x00000000
        /*0030*/ 	.short	0x0003
        /*0032*/ 	.short	0x0010
        /*0034*/ 	.byte	0x00, 0xf0, 0x11, 0x00


	//----- nvinfo : EIATTR_KPARAM_INFO
	.align		4
.L_199:
        /*0038*/ 	.byte	0x04, 0x17
        /*003a*/ 	.short	(.L_201 - .L_200)
.L_200:
        /*003c*/ 	.word	0x00000000
        /*0040*/ 	.short	0x0002
        /*0042*/ 	.short	0x000c
        /*0044*/ 	.byte	0x00, 0xf0, 0x11, 0x00


	//----- nvinfo : EIATTR_KPARAM_INFO
	.align		4
.L_201:
        /*0048*/ 	.byte	0x04, 0x17
        /*004a*/ 	.short	(.L_203 - .L_202)
.L_202:
        /*004c*/ 	.word	0x00000000
        /*0050*/ 	.short	0x0001
        /*0052*/ 	.short	0x0008
        /*0054*/ 	.byte	0x00, 0xf0, 0x11, 0x00


	//----- nvinfo : EIATTR_KPARAM_INFO
	.align		4
.L_203:
        /*0058*/ 	.byte	0x04, 0x17
        /*005a*/ 	.short	(.L_205 - .L_204)
.L_204:
        /*005c*/ 	.word	0x00000000
        /*0060*/ 	.short	0x0000
        /*0062*/ 	.short	0x0000
        /*0064*/ 	.byte	0x00, 0xf5, 0x21, 0x00


	//----- nvinfo : EIATTR_SPARSE_MMA_MASK
	.align		4
.L_205:
        /*0068*/ 	.byte	0x03, 0x50
        /*006a*/ 	.short	0x0000


	//----- nvinfo : EIATTR_MAXREG_COUNT
	.align		4
        /*006c*/ 	.byte	0x03, 0x1b
        /*006e*/ 	.short	0x00ff


	//----- nvinfo : EIATTR_NUM_BARRIERS
	.align		4
        /*0070*/ 	.byte	0x02, 0x4c
        /*0072*/ 	.byte	0x01
	.zero		1


	//----- nvinfo : EIATTR_MERCURY_ISA_VERSION
	.align		4
        /*0074*/ 	.byte	0x03, 0x5f
        /*0076*/ 	.short	0x0101


	//----- nvinfo : EIATTR_VRC_CTA_INIT_COUNT
	.align		4
        /*0078*/ 	.byte	0x02, 0x4a
	.zero		1
	.zero		1


	//----- nvinfo : EIATTR_EXIT_INSTR_OFFSETS
	.align		4
        /*007c*/ 	.byte	0x04, 0x1c
        /*007e*/ 	.short	(.L_207 - .L_206)


	//   ....[0]....
.L_206:
        /*0080*/ 	.word	0x000047d0


	//----- nvinfo : EIATTR_CBANK_PARAM_SIZE
	.align		4
.L_207:
        /*0084*/ 	.byte	0x03, 0x19
        /*0086*/ 	.short	0x001c


	//----- nvinfo : EIATTR_PARAM_CBANK
	.align		4
        /*0088*/ 	.byte	0x04, 0x0a
        /*008a*/ 	.short	(.L_209 - .L_208)
	.align		4
.L_208:
        /*008c*/ 	.word	index@(.nv.constant0._Z11proc_3_globPiiiiii)
        /*0090*/ 	.short	0x0380
        /*0092*/ 	.short	0x001c


	//----- nvinfo : EIATTR_SW_WAR
	.align		4
.L_209:
        /*0094*/ 	.byte	0x04, 0x36
        /*0096*/ 	.short	(.L_211 - .L_210)
.L_210:
        /*0098*/ 	.word	0x00000008
.L_211:


//--------------------- .nv.info._Z11proc_2_globPiiiii --------------------------
	.section	.nv.info._Z11proc_2_globPiiiii,"",@"SHT_CUDA_INFO"
	.sectionflags	@""
	.align	4


	//----- nvinfo : EIATTR_CUDA_API_VERSION
	.align		4
        /*0000*/ 	.byte	0x04, 0x37
        /*0002*/ 	.short	(.L_213 - .L_212)
.L_212:
        /*0004*/ 	.word	0x00000082


	//----- nvinfo : EIATTR_KPARAM_INFO
	.align		4
.L_213:
        /*0008*/ 	.byte	0x04, 0x17
        /*000a*/ 	.short	(.L_215 - .L_214)
.L_214:
        /*000c*/ 	.word	0x00000000
        /*0010*/ 	.short	0x0004
        /*0012*/ 	.short	0x0014
        /*0014*/ 	.byte	0x00, 0xf0, 0x11, 0x00


	//----- nvinfo : EIATTR_KPARAM_INFO
	.align		4
.L_215:
        /*0018*/ 	.byte	0x04, 0x17
        /*001a*/ 	.short	(.L_217 - .L_216)
.L_216:
        /*001c*/ 	.word	0x00000000
        /*0020*/ 	.short	0x0003
        /*0022*/ 	.short	0x0010
        /*0024*/ 	.byte	0x00, 0xf0, 0x11, 0x00


	//----- nvinfo : EIATTR_KPARAM_INFO
	.align		4
.L_217:
        /*0028*/ 	.byte	0x04, 0x17
        /*002a*/ 	.short	(.L_219 - .L_218)
.L_218:
        /*002c*/ 	.word	0x00000000
        /*0030*/ 	.short	0x0002
        /*0032*/ 	.short	0x000c
        /*0034*/ 	.byte	0x00, 0xf0, 0x11, 0x00


	//----- nvinfo : EIATTR_KPARAM_INFO
	.align		4
.L_219:
        /*0038*/ 	.byte	0x04, 0x17
        /*003a*/ 	.short	(.L_221 - .L_220)
.L_220:
        /*003c*/ 	.word	0x00000000
        /*0040*/ 	.short	0x0001
        /*0042*/ 	.short	0x0008
        /*0044*/ 	.byte	0x00, 0xf0, 0x11, 0x00


	//----- nvinfo : EIATTR_KPARAM_INFO
	.align		4
.L_221:
        /*0048*/ 	.byte	0x04, 0x17
        /*004a*/ 	.short	(.L_223 - .L_222)
.L_222:
        /*004c*/ 	.word	0x00000000
        /*0050*/ 	.short	0x0000
        /*0052*/ 	.short	0x0000
        /*0054*/ 	.byte	0x00, 0xf5, 0x21, 0x00


	//----- nvinfo : EIATTR_SPARSE_MMA_MASK
	.align		4
.L_223:
        /*0058*/ 	.byte	0x03, 0x50
        /*005a*/ 	.short	0x0000


	//----- nvinfo : EIATTR_MAXREG_COUNT
	.align		4
        /*005c*/ 	.byte	0x03, 0x1b
        /*005e*/ 	.short	0x00ff


	//----- nvinfo : EIATTR_NUM_BARRIERS
	.align		4
        /*0060*/ 	.byte	0x02, 0x4c
        /*0062*/ 	.byte	0x01
	.zero		1


	//----- nvinfo : EIATTR_MERCURY_ISA_VERSION
	.align		4
        /*0064*/ 	.byte	0x03, 0x5f
        /*0066*/ 	.short	0x0101


	//----- nvinfo : EIATTR_VRC_CTA_INIT_COUNT
	.align		4
        /*0068*/ 	.byte	0x02, 0x4a
	.zero		1
	.zero		1


	//----- nvinfo : EIATTR_EXIT_INSTR_OFFSETS
	.align		4
        /*006c*/ 	.byte	0x04, 0x1c
        /*006e*/ 	.short	(.L_225 - .L_224)


	//   ....[0]....
.L_224:
        /*0070*/ 	.word	0x0000c3a0


	//   ....[1]....
        /*0074*/ 	.word	0x00018510


	//----- nvinfo : EIATTR_CBANK_PARAM_SIZE
	.align		4
.L_225:
        /*0078*/ 	.byte	0x03, 0x19
        /*007a*/ 	.short	0x0018


	//----- nvinfo : EIATTR_PARAM_CBANK
	.align		4
        /*007c*/ 	.byte	0x04, 0x0a
        /*007e*/ 	.short	(.L_227 - .L_226)
	.align		4
.L_226:
        /*0080*/ 	.word	index@(.nv.constant0._Z11proc_2_globPiiiii)
        /*0084*/ 	.short	0x0380
        /*0086*/ 	.short	0x0018


	//----- nvinfo : EIATTR_SW_WAR
	.align		4
.L_227:
        /*0088*/ 	.byte	0x04, 0x36
        /*008a*/ 	.short	(.L_229 - .L_228)
.L_228:
        /*008c*/ 	.word	0x00000008
.L_229:


//--------------------- .nv.info._Z11proc_1_globPiiii --------------------------
	.section	.nv.info._Z11proc_1_globPiiii,"",@"SHT_CUDA_INFO"
	.sectionflags	@""
	.align	4


	//----- nvinfo : EIATTR_CUDA_API_VERSION
	.align		4
        /*0000*/ 	.byte	0x04, 0x37
        /*0002*/ 	.short	(.L_231 - .L_230)
.L_230:
        /*0004*/ 	.word	0x00000082


	//----- nvinfo : EIATTR_KPARAM_INFO
	.align		4
.L_231:
        /*0008*/ 	.byte	0x04, 0x17
        /*000a*/ 	.short	(.L_233 - .L_232)
.L_232:
        /*000c*/ 	.word	0x00000000
        /*0010*/ 	.short	0x0003
        /*0012*/ 	.short	0x0010
        /*0014*/ 	.byte	0x00, 0xf0, 0x11, 0x00


	//----- nvinfo : EIATTR_KPARAM_INFO
	.align		4
.L_233:
        /*0018*/ 	.byte	0x04, 0x17
        /*001a*/ 	.short	(.L_235 - .L_234)
.L_234:
        /*001c*/ 	.word	0x00000000
        /*0020*/ 	.short	0x0002
        /*0022*/ 	.short	0x000c
        /*0024*/ 	.byte	0x00, 0xf0, 0x11, 0x00


	//----- nvinfo : EIATTR_KPARAM_INFO
	.align		4
.L_235:
        /*0028*/ 	.byte	0x04, 0x17
        /*002a*/ 	.short	(.L_237 - .L_236)
.L_236:
        /*002c*/ 	.word	0x00000000
        /*0030*/ 	.short	0x0001
        /*0032*/ 	.short	0x0008
        /*0034*/ 	.byte	0x00, 0xf0, 0x11, 0x00


	//----- nvinfo : EIATTR_KPARAM_INFO
	.align		4
.L_237:
        /*0038*/ 	.byte	0x04, 0x17
        /*003a*/ 	.short	(.L_239 - .L_238)
.L_238:
        /*003c*/ 	.word	0x00000000
        /*0040*/ 	.short	0x0000
        /*0042*/ 	.short	0x0000
        /*0044*/ 	.byte	0x00, 0xf5, 0x21, 0x00


	//----- nvinfo : EIATTR_SPARSE_MMA_MASK
	.align		4
.L_239:
        /*0048*/ 	.byte	0x03, 0x50
        /*004a*/ 	.short	0x0000


	//----- nvinfo : EIATTR_MAXREG_COUNT
	.align		4
        /*004c*/ 	.byte	0x03, 0x1b
        /*004e*/ 	.short	0x00ff


	//----- nvinfo : EIATTR_NUM_BARRIERS
	.align		4
        /*0050*/ 	.byte	0x02, 0x4c
        /*0052*/ 	.byte	0x01
	.zero		1


	//----- nvinfo : EIATTR_MERCURY_ISA_VERSION
	.align		4
        /*0054*/ 	.byte	0x03, 0x5f
        /*0056*/ 	.short	0x0101


	//----- nvinfo : EIATTR_VRC_CTA_INIT_COUNT
	.align		4
        /*0058*/ 	.byte	0x02, 0x4a
	.zero		1
	.zero		1


	//----- nvinfo : EIATTR_EXIT_INSTR_OFFSETS
	.align		4
        /*005c*/ 	.byte	0x04, 0x1c
        /*005e*/ 	.short	(.L_241 - .L_240)


	//   ....[0]....
.L_240:
        /*0060*/ 	.word	0x0000d9e0


	//----- nvinfo : EIATTR_CBANK_PARAM_SIZE
	.align		4
.L_241:
        /*0064*/ 	.byte	0x03, 0x19
        /*0066*/ 	.short	0x0014


	//----- nvinfo : EIATTR_PARAM_CBANK
	.align		4
        /*0068*/ 	.byte	0x04, 0x0a
        /*006a*/ 	.short	(.L_243 - .L_242)
	.align		4
.L_242:
        /*006c*/ 	.word	index@(.nv.constant0._Z11proc_1_globPiiii)
        /*0070*/ 	.short	0x0380
        /*0072*/ 	.short	0x0014


	//----- nvinfo : EIATTR_SW_WAR
	.align		4
.L_243:
        /*0074*/ 	.byte	0x04, 0x36
        /*0076*/ 	.short	(.L_245 - .L_244)
.L_244:
        /*0078*/ 	.word	0x00000008
.L_245:


//--------------------- .nv.callgraph             --------------------------
	.section	.nv.callgraph,"",@"SHT_CUDA_CALLGRAPH"
	.align	4
	.sectionentsize	8
	.align		4
        /*0000*/ 	.word	0x00000000
	.align		4
        /*0004*/ 	.word	0xffffffff
	.align		4
        /*0008*/ 	.word	0x00000000
	.align		4
        /*000c*/ 	.word	0xfffffffe
	.align		4
        /*0010*/ 	.word	0x00000000
	.align		4
        /*0014*/ 	.word	0xfffffffd
	.align		4
        /*0018*/ 	.word	0x00000000
	.align		4
        /*001c*/ 	.word	0xfffffffc


//--------------------- .text._Z14build_blk_distPiiS_i --------------------------
	.section	.text._Z14build_blk_distPiiS_i,"ax",@progbits
	.align	128
        .global         _Z14build_blk_distPiiS_i
        .type           _Z14build_blk_distPiiS_i,@function
        .size           _Z14build_blk_distPiiS_i,(.L_x_13 - _Z14build_blk_distPiiS_i)
        .other          _Z14build_blk_distPiiS_i,@"STO_CUDA_ENTRY STV_DEFAULT"
_Z14build_blk_distPiiS_i:
.text._Z14build_blk_distPiiS_i:
[----:B------:R-:W-:Y:S01]  /*0000*/  LDC R1, c[0x0][0x37c] ;  /* 0x0000df00ff017b82 */ /* 0x000fe20000000800 */
[----:B------:R-:W0:Y:S07]  /*0010*/  S2R R3, SR_TID.X ;  /* 0x0000000000037919 */ /* 0x000e2e0000002100 */
[----:B------:R-:W0:Y:S01]  /*0020*/  S2UR UR4, SR_CTAID.X ;  /* 0x00000000000479c3 */ /* 0x000e220000002500 */
[----:B------:R-:W1:Y:S07]  /*0030*/  LDCU UR5, c[0x0][0x388] ;  /* 0x00007100ff0577ac */ /* 0x000e6e0008000800 */
[----:B------:R-:W0:Y:S02]  /*0040*/  LDC R0, c[0x0][0x360] ;  /* 0x0000d800ff007b82 */ /* 0x000e240000000800 */
[----:B0-----:R-:W-:-:S05]  /*0050*/  IMAD R0, R0, UR4, R3 ;  /* 0x0000000400007c24 */ /* 0x001fca000f8e0203 */
[----:B-1----:R-:W-:-:S13]  /*0060*/  ISETP.GE.AND P0, PT, R0, UR5, PT ;  /* 0x0000000500007c0c */ /* 0x002fda000bf06270 */
[----:B------:R-:W-:Y:S05]  /*0070*/  @P0 EXIT ;  /* 0x000000000000094d */ /* 0x000fea0003800000 */
[----:B------:R-:W0:Y:S01]  /*0080*/  LDC.64 R2, c[0x0][0x380] ;  /* 0x0000e000ff027b82 */ /* 0x000e220000000a00 */
[----:B------:R-:W1:Y:S01]  /*0090*/  LDCU.64 UR4, c[0x0][0x358] ;  /* 0x00006b00ff0477ac */ /* 0x000e620008000a00 */
[----:B------:R-:W-:Y:S01]  /*00a0*/  LEA R5, R0, R0, 0x1 ;  /* 0x0000000000057211 */ /* 0x000fe200078e08ff */
[----:B------:R-:W2:Y:S04]  /*00b0*/  LDCU UR6, c[0x0][0x398] ;  /* 0x00007300ff0677ac */ /* 0x000ea80008000800 */
[----:B0-----:R-:W-:Y:S02]  /*00c0*/  IMAD.WIDE R2, R5, 0x4, R2 ;  /* 0x0000000405027825 */ /* 0x001fe400078e0202 */
[----:B------:R-:W0:Y:S03]  /*00d0*/  LDC.64 R4, c[0x0][0x390] ;  /* 0x0000e400ff047b82 */ /* 0x000e260000000a00 */
[----:B-1----:R-:W2:Y:S04]  /*00e0*/  LDG.E R0, desc[UR4][R2.64] ;  /* 0x0000000402007981 */ /* 0x002ea8000c1e1900 */
[----:B------:R-:W2:Y:S04]  /*00f0*/  LDG.E R7, desc[UR4][R2.64+0x4] ;  /* 0x0000040402077981 */ /* 0x000ea8000c1e1900 */
[----:B------:R-:W3:Y:S01]  /*0100*/  LDG.E R9, desc[UR4][R2.64+0x8] ;  /* 0x0000080402097981 */ /* 0x000ee2000c1e1900 */
[----:B--2---:R-:W-:-:S04]  /*0110*/  IMAD R7, R0, UR6, R7 ;  /* 0x0000000600077c24 */ /* 0x004fc8000f8e0207 */
[----:B0-----:R-:W-:-:S05]  /*0120*/  IMAD.WIDE R4, R7, 0x4, R4 ;  /* 0x0000000407047825 */ /* 0x001fca00078e0204 */
[----:B---3--:R-:W-:Y:S01]  /*0130*/  STG.E desc[UR4][R4.64], R9 ;  /* 0x0000000904007986 */ /* 0x008fe2000c101904 */
[----:B------:R-:W-:Y:S05]  /*0140*/  EXIT ;  /* 0x000000000000794d */ /* 0x000fea0003800000 */
.L_x_0:
[----:B------:R-:W-:-:S00]  /*0150*/  BRA `(.L_x_0) ;  /* 0xfffffffc00fc7947 */ /* 0x000fc0000383ffff */
[----:B------:R-:W-:-:S00]  /*0160*/  NOP ;  /* 0x0000000000007918 */ /* 0x000fc00000000000 */
        /* <DEDUP_REMOVED lines=9> */
.L_x_13:


//--------------------- .text._Z13init_blk_distPii --------------------------
	.section	.text._Z13init_blk_distPii,"ax",@progbits
	.align	128
        .global         _Z13init_blk_distPii
        .type           _Z13init_blk_distPii,@function
        .size           _Z13init_blk_distPii,(.L_x_14 - _Z13init_blk_distPii)
        .other          _Z13init_blk_distPii,@"STO_CUDA_ENTRY STV_DEFAULT"
_Z13init_blk_distPii:
.text._Z13init_blk_distPii:
[----:B------:R-:W-:Y:S01]  /*0000*/  LDC R1, c[0x0][0x37c] ;  /* 0x0000df00ff017b82 */ /* 0x000fe20000000800 */
[----:B------:R-:W0:Y:S07]  /*0010*/  S2R R5, SR_TID.Y ;  /* 0x0000000000057919 */ /* 0x000e2e0000002200 */
[----:B------:R-:W0:Y:S01]  /*0020*/  S2UR UR6, SR_CTAID.Y ;  /* 0x00000000000679c3 */ /* 0x000e220000002600 */
[----:B------:R-:W1:Y:S01]  /*0030*/  LDCU UR8, c[0x0][0x388] ;  /* 0x00007100ff0877ac */ /* 0x000e620008000800 */
[----:B------:R-:W2:Y:S01]  /*0040*/  S2R R7, SR_TID.X ;  /* 0x0000000000077919 */ /* 0x000ea20000002100 */
[----:B------:R-:W3:Y:S05]  /*0050*/  LDCU.64 UR4, c[0x0][0x358] ;  /* 0x00006b00ff0477ac */ /* 0x000eea0008000a00 */
[----:B------:R-:W0:Y:S08]  /*0060*/  LDC R0, c[0x0][0x364] ;  /* 0x0000d900ff007b82 */ /* 0x000e300000000800 */
[----:B------:R-:W2:Y:S08]  /*0070*/  S2UR UR7, SR_CTAID.X ;  /* 0x00000000000779c3 */ /* 0x000eb00000002500 */
[----:B------:R-:W2:Y:S08]  /*0080*/  LDC R4, c[0x0][0x360] ;  /* 0x0000d800ff047b82 */ /* 0x000eb00000000800 */
[----:B------:R-:W4:Y:S01]  /*0090*/  LDC.64 R2, c[0x0][0x380] ;  /* 0x0000e000ff027b82 */ /* 0x000f220000000a00 */
[----:B0-----:R-:W-:-:S02]  /*00a0*/  IMAD R0, R0, UR6, R5 ;  /* 0x0000000600007c24 */ /* 0x001fc4000f8e0205 */
[----:B--2---:R-:W-:-:S04]  /*00b0*/  IMAD R5, R4, UR7, R7 ;  /* 0x0000000704057c24 */ /* 0x004fc8000f8e0207 */
[C---:B-1----:R-:W-:Y:S01]  /*00c0*/  IMAD R7, R0.reuse, UR8, R5 ;  /* 0x0000000800077c24 */ /* 0x042fe2000f8e0205 */
[----:B------:R-:W-:-:S03]  /*00d0*/  ISETP.NE.AND P0, PT, R0, R5, PT ;  /* 0x000000050000720c */ /* 0x000fc60003f05270 */
[----:B----4-:R-:W-:Y:S01]  /*00e0*/  IMAD.WIDE R2, R7, 0x4, R2 ;  /* 0x0000000407027825 */ /* 0x010fe200078e0202 */
[----:B------:R-:W-:-:S05]  /*00f0*/  SEL R5, RZ, 0x3fffffff, !P0 ;  /* 0x3fffffffff057807 */ /* 0x000fca0004000000 */
[----:B---3--:R-:W-:Y:S01]  /*0100*/  STG.E desc[UR4][R2.64], R5 ;  /* 0x0000000502007986 */ /* 0x008fe2000c101904 */
[----:B------:R-:W-:Y:S05]  /*0110*/  EXIT ;  /* 0x000000000000794d */ /* 0x000fea0003800000 */
.L_x_1:
        /* <DEDUP_REMOVED lines=14> */
.L_x_14:


//--------------------- .text._Z15proc_3_blk_globPiiiii --------------------------
	.section	.text._Z15proc_3_blk_globPiiiii,"ax",@progbits
	.align	128
        .global         _Z15proc_3_blk_globPiiiii
        .type           _Z15proc_3_blk_globPiiiii,@function
        .size           _Z15proc_3_blk_globPiiiii,(.L_x_15 - _Z15proc_3_blk_globPiiiii)
        .other          _Z15proc_3_blk_globPiiiii,@"STO_CUDA_ENTRY STV_DEFAULT"
_Z15proc_3_blk_globPiiiii:
.text._Z15proc_3_blk_globPiiiii:
[----:B------:R-:W-:Y:S08]  /*0000*/  LDC R1, c[0x0][0x37c] ;  /* 0x0000df00ff017b82 */ /* 0x000ff00000000800 */
[----:B------:R-:W0:Y:S01]  /*0010*/  S2UR UR4, SR_CTAID.Y ;  /* 0x00000000000479c3 */ /* 0x000e220000002600 */
[----:B------:R-:W0:Y:S01]  /*0020*/  LDCU.64 UR6, c[0x0][0x388] ;  /* 0x00007100ff0677ac */ /* 0x000e220008000a00 */
[----:B------:R-:W1:Y:S01]  /*0030*/  S2R R18, SR_TID.X ;  /* 0x0000000000127919 */ /* 0x000e620000002100 */
[----:B------:R-:W2:Y:S01]  /*0040*/  LDCU.64 UR8, c[0x0][0x358] ;  /* 0x00006b00ff0877ac */ /* 0x000ea20008000a00 */
[----:B------:R-:W3:Y:S04]  /*0050*/  S2R R0, SR_TID.Y ;  /* 0x0000000000007919 */ /* 0x000ee80000002200 */
[----:B------:R-:W4:Y:S08]  /*0060*/  LDC.64 R14, c[0x0][0x390] ;  /* 0x0000e400ff0e7b82 */ /* 0x000f300000000a00 */
[----:B------:R-:W5:Y:S01]  /*0070*/  LDC.64 R12, c[0x0][0x380] ;  /* 0x0000e000ff0c7b82 */ /* 0x000f620000000a00 */
[----:B0-----:R-:W-:-:S04]  /*0080*/  UIADD3 UR4, UPT, UPT, UR4, UR6, URZ ;  /* 0x0000000604047290 */ /* 0x001fc8000fffe0ff */
[----:B------:R-:W-:Y:S02]  /*0090*/  UIADD3 UR5, UPT, UPT, UR4, 0x1, URZ ;  /* 0x0000000104057890 */ /* 0x000fe4000fffe0ff */
[----:B----4-:R-:W-:-:S04]  /*00a0*/  ISETP.LE.AND P0, PT, R14, UR4, PT ;  /* 0x000000040e007c0c */ /* 0x010fc8000bf03270 */
[----:B------:R-:W-:Y:S02]  /*00b0*/  IMAD.U32 R25, RZ, RZ, UR5 ;  /* 0x00000005ff197e24 */ /* 0x000fe4000f8e00ff */
[----:B-1----:R-:W-:-:S07]  /*00c0*/  IMAD R6, R14, 0x4e, R18 ;  /* 0x0000004e0e067824 */ /* 0x002fce00078e0212 */
[----:B------:R-:W-:-:S04]  /*00d0*/  @!P0 IMAD R25, RZ, RZ, UR4 ;  /* 0x00000004ff198e24 */ /* 0x000fc8000f8e02ff */
[----:B---3--:R-:W-:-:S04]  /*00e0*/  IMAD R25, R25, 0x4e, R0 ;  /* 0x0000004e19197824 */ /* 0x008fc800078e0200 */
[----:B------:R-:W-:-:S04]  /*00f0*/  IMAD R3, R25, R15, R6 ;  /* 0x0000000f19037224 */ /* 0x000fc800078e0206 */
[----:B-----5:R-:W-:-:S04]  /*0100*/  IMAD.WIDE R2, R3, 0x4, R12 ;  /* 0x0000000403027825 */ /* 0x020fc800078e020c */
[----:B------:R-:W-:Y:S01]  /*0110*/  VIADD R26, R25, 0x1a ;  /* 0x0000001a191a7836 */ /* 0x000fe20000000000 */
[----:B--2---:R-:W2:Y:S03]  /*0120*/  LDG.E R16, desc[UR8][R2.64] ;  /* 0x0000000802107981 */ /* 0x004ea6000c1e1900 */
[----:B------:R-:W-:Y:S01]  /*0130*/  IMAD R5, R26, R15, R6 ;  /* 0x0000000f1a057224 */ /* 0x000fe200078e0206 */
[----:B------:R-:W3:Y:S03]  /*0140*/  LDG.E R21, desc[UR8][R2.64+0x68] ;  /* 0x0000680802157981 */ /* 0x000ee6000c1e1900 */
[----:B------:R-:W-:Y:S01]  /*0150*/  IMAD.WIDE R4, R5, 0x4, R12 ;  /* 0x0000000405047825 */ /* 0x000fe200078e020c */
[----:B------:R0:W4:Y:S04]  /*0160*/  LDG.E R23, desc[UR8][R2.64+0xd0] ;  /* 0x0000d00802177981 */ /* 0x000128000c1e1900 */
[----:B------:R-:W5:Y:S01]  /*0170*/  LDG.E R22, desc[UR8][R4.64] ;  /* 0x0000000804167981 */ /* 0x000f62000c1e1900 */
[----:B------:R-:W1:Y:S01]  /*0180*/  S2UR UR4, SR_CTAID.X ;  /* 0x00000000000479c3 */ /* 0x000e620000002500 */
[----:B------:R-:W-:Y:S01]  /*0190*/  VIADD R27, R25, 0x34 ;  /* 0x00000034191b7836 */ /* 0x000fe20000000000 */
[----:B------:R-:W1:Y:S01]  /*01a0*/  S2R R8, SR_CgaCtaId ;  /* 0x0000000000087919 */ /* 0x000e620000008800 */
[----:B------:R-:W-:Y:S01]  /*01b0*/  IMAD R24, R14, 0x4e, R0 ;  /* 0x0000004e0e187824 */ /* 0x000fe200078e0200 */
[----:B0-----:R-:W-:Y:S01]  /*01c0*/  MOV R3, 0x400 ;  /* 0x0000040000037802 */ /* 0x001fe20000000f00 */
[----:B------:R-:W5:Y:S04]  /*01d0*/  LDG.E R2, desc[UR8][R4.64+0x68] ;  /* 0x0000680804027981 */ /* 0x000f68000c1e1900 */
[----:B------:R-:W-:Y:S01]  /*01e0*/  VIADD R17, R3, 0x5f10 ;  /* 0x00005f1003117836 */ /* 0x000fe20000000000 */
[----:B------:R0:W5:Y:S01]  /*01f0*/  LDG.E R5, desc[UR8][R4.64+0xd0] ;  /* 0x0000d00804057981 */ /* 0x000162000c1e1900 */
[----:B-1----:R-:W-:-:S04]  /*0200*/  UIADD3 UR4, UPT, UPT, UR4, UR7, URZ ;  /* 0x0000000704047290 */ /* 0x002fc8000fffe0ff */
[----:B------:R-:W-:Y:S02]  /*0210*/  UIADD3 UR5, UPT, UPT, UR4, 0x1, URZ ;  /* 0x0000000104057890 */ /* 0x000fe4000fffe0ff */
[----:B------:R-:W-:-:S04]  /*0220*/  ISETP.LE.AND P0, PT, R14, UR4, PT ;  /* 0x000000040e007c0c */ /* 0x000fc8000bf03270 */
[----:B------:R-:W-:Y:S01]  /*0230*/  IMAD.U32 R7, RZ, RZ, UR5 ;  /* 0x00000005ff077e24 */ /* 0x000fe2000f8e00ff */
[C---:B------:R-:W-:Y:S02]  /*0240*/  LEA R3, R8.reuse, R3, 0x18 ;  /* 0x0000000308037211 */ /* 0x040fe400078ec0ff */
[----:B------:R-:W-:-:S06]  /*0250*/  LEA R17, R8, R17, 0x18 ;  /* 0x0000001108117211 */ /* 0x000fcc00078ec0ff */
[----:B------:R-:W-:-:S04]  /*0260*/  @!P0 IMAD R7, RZ, RZ, UR4 ;  /* 0x00000004ff078e24 */ /* 0x000fc8000f8e02ff */
[----:B------:R-:W-:Y:S02]  /*0270*/  IMAD R14, R7, 0x4e, R18 ;  /* 0x0000004e070e7824 */ /* 0x000fe400078e0212 */
[----:B------:R-:W-:Y:S02]  /*0280*/  IMAD R7, R27, R15, R6 ;  /* 0x0000000f1b077224 */ /* 0x000fe400078e0206 */
[----:B0-----:R-:W-:Y:S02]  /*0290*/  IMAD R4, R0, 0x138, R3 ;  /* 0x0000013800047824 */ /* 0x001fe400078e0203 */
[----:B------:R-:W-:-:S04]  /*02a0*/  IMAD.WIDE R6, R7, 0x4, R12 ;  /* 0x0000000407067825 */ /* 0x000fc800078e020c */
[----:B------:R-:W-:Y:S01]  /*02b0*/  IMAD R29, R24, R15, R14 ;  /* 0x0000000f181d7224 */ /* 0x000fe200078e020e */
[----:B------:R-:W5:Y:S01]  /*02c0*/  LDG.E R20, desc[UR8][R6.64] ;  /* 0x0000000806147981 */ /* 0x000f62000c1e1900 */
[----:B------:R-:W-:-:S03]  /*02d0*/  IMAD R3, R18, 0x4, R17 ;  /* 0x0000000412037824 */ /* 0x000fc600078e0211 */
[----:B------:R-:W5:Y:S01]  /*02e0*/  LDG.E R19, desc[UR8][R6.64+0x68] ;  /* 0x0000680806137981 */ /* 0x000f62000c1e1900 */
[----:B------:R-:W-:Y:S02]  /*02f0*/  IMAD R18, R18, 0x4, R4 ;  /* 0x0000000412127824 */ /* 0x000fe400078e0204 */
[----:B------:R-:W-:Y:S01]  /*0300*/  IMAD.WIDE R28, R29, 0x4, R12 ;  /* 0x000000041d1c7825 */ /* 0x000fe200078e020c */
[----:B------:R0:W5:Y:S04]  /*0310*/  LDG.E R11, desc[UR8][R6.64+0xd0] ;  /* 0x0000d008060b7981 */ /* 0x000168000c1e1900 */
[----:B------:R-:W5:Y:S04]  /*0320*/  LDG.E R10, desc[UR8][R28.64] ;  /* 0x000000081c0a7981 */ /* 0x000f68000c1e1900 */
[----:B------:R-:W5:Y:S01]  /*0330*/  LDG.E R9, desc[UR8][R28.64+0x68] ;  /* 0x000068081c097981 */ /* 0x000f62000c1e1900 */
[----:B0-----:R-:W-:-:S02]  /*0340*/  VIADD R6, R24, 0x1a ;  /* 0x0000001a18067836 */ /* 0x001fc40000000000 */
[----:B------:R-:W-:Y:S01]  /*0350*/  VIADD R24, R24, 0x34 ;  /* 0x0000003418187836 */ /* 0x000fe20000000000 */
[----:B------:R0:W5:Y:S01]  /*0360*/  LDG.E R8, desc[UR8][R28.64+0xd0] ;  /* 0x0000d0081c087981 */ /* 0x000162000c1e1900 */
[-CC-:B------:R-:W-:Y:S02]  /*0370*/  IMAD R17, R6, R15.reuse, R14.reuse ;  /* 0x0000000f06117224 */ /* 0x180fe400078e020e */
[----:B0-----:R-:W-:Y:S01]  /*0380*/  IMAD R29, R24, R15, R14 ;  /* 0x0000000f181d7224 */ /* 0x001fe200078e020e */
[----:B--2---:R0:W-:Y:S04]  /*0390*/  STS [R18], R16 ;  /* 0x0000001012007388 */ /* 0x0041e80000000800 */
[----:B---3--:R1:W-:Y:S01]  /*03a0*/  STS [R18+0x68], R21 ;  /* 0x0000681512007388 */ /* 0x0083e20000000800 */
[----:B0-----:R-:W-:-:S05]  /*03b0*/  IMAD.WIDE R16, R17, 0x4, R12 ;  /* 0x0000000411107825 */ /* 0x001fca00078e020c */
[----:B------:R-:W2:Y:S04]  /*03c0*/  LDG.E R7, desc[UR8][R16.64] ;  /* 0x0000000810077981 */ /* 0x000ea8000c1e1900 */
[----:B------:R-:W3:Y:S04]  /*03d0*/  LDG.E R6, desc[UR8][R16.64+0x68] ;  /* 0x0000680810067981 */ /* 0x000ee8000c1e1900 */
[----:B-1----:R0:W3:Y:S04]  /*03e0*/  LDG.E R21, desc[UR8][R16.64+0xd0] ;  /* 0x0000d00810157981 */ /* 0x0020e8000c1e1900 */
[----:B----4-:R1:W-:Y:S01]  /*03f0*/  STS [R18+0xd0], R23 ;  /* 0x0000d01712007388 */ /* 0x0103e20000000800 */
[----:B0-----:R-:W-:-:S03]  /*0400*/  IMAD.WIDE R16, R29, 0x4, R12 ;  /* 0x000000041d107825 */ /* 0x001fc600078e020c */
[----:B-----5:R0:W-:Y:S04]  /*0410*/  STS [R18+0x1fb0], R22 ;  /* 0x001fb01612007388 */ /* 0x0201e80000000800 */
[----:B-1----:R-:W4:Y:S04]  /*0420*/  LDG.E R23, desc[UR8][R16.64+0x68] ;  /* 0x0000680810177981 */ /* 0x002f28000c1e1900 */
[----:B------:R-:W5:Y:S04]  /*0430*/  LDG.E R24, desc[UR8][R16.64+0xd0] ;  /* 0x0000d00810187981 */ /* 0x000f68000c1e1900 */
[----:B0-----:R0:W5:Y:S01]  /*0440*/  LDG.E R22, desc[UR8][R16.64] ;  /* 0x0000000810167981 */ /* 0x001162000c1e1900 */
[----:B------:R-:W-:-:S03]  /*0450*/  IMAD R25, R25, R15, R14 ;  /* 0x0000000f19197224 */ /* 0x000fc600078e020e */
[----:B------:R-:W-:Y:S01]  /*0460*/  STS [R18+0x2018], R2 ;  /* 0x0020180212007388 */ /* 0x000fe20000000800 */
[----:B0-----:R-:W-:-:S04]  /*0470*/  IMAD.WIDE R16, R25, 0x4, R12 ;  /* 0x0000000419107825 */ /* 0x001fc800078e020c */
[----:B------:R-:W-:Y:S01]  /*0480*/  IMAD R25, R0, 0x138, R3 ;  /* 0x0000013800197824 */ /* 0x000fe200078e0203 */
[----:B------:R-:W-:Y:S04]  /*0490*/  STS [R18+0x2080], R5 ;  /* 0x0020800512007388 */ /* 0x000fe80000000800 */
[----:B------:R0:W-:Y:S04]  /*04a0*/  STS [R18+0x3f60], R20 ;  /* 0x003f601412007388 */ /* 0x0001e80000000800 */
[----:B------:R-:W-:Y:S04]  /*04b0*/  STS [R18+0x3fc8], R19 ;  /* 0x003fc81312007388 */ /* 0x000fe80000000800 */
[----:B------:R-:W-:Y:S04]  /*04c0*/  STS [R18+0x4030], R11 ;  /* 0x0040300b12007388 */ /* 0x000fe80000000800 */
[----:B------:R-:W-:Y:S04]  /*04d0*/  STS [R25], R10 ;  /* 0x0000000a19007388 */ /* 0x000fe80000000800 */
[----:B------:R-:W-:Y:S04]  /*04e0*/  STS [R25+0x68], R9 ;  /* 0x0000680919007388 */ /* 0x000fe80000000800 */
[----:B------:R-:W-:Y:S01]  /*04f0*/  STS [R25+0xd0], R8 ;  /* 0x0000d00819007388 */ /* 0x000fe20000000800 */
[----:B------:R-:W-:-:S02]  /*0500*/  IMAD R29, R26, R15, R14 ;  /* 0x0000000f1a1d7224 */ /* 0x000fc400078e020e */
[----:B------:R-:W-:Y:S02]  /*0510*/  IMAD R27, R27, R15, R14 ;  /* 0x0000000f1b1b7224 */ /* 0x000fe400078e020e */
[----:B------:R-:W-:-:S04]  /*0520*/  IMAD.WIDE R14, R29, 0x4, R12 ;  /* 0x000000041d0e7825 */ /* 0x000fc800078e020c */
[----:B------:R-:W-:Y:S01]  /*0530*/  IMAD.WIDE R12, R27, 0x4, R12 ;  /* 0x000000041b0c7825 */ /* 0x000fe200078e020c */
[----:B--2---:R-:W-:Y:S04]  /*0540*/  STS [R25+0x1fb0], R7 ;  /* 0x001fb00719007388 */ /* 0x004fe80000000800 */
[----:B---3--:R1:W-:Y:S04]  /*0550*/  STS [R25+0x2018], R6 ;  /* 0x0020180619007388 */ /* 0x0083e80000000800 */
[----:B------:R2:W-:Y:S04]  /*0560*/  STS [R25+0x2080], R21 ;  /* 0x0020801519007388 */ /* 0x0005e80000000800 */
[----:B----4-:R-:W-:Y:S04]  /*0570*/  STS [R25+0x3fc8], R23 ;  /* 0x003fc81719007388 */ /* 0x010fe80000000800 */
[----:B-----5:R-:W-:Y:S04]  /*0580*/  STS [R25+0x4030], R24 ;  /* 0x0040301819007388 */ /* 0x020fe80000000800 */
[----:B------:R-:W-:Y:S01]  /*0590*/  STS [R25+0x3f60], R22 ;  /* 0x003f601619007388 */ /* 0x000fe20000000800 */
[----:B------:R-:W-:Y:S06]  /*05a0*/  BAR.SYNC.DEFER_BLOCKING 0x0 ;  /* 0x0000000000007b1d */ /* 0x000fec0000010000 */
[----:B------:R-:W3:Y:S04]  /*05b0*/  LDG.E R0, desc[UR8][R16.64] ;  /* 0x0000000810007981 */ /* 0x000ee8000c1e1900 */
[----:B0-----:R-:W4:Y:S04]  /*05c0*/  LDG.E R20, desc[UR8][R16.64+0x68] ;  /* 0x0000680810147981 */ /* 0x001f28000c1e1900 */
[----:B------:R-:W5:Y:S04]  /*05d0*/  LDG.E R26, desc[UR8][R16.64+0xd0] ;  /* 0x0000d008101a7981 */ /* 0x000f68000c1e1900 */
[----:B------:R-:W5:Y:S04]  /*05e0*/  LDG.E R28, desc[UR8][R14.64] ;  /* 0x000000080e1c7981 */ /* 0x000f68000c1e1900 */
[----:B------:R-:W5:Y:S04]  /*05f0*/  LDG.E R2, desc[UR8][R14.64+0x68] ;  /* 0x000068080e027981 */ /* 0x000f68000c1e1900 */
[----:B-1----:R-:W5:Y:S04]  /*0600*/  LDG.E R6, desc[UR8][R14.64+0xd0] ;  /* 0x0000d0080e067981 */ /* 0x002f68000c1e1900 */
[----:B------:R-:W5:Y:S04]  /*0610*/  LDG.E R27, desc[UR8][R12.64+0x68] ;  /* 0x000068080c1b7981 */ /* 0x000f68000c1e1900 */
[----:B------:R-:W5:Y:S04]  /*0620*/  LDG.E R7, desc[UR8][R12.64] ;  /* 0x000000080c077981 */ /* 0x000f68000c1e1900 */
[----:B--2---:R-:W2:Y:S04]  /*0630*/  LDG.E R21, desc[UR8][R12.64+0xd0] ;  /* 0x0000d0080c157981 */ /* 0x004ea8000c1e1900 */
[----:B------:R-:W-:Y:S04]  /*0640*/  LDS R25, [R3] ;  /* 0x0000000003197984 */ /* 0x000fe80000000800 */
[----:B------:R-:W3:Y:S04]  /*0650*/  LDS.64 R10, [R4] ;  /* 0x00000000040a7984 */ /* 0x000ee80000000a00 */
[----:B------:R-:W4:Y:S04]  /*0660*/  LDS R23, [R3+0x68] ;  /* 0x0000680003177984 */ /* 0x000f280000000800 */
[----:B------:R-:W5:Y:S04]  /*0670*/  LDS R5, [R3+0xd0] ;  /* 0x0000d00003057984 */ /* 0x000f680000000800 */
[----:B------:R-:W0:Y:S04]  /*0680*/  LDS.64 R8, [R4+0x1fb0] ;  /* 0x001fb00004087984 */ /* 0x000e280000000a00 */
[----:B------:R-:W1:Y:S04]  /*0690*/  LDS.64 R18, [R4+0x3f60] ;  /* 0x003f600004127984 */ /* 0x000e680000000a00 */
[----:B------:R-:W-:Y:S01]  /*06a0*/  LDS R29, [R3+0x5ca0] ;  /* 0x005ca000031d7984 */ /* 0x000fe20000000800 */
[----:B---3--:R-:W-:-:S02]  /*06b0*/  VIADDMNMX R22, R25, R10, R0, PT ;  /* 0x0000000a19167246 */ /* 0x008fc40003800100 */
[-C--:B----4-:R-:W-:Y:S02]  /*06c0*/  VIADDMNMX R0, R23, R10.reuse, R20, PT ;  /* 0x0000000a17007246 */ /* 0x090fe40003800114 */
[----:B------:R-:W3:Y:S01]  /*06d0*/  LDS R20, [R3+0x208] ;  /* 0x0002080003147984 */ /* 0x000ee20000000800 */
[----:B-----5:R-:W-:-:S03]  /*06e0*/  VIADDMNMX R10, R5, R10, R26, PT ;  /* 0x0000000a050a7246 */ /* 0x020fc6000380011a */
[----:B------:R-:W4:Y:S01]  /*06f0*/  LDS R26, [R3+0x138] ;  /* 0x00013800031a7984 */ /* 0x000f220000000800 */
[----:B0-----:R-:W-:-:S03]  /*0700*/  VIADDMNMX R24, R25, R8, R28, PT ;  /* 0x0000000819187246 */ /* 0x001fc6000380011c */
[----:B------:R-:W-:Y:S01]  /*0710*/  LDS R28, [R3+0x5e40] ;  /* 0x005e4000031c7984 */ /* 0x000fe20000000800 */
[-C--:B------:R-:W-:Y:S02]  /*0720*/  VIADDMNMX R2, R23, R8.reuse, R2, PT ;  /* 0x0000000817027246 */ /* 0x080fe40003800102 */
[----:B------:R-:W-:Y:S02]  /*0730*/  VIADDMNMX R6, R5, R8, R6, PT ;  /* 0x0000000805067246 */ /* 0x000fe40003800106 */
[----:B------:R-:W0:Y:S01]  /*0740*/  LDS R8, [R3+0x1a0] ;  /* 0x0001a00003087984 */ /* 0x000e220000000800 */
[----:B-1----:R-:W-:-:S03]  /*0750*/  VIADDMNMX R27, R23, R18, R27, PT ;  /* 0x00000012171b7246 */ /* 0x002fc6000380011b */
[----:B------:R-:W-:Y:S01]  /*0760*/  LDS R23, [R3+0x2d8] ;  /* 0x0002d80003177984 */ /* 0x000fe20000000800 */
[----:B------:R-:W-:-:S03]  /*0770*/  VIADDMNMX R7, R25, R18, R7, PT ;  /* 0x0000001219077246 */ /* 0x000fc60003800107 */
[----:B------:R-:W-:Y:S01]  /*0780*/  LDS R25, [R3+0x270] ;  /* 0x0002700003197984 */ /* 0x000fe20000000800 */
[----:B--2---:R-:W-:-:S03]  /*0790*/  VIADDMNMX R21, R5, R18, R21, PT ;  /* 0x0000001205157246 */ /* 0x004fc60003800115 */
[----:B------:R-:W-:Y:S01]  /*07a0*/  LDS R5, [R3+0x340] ;  /* 0x0003400003057984 */ /* 0x000fe20000000800 */
[C---:B---3--:R-:W-:Y:S02]  /*07b0*/  VIADDMNMX R18, R20.reuse, R11, R10, PT ;  /* 0x0000000b14127246 */ /* 0x048fe4000380010a */
[----:B------:R-:W-:Y:S02]  /*07c0*/  VIADDMNMX R6, R20, R9, R6, PT ;  /* 0x0000000914067246 */ /* 0x000fe40003800106 */
[C---:B----4-:R-:W-:Y:S02]  /*07d0*/  VIADDMNMX R22, R26.reuse, R11, R22, PT ;  /* 0x0000000b1a167246 */ /* 0x050fe40003800116 */
[----:B------:R-:W-:Y:S02]  /*07e0*/  VIADDMNMX R24, R26, R9, R24, PT ;  /* 0x000000091a187246 */ /* 0x000fe40003800118 */
[C---:B0-----:R-:W-:Y:S02]  /*07f0*/  VIADDMNMX R0, R8.reuse, R11, R0, PT ;  /* 0x0000000b08007246 */ /* 0x041fe40003800100 */
[C---:B------:R-:W-:Y:S01]  /*0800*/  VIADDMNMX R2, R8.reuse, R9, R2, PT ;  /* 0x0000000908027246 */ /* 0x040fe20003800102 */
[----:B------:R-:W0:Y:S01]  /*0810*/  LDS.64 R10, [R4+0x8] ;  /* 0x00000800040a7984 */ /* 0x000e220000000a00 */
[----:B------:R-:W-:-:S03]  /*0820*/  VIADDMNMX R27, R8, R19, R27, PT ;  /* 0x00000013081b7246 */ /* 0x000fc6000380011b */
[----:B------:R-:W1:Y:S01]  /*0830*/  LDS.64 R8, [R4+0x1fb8] ;  /* 0x001fb80004087984 */ /* 0x000e620000000a00 */
[-C--:B------:R-:W-:Y:S02]  /*0840*/  VIADDMNMX R7, R26, R19.reuse, R7, PT ;  /* 0x000000131a077246 */ /* 0x080fe40003800107 */
[----:B------:R-:W-:Y:S01]  /*0850*/  VIADDMNMX R19, R20, R19, R21, PT ;  /* 0x0000001314137246 */ /* 0x000fe20003800115 */
[----:B------:R-:W-:Y:S04]  /*0860*/  LDS R26, [R3+0x478] ;  /* 0x00047800031a7984 */ /* 0x000fe80000000800 */
[----:B------:R-:W2:Y:S01]  /*0870*/  LDS.64 R20, [R4+0x3f68] ;  /* 0x003f680004147984 */ /* 0x000ea20000000a00 */
[-C--:B0-----:R-:W-:Y:S02]  /*0880*/  VIADDMNMX R22, R25, R10.reuse, R22, PT ;  /* 0x0000000a19167246 */ /* 0x081fe40003800116 */
[----:B------:R-:W-:-:S02]  /*0890*/  VIADDMNMX R0, R23, R10, R0, PT ;  /* 0x0000000a17007246 */ /* 0x000fc40003800100 */
[----:B------:R-:W-:Y:S02]  /*08a0*/  VIADDMNMX R18, R5, R10, R18, PT ;  /* 0x0000000a05127246 */ /* 0x000fe40003800112 */
[-C--:B-1----:R-:W-:Y:S01]  /*08b0*/  VIADDMNMX R24, R25, R8.reuse, R24, PT ;  /* 0x0000000819187246 */ /* 0x082fe20003800118 */
[----:B------:R-:W0:Y:S01]  /*08c0*/  LDS R10, [R3+0x3a8] ;  /* 0x0003a800030a7984 */ /* 0x000e220000000800 */
[-C--:B------:R-:W-:Y:S02]  /*08d0*/  VIADDMNMX R2, R23, R8.reuse, R2, PT ;  /* 0x0000000817027246 */ /* 0x080fe40003800102 */
[----:B------:R-:W-:Y:S02]  /*08e0*/  VIADDMNMX R6, R5, R8, R6, PT ;  /* 0x0000000805067246 */ /* 0x000fe40003800106 */
[----:B------:R-:W1:Y:S01]  /*08f0*/  LDS R8, [R3+0x410] ;  /* 0x0004100003087984 */ /* 0x000e620000000800 */
[-C--:B--2---:R-:W-:Y:S02]  /*0900*/  VIADDMNMX R7, R25, R20.reuse, R7, PT ;  /* 0x0000001419077246 */ /* 0x084fe40003800107 */
[----:B------:R-:W-:Y:S01]  /*0910*/  VIADDMNMX R27, R23, R20, R27, PT ;  /* 0x00000014171b7246 */ /* 0x000fe2000380011b */
[----:B------:R-:W-:Y:S01]  /*0920*/  LDS R25, [R3+0x4e0] ;  /* 0x0004e00003197984 */ /* 0x000fe20000000800 */
[----:B------:R-:W-:-:S02]  /*0930*/  VIADDMNMX R18, R26, R11, R18, PT ;  /* 0x0000000b1a127246 */ /* 0x000fc40003800112 */
[----:B------:R-:W-:Y:S01]  /*0940*/  VIADDMNMX R5, R5, R20, R19, PT ;  /* 0x0000001405057246 */ /* 0x000fe20003800113 */
[----:B------:R-:W-:Y:S01]  /*0950*/  LDS R23, [R3+0x548] ;  /* 0x0005480003177984 */ /* 0x000fe20000000800 */
[----:B------:R-:W-:-:S03]  /*0960*/  VIADDMNMX R6, R26, R9, R6, PT ;  /* 0x000000091a067246 */ /* 0x000fc60003800106 */
[----:B------:R-:W-:Y:S01]  /*0970*/  LDS R19, [R3+0x5b0] ;  /* 0x0005b00003137984 */ /* 0x000fe20000000800 */
[C---:B0-----:R-:W-:Y:S02]  /*0980*/  VIADDMNMX R22, R10.reuse, R11, R22, PT ;  /* 0x0000000b0a167246 */ /* 0x041fe40003800116 */
[C---:B------:R-:W-:Y:S02]  /*0990*/  VIADDMNMX R24, R10.reuse, R9, R24, PT ;  /* 0x000000090a187246 */ /* 0x040fe40003800118 */
[----:B------:R-:W-:Y:S02]  /*09a0*/  VIADDMNMX R7, R10, R21, R7, PT ;  /* 0x000000150a077246 */ /* 0x000fe40003800107 */
[C---:B-1----:R-:W-:Y:S02]  /*09b0*/  VIADDMNMX R0, R8.reuse, R11, R0, PT ;  /* 0x0000000b08007246 */ /* 0x042fe40003800100 */
[C---:B------:R-:W-:Y:S01]  /*09c0*/  VIADDMNMX R2, R8.reuse, R9, R2, PT ;  /* 0x0000000908027246 */ /* 0x040fe20003800102 */
[----:B------:R-:W0:Y:S01]  /*09d0*/  LDS.64 R10, [R4+0x10] ;  /* 0x00001000040a7984 */ /* 0x000e220000000a00 */
[----:B------:R-:W-:-:S03]  /*09e0*/  VIADDMNMX R27, R8, R21, R27, PT ;  /* 0x00000015081b7246 */ /* 0x000fc6000380011b */
[----:B------:R-:W1:Y:S01]  /*09f0*/  LDS.64 R8, [R4+0x1fc0] ;  /* 0x001fc00004087984 */ /* 0x000e620000000a00 */
[----:B------:R-:W-:-:S03]  /*0a00*/  VIADDMNMX R5, R26, R21, R5, PT ;  /* 0x000000151a057246 */ /* 0x000fc60003800105 */
[----:B------:R-:W2:Y:S04]  /*0a10*/  LDS.64 R20, [R4+0x3f70] ;  /* 0x003f700004147984 */ /* 0x000ea80000000a00 */
[----:B------:R-:W3:Y:S01]  /*0a20*/  LDS R26, [R3+0x618] ;  /* 0x00061800031a7984 */ /* 0x000ee20000000800 */
[-C--:B0-----:R-:W-:Y:S02]  /*0a30*/  VIADDMNMX R22, R25, R10.reuse, R22, PT ;  /* 0x0000000a19167246 */ /* 0x081fe40003800116 */
[-C--:B------:R-:W-:Y:S02]  /*0a40*/  VIADDMNMX R0, R23, R10.reuse, R0, PT ;  /* 0x0000000a17007246 */ /* 0x080fe40003800100 */
[----:B------:R-:W-:Y:S02]  /*0a50*/  VIADDMNMX R10, R19, R10, R18, PT ;  /* 0x0000000a130a7246 */ /* 0x000fe40003800112 */
[-C--:B-1----:R-:W-:Y:S01]  /*0a60*/  VIADDMNMX R24, R25, R8.reuse, R24, PT ;  /* 0x0000000819187246 */ /* 0x082fe20003800118 */
[----:B------:R-:W0:Y:S01]  /*0a70*/  LDS R18, [R3+0x6e8] ;  /* 0x0006e80003127984 */ /* 0x000e220000000800 */
[----:B------:R-:W-:-:S02]  /*0a80*/  VIADDMNMX R2, R23, R8, R2, PT ;  /* 0x0000000817027246 */ /* 0x000fc40003800102 */
[----:B------:R-:W-:Y:S02]  /*0a90*/  VIADDMNMX R6, R19, R8, R6, PT ;  /* 0x0000000813067246 */ /* 0x000fe40003800106 */
[----:B------:R-:W1:Y:S01]  /*0aa0*/  LDS R8, [R3+0x680] ;  /* 0x0006800003087984 */ /* 0x000e620000000800 */
[-C--:B--2---:R-:W-:Y:S02]  /*0ab0*/  VIADDMNMX R27, R23, R20.reuse, R27, PT ;  /* 0x00000014171b7246 */ /* 0x084fe4000380011b */
[-C--:B------:R-:W-:Y:S01]  /*0ac0*/  VIADDMNMX R7, R25, R20.reuse, R7, PT ;  /* 0x0000001419077246 */ /* 0x080fe20003800107 */
[----:B------:R-:W-:Y:S01]  /*0ad0*/  LDS R23, [R3+0x7b8] ;  /* 0x0007b80003177984 */ /* 0x000fe20000000800 */
[----:B------:R-:W-:Y:S02]  /*0ae0*/  VIADDMNMX R19, R19, R20, R5, PT ;  /* 0x0000001413137246 */ /* 0x000fe40003800105 */
[C---:B---3--:R-:W-:Y:S01]  /*0af0*/  VIADDMNMX R22, R26.reuse, R11, R22, PT ;  /* 0x0000000b1a167246 */ /* 0x048fe20003800116 */
[----:B------:R-:W-:Y:S01]  /*0b00*/  LDS R25, [R3+0x750] ;  /* 0x0007500003197984 */ /* 0x000fe20000000800 */
[----:B------:R-:W-:-:S03]  /*0b10*/  VIADDMNMX R24, R26, R9, R24, PT ;  /* 0x000000091a187246 */ /* 0x000fc60003800118 */
[----:B------:R-:W-:Y:S01]  /*0b20*/  LDS R5, [R3+0x820] ;  /* 0x0008200003057984 */ /* 0x000fe20000000800 */
[C---:B0-----:R-:W-:Y:S02]  /*0b30*/  VIADDMNMX R20, R18.reuse, R11, R10, PT ;  /* 0x0000000b12147246 */ /* 0x041fe4000380010a */
[----:B------:R-:W-:Y:S02]  /*0b40*/  VIADDMNMX R6, R18, R9, R6, PT ;  /* 0x0000000912067246 */ /* 0x000fe40003800106 */
[C---:B-1----:R-:W-:Y:S02]  /*0b50*/  VIADDMNMX R0, R8.reuse, R11, R0, PT ;  /* 0x0000000b08007246 */ /* 0x042fe40003800100 */
        /* <DEDUP_REMOVED lines=881> */
[-C--:B------:R-:W-:Y:S01]  /*4270*/  VIADDMNMX R27, R23, R18.reuse, R27, PT ;  /* 0x00000012171b7246 */ /* 0x080fe2000380011b */
[----:B------:R-:W-:Y:S01]  /*4280*/  LDS R25, [R3+0x5890] ;  /* 0x0058900003197984 */ /* 0x000fe20000000800 */
[----:B------:R-:W-:-:S02]  /*4290*/  VIADDMNMX R5, R5, R18, R21, PT ;  /* 0x0000001205057246 */ /* 0x000fc40003800115 */
[C---:B------:R-:W-:Y:S01]  /*42a0*/  VIADDMNMX R20, R26.reuse, R11, R20, PT ;  /* 0x0000000b1a147246 */ /* 0x040fe20003800114 */
        /* <DEDUP_REMOVED lines=27> */
[----:B------:R-:W-:Y:S04]  /*4460*/  LDS R21, [R3+0x5a30] ;  /* 0x005a300003157984 */ /* 0x000fe80000000800 */
[----:B------:R-:W-:Y:S01]  /*4470*/  LDS R5, [R3+0x5b00] ;  /* 0x005b000003057984 */ /* 0x000fe20000000800 */
[----:B------:R-:W-:-:S02]  /*4480*/  VIADDMNMX R24, R26, R9, R24, PT ;  /* 0x000000091a187246 */ /* 0x000fc40003800118 */
[-C--:B0-----:R-:W-:Y:S02]  /*4490*/  VIADDMNMX R18, R20, R11.reuse, R10, PT ;  /* 0x0000000b14127246 */ /* 0x081fe4000380010a */
[C---:B-1----:R-:W-:Y:S02]  /*44a0*/  VIADDMNMX R0, R8.reuse, R11, R0, PT ;  /* 0x0000000b08007246 */ /* 0x042fe40003800100 */
[----:B------:R-:W0:Y:S01]  /*44b0*/  LDS.64 R10, [R4+0x128] ;  /* 0x00012800040a7984 */ /* 0x000e220000000a00 */
[C---:B------:R-:W-:Y:S02]  /*44c0*/  VIADDMNMX R2, R8.reuse, R9, R2, PT ;  /* 0x0000000908027246 */ /* 0x040fe40003800102 */
[----:B------:R-:W-:Y:S02]  /*44d0*/  VIADDMNMX R27, R8, R19, R27, PT ;  /* 0x00000013081b7246 */ /* 0x000fe4000380011b */
[----:B------:R-:W-:Y:S02]  /*44e0*/  VIADDMNMX R6, R20, R9, R6, PT ;  /* 0x0000000914067246 */ /* 0x000fe40003800106 */
[----:B------:R-:W1:Y:S01]  /*44f0*/  LDS.64 R8, [R4+0x20d8] ;  /* 0x0020d80004087984 */ /* 0x000e620000000a00 */
[----:B------:R-:W-:-:S02]  /*4500*/  VIADDMNMX R7, R26, R19, R7, PT ;  /* 0x000000131a077246 */ /* 0x000fc40003800107 */
[----:B------:R-:W-:Y:S01]  /*4510*/  VIADDMNMX R20, R20, R19, R25, PT ;  /* 0x0000001314147246 */ /* 0x000fe20003800119 */
[----:B------:R-:W-:Y:S01]  /*4520*/  LDS R26, [R3+0x5b68] ;  /* 0x005b6800031a7984 */ /* 0x000fe20000000800 */
[-C--:B0-----:R-:W-:Y:S02]  /*4530*/  VIADDMNMX R22, R21, R10.reuse, R22, PT ;  /* 0x0000000a15167246 */ /* 0x081fe40003800116 */
[-C--:B------:R-:W-:Y:S02]  /*4540*/  VIADDMNMX R0, R23, R10.reuse, R0, PT ;  /* 0x0000000a17007246 */ /* 0x080fe40003800100 */
[----:B------:R-:W-:Y:S02]  /*4550*/  VIADDMNMX R10, R5, R10, R18, PT ;  /* 0x0000000a050a7246 */ /* 0x000fe40003800112 */
[----:B------:R-:W0:Y:S01]  /*4560*/  LDS.64 R18, [R4+0x4088] ;  /* 0x0040880004127984 */ /* 0x000e220000000a00 */
[-C--:B-1----:R-:W-:Y:S02]  /*4570*/  VIADDMNMX R24, R21, R8.reuse, R24, PT ;  /* 0x0000000815187246 */ /* 0x082fe40003800118 */
[----:B------:R-:W-:-:S02]  /*4580*/  VIADDMNMX R2, R23, R8, R2, PT ;  /* 0x0000000817027246 */ /* 0x000fc40003800102 */
[----:B------:R-:W-:Y:S02]  /*4590*/  VIADDMNMX R8, R5, R8, R6, PT ;  /* 0x0000000805087246 */ /* 0x000fe40003800106 */
[----:B------:R-:W1:Y:S01]  /*45a0*/  LDS R6, [R3+0x5bd0] ;  /* 0x005bd00003067984 */ /* 0x000e620000000800 */
[-C--:B0-----:R-:W-:Y:S02]  /*45b0*/  VIADDMNMX R7, R21, R18.reuse, R7, PT ;  /* 0x0000001215077246 */ /* 0x081fe40003800107 */
[-C--:B------:R-:W-:Y:S02]  /*45c0*/  VIADDMNMX R27, R23, R18.reuse, R27, PT ;  /* 0x00000012171b7246 */ /* 0x080fe4000380011b */
[----:B------:R-:W-:Y:S02]  /*45d0*/  VIADDMNMX R20, R5, R18, R20, PT ;  /* 0x0000001205147246 */ /* 0x000fe40003800114 */
[C---:B------:R-:W-:Y:S02]  /*45e0*/  VIADDMNMX R18, R26.reuse, R11, R22, PT ;  /* 0x0000000b1a127246 */ /* 0x040fe40003800116 */
[----:B------:R-:W0:Y:S01]  /*45f0*/  LDS R22, [R3+0x5c38] ;  /* 0x005c380003167984 */ /* 0x000e220000000800 */
[----:B------:R-:W-:-:S02]  /*4600*/  VIADDMNMX R5, R26, R19, R7, PT ;  /* 0x000000131a057246 */ /* 0x000fc40003800107 */
[C---:B-1----:R-:W-:Y:S02]  /*4610*/  VIADDMNMX R23, R6.reuse, R11, R0, PT ;  /* 0x0000000b06177246 */ /* 0x042fe40003800100 */
[C---:B------:R-:W-:Y:S01]  /*4620*/  VIADDMNMX R25, R6.reuse, R9, R2, PT ;  /* 0x0000000906197246 */ /* 0x040fe20003800102 */
[----:B------:R-:W-:Y:S01]  /*4630*/  LDS R0, [R3+0x5d08] ;  /* 0x005d080003007984 */ /* 0x000fe20000000800 */
[----:B------:R-:W-:-:S03]  /*4640*/  VIADDMNMX R27, R6, R19, R27, PT ;  /* 0x00000013061b7246 */ /* 0x000fc6000380011b */
[----:B------:R-:W1:Y:S04]  /*4650*/  LDS.64 R6, [R4+0x130] ;  /* 0x0001300004067984 */ /* 0x000e680000000a00 */
[----:B------:R-:W2:Y:S01]  /*4660*/  LDS R2, [R3+0x5d70] ;  /* 0x005d700003027984 */ /* 0x000ea20000000800 */
[----:B------:R-:W-:Y:S02]  /*4670*/  VIADDMNMX R21, R26, R9, R24, PT ;  /* 0x000000091a157246 */ /* 0x000fe40003800118 */
[C---:B0-----:R-:W-:Y:S02]  /*4680*/  VIADDMNMX R24, R22.reuse, R11, R10, PT ;  /* 0x0000000b16187246 */ /* 0x041fe4000380010a */
[----:B------:R-:W0:Y:S01]  /*4690*/  LDS.64 R10, [R4+0x4090] ;  /* 0x00409000040a7984 */ /* 0x000e220000000a00 */
[----:B------:R-:W-:-:S02]  /*46a0*/  VIADDMNMX R26, R22, R9, R8, PT ;  /* 0x00000009161a7246 */ /* 0x000fc40003800108 */
[----:B------:R-:W-:Y:S01]  /*46b0*/  VIADDMNMX R19, R22, R19, R20, PT ;  /* 0x0000001316137246 */ /* 0x000fe20003800114 */
[----:B------:R-:W3:Y:S01]  /*46c0*/  LDS.64 R8, [R4+0x20e0] ;  /* 0x0020e00004087984 */ /* 0x000ee20000000a00 */
[----:B-1----:R-:W-:-:S03]  /*46d0*/  VIADDMNMX R18, R29, R6, R18, PT ;  /* 0x000000061d127246 */ /* 0x002fc60003800112 */
[----:B------:R-:W1:Y:S01]  /*46e0*/  LDS R22, [R3+0x5dd8] ;  /* 0x005dd80003167984 */ /* 0x000e620000000800 */
[-C--:B------:R-:W-:Y:S02]  /*46f0*/  VIADDMNMX R20, R0, R6.reuse, R23, PT ;  /* 0x0000000600147246 */ /* 0x080fe40003800117 */
[----:B--2---:R-:W-:Y:S02]  /*4700*/  VIADDMNMX R24, R2, R6, R24, PT ;  /* 0x0000000602187246 */ /* 0x004fe40003800118 */
[----:B------:R-:W2:Y:S01]  /*4710*/  LDS R6, [R3+0x5ea8] ;  /* 0x005ea80003067984 */ /* 0x000ea20000000800 */
[CC--:B0-----:R-:W-:Y:S02]  /*4720*/  VIADDMNMX R5, R29.reuse, R10.reuse, R5, PT ;  /* 0x0000000a1d057246 */ /* 0x0c1fe40003800105 */
[----:B------:R-:W-:Y:S02]  /*4730*/  VIADDMNMX R27, R0, R10, R27, PT ;  /* 0x0000000a001b7246 */ /* 0x000fe4000380011b */
[----:B---3--:R-:W-:-:S02]  /*4740*/  VIADDMNMX R21, R29, R8, R21, PT ;  /* 0x000000081d157246 */ /* 0x008fc40003800115 */
[-C--:B------:R-:W-:Y:S02]  /*4750*/  VIADDMNMX R25, R0, R8.reuse, R25, PT ;  /* 0x0000000800197246 */ /* 0x080fe40003800119 */
[C---:B------:R-:W-:Y:S02]  /*4760*/  VIADDMNMX R26, R2.reuse, R8, R26, PT ;  /* 0x00000008021a7246 */ /* 0x040fe4000380011a */
[----:B------:R-:W-:Y:S02]  /*4770*/  VIADDMNMX R19, R2, R10, R19, PT ;  /* 0x0000000a02137246 */ /* 0x000fe40003800113 */
[C---:B-1----:R-:W-:Y:S02]  /*4780*/  VIADDMNMX R29, R22.reuse, R11, R5, PT ;  /* 0x0000000b161d7246 */ /* 0x042fe40003800105 */
[-C--:B------:R-:W-:Y:S02]  /*4790*/  VIADDMNMX R23, R22, R7.reuse, R18, PT ;  /* 0x0000000716177246 */ /* 0x080fe40003800112 */
[----:B--2---:R-:W-:-:S02]  /*47a0*/  VIADDMNMX R5, R6, R7, R24, PT ;  /* 0x0000000706057246 */ /* 0x004fc40003800118 */
[----:B------:R-:W-:Y:S02]  /*47b0*/  VIADDMNMX R7, R28, R7, R20, PT ;  /* 0x000000071c077246 */ /* 0x000fe40003800114 */
[-C--:B------:R-:W-:Y:S02]  /*47c0*/  VIADDMNMX R21, R22, R9.reuse, R21, PT ;  /* 0x0000000916157246 */ /* 0x080fe40003800115 */
[-C--:B------:R-:W-:Y:S02]  /*47d0*/  VIADDMNMX R3, R6, R9.reuse, R26, PT ;  /* 0x0000000906037246 */ /* 0x080fe4000380011a */
[----:B------:R-:W-:Y:S02]  /*47e0*/  VIADDMNMX R25, R28, R9, R25, PT ;  /* 0x000000091c197246 */ /* 0x000fe40003800119 */
[-C--:B------:R-:W-:Y:S02]  /*47f0*/  VIADDMNMX R19, R6, R11.reuse, R19, PT ;  /* 0x0000000b06137246 */ /* 0x080fe40003800113 */
[----:B------:R-:W-:Y:S01]  /*4800*/  VIADDMNMX R27, R28, R11, R27, PT ;  /* 0x0000000b1c1b7246 */ /* 0x000fe2000380011b */
[----:B------:R-:W-:Y:S04]  /*4810*/  STG.E desc[UR8][R16.64], R23 ;  /* 0x0000001710007986 */ /* 0x000fe8000c101908 */
[----:B------:R-:W-:Y:S04]  /*4820*/  STG.E desc[UR8][R16.64+0x68], R7 ;  /* 0x0000680710007986 */ /* 0x000fe8000c101908 */
[----:B------:R-:W-:Y:S04]  /*4830*/  STG.E desc[UR8][R16.64+0xd0], R5 ;  /* 0x0000d00510007986 */ /* 0x000fe8000c101908 */
[----:B------:R-:W-:Y:S04]  /*4840*/  STG.E desc[UR8][R14.64], R21 ;  /* 0x000000150e007986 */ /* 0x000fe8000c101908 */
[----:B------:R-:W-:Y:S04]  /*4850*/  STG.E desc[UR8][R14.64+0x68], R25 ;  /* 0x000068190e007986 */ /* 0x000fe8000c101908 */
[----:B------:R-:W-:Y:S04]  /*4860*/  STG.E desc[UR8][R14.64+0xd0], R3 ;  /* 0x0000d0030e007986 */ /* 0x000fe8000c101908 */
[----:B------:R-:W-:Y:S04]  /*4870*/  STG.E desc[UR8][R12.64], R29 ;  /* 0x0000001d0c007986 */ /* 0x000fe8000c101908 */
[----:B------:R-:W-:Y:S04]  /*4880*/  STG.E desc[UR8][R12.64+0x68], R27 ;  /* 0x0000681b0c007986 */ /* 0x000fe8000c101908 */
[----:B------:R-:W-:Y:S01]  /*4890*/  STG.E desc[UR8][R12.64+0xd0], R19 ;  /* 0x0000d0130c007986 */ /* 0x000fe2000c101908 */
[----:B------:R-:W-:Y:S05]  /*48a0*/  EXIT ;  /* 0x000000000000794d */ /* 0x000fea0003800000 */
.L_x_2:
        /* <DEDUP_REMOVED lines=13> */
.L_x_15:


//--------------------- .text._Z15proc_2_blk_globPiiii --------------------------
	.section	.text._Z15proc_2_blk_globPiiii,"ax",@progbits
	.align	128
        .global         _Z15proc_2_blk_globPiiii
        .type           _Z15proc_2_blk_globPiiii,@function
        .size           _Z15proc_2_blk_globPiiii,(.L_x_16 - _Z15proc_2_blk_globPiiii)
        .other          _Z15proc_2_blk_globPiiii,@"STO_CUDA_ENTRY STV_DEFAULT"
_Z15proc_2_blk_globPiiii:
.text._Z15proc_2_blk_globPiiii:
[----:B------:R-:W-:Y:S01]  /*0000*/  LDC R1, c[0x0][0x37c] ;  /* 0x0000df00ff017b82 */ /* 0x000fe20000000800 */
[----:B------:R-:W0:Y:S07]  /*0010*/  S2R R4, SR_TID.Y ;  /* 0x0000000000047919 */ /* 0x000e2e0000002200 */
[----:B------:R-:W0:Y:S01]  /*0020*/  LDC R11, c[0x0][0x38c] ;  /* 0x0000e300ff0b7b82 */ /* 0x000e220000000800 */
[----:B------:R-:W1:Y:S01]  /*0030*/  LDCU UR8, c[0x0][0x390] ;  /* 0x00007200ff0877ac */ /* 0x000e620008000800 */
[----:B------:R-:W2:Y:S01]  /*0040*/  S2R R0, SR_TID.X ;  /* 0x0000000000007919 */ /* 0x000ea20000002100 */
[----:B------:R-:W3:Y:S05]  /*0050*/  LDCU.64 UR6, c[0x0][0x358] ;  /* 0x00006b00ff0677ac */ /* 0x000eea0008000a00 */
[----:B------:R-:W4:Y:S01]  /*0060*/  LDC.64 R2, c[0x0][0x380] ;  /* 0x0000e000ff027b82 */ /* 0x000f220000000a00 */
[----:B0-----:R-:W-:-:S02]  /*0070*/  IMAD R12, R11, 0x4e, R4 ;  /* 0x0000004e0b0c7824 */ /* 0x001fc400078e0204 */
[----:B--2---:R-:W-:Y:S02]  /*0080*/  IMAD R13, R11, 0x4e, R0 ;  /* 0x0000004e0b0d7824 */ /* 0x004fe400078e0200 */
[C---:B------:R-:W-:Y:S02]  /*0090*/  VIADD R14, R12.reuse, 0x1a ;  /* 0x0000001a0c0e7836 */ /* 0x040fe40000000000 */
[C---:B------:R-:W-:Y:S02]  /*00a0*/  VIADD R16, R12.reuse, 0x34 ;  /* 0x000000340c107836 */ /* 0x040fe40000000000 */
[--C-:B-1----:R-:W-:Y:S02]  /*00b0*/  IMAD R21, R12, UR8, R13.reuse ;  /* 0x000000080c157c24 */ /* 0x102fe4000f8e020d */
[--C-:B------:R-:W-:Y:S02]  /*00c0*/  IMAD R7, R14, UR8, R13.reuse ;  /* 0x000000080e077c24 */ /* 0x100fe4000f8e020d */
[----:B------:R-:W-:-:S02]  /*00d0*/  IMAD R9, R16, UR8, R13 ;  /* 0x0000000810097c24 */ /* 0x000fc4000f8e020d */
[----:B----4-:R-:W-:-:S04]  /*00e0*/  IMAD.WIDE R20, R21, 0x4, R2 ;  /* 0x0000000415147825 */ /* 0x010fc800078e0202 */
[--C-:B------:R-:W-:Y:S01]  /*00f0*/  IMAD.WIDE R6, R7, 0x4, R2.reuse ;  /* 0x0000000407067825 */ /* 0x100fe200078e0202 */
[----:B---3--:R-:W2:Y:S03]  /*0100*/  LDG.E R19, desc[UR6][R20.64] ;  /* 0x0000000614137981 */ /* 0x008ea6000c1e1900 */
[----:B------:R-:W-:Y:S01]  /*0110*/  IMAD.WIDE R8, R9, 0x4, R2 ;  /* 0x0000000409087825 */ /* 0x000fe200078e0202 */
[----:B------:R-:W3:Y:S04]  /*0120*/  LDG.E R18, desc[UR6][R20.64+0x68] ;  /* 0x0000680614127981 */ /* 0x000ee8000c1e1900 */
[----:B------:R0:W4:Y:S04]  /*0130*/  LDG.E R23, desc[UR6][R20.64+0xd0] ;  /* 0x0000d00614177981 */ /* 0x000128000c1e1900 */
[----:B------:R-:W5:Y:S04]  /*0140*/  LDG.E R25, desc[UR6][R6.64] ;  /* 0x0000000606197981 */ /* 0x000f68000c1e1900 */
[----:B------:R-:W5:Y:S04]  /*0150*/  LDG.E R27, desc[UR6][R6.64+0x68] ;  /* 0x00006806061b7981 */ /* 0x000f68000c1e1900 */
[----:B------:R-:W5:Y:S04]  /*0160*/  LDG.E R29, desc[UR6][R6.64+0xd0] ;  /* 0x0000d006061d7981 */ /* 0x000f68000c1e1900 */
[----:B------:R-:W5:Y:S04]  /*0170*/  LDG.E R22, desc[UR6][R8.64] ;  /* 0x0000000608167981 */ /* 0x000f68000c1e1900 */
[----:B------:R-:W5:Y:S04]  /*0180*/  LDG.E R24, desc[UR6][R8.64+0x68] ;  /* 0x0000680608187981 */ /* 0x000f68000c1e1900 */
[----:B------:R-:W5:Y:S01]  /*0190*/  LDG.E R26, desc[UR6][R8.64+0xd0] ;  /* 0x0000d006081a7981 */ /* 0x000f62000c1e1900 */
[----:B------:R-:W-:Y:S01]  /*01a0*/  MOV R5, 0x400 ;  /* 0x0000040000057802 */ /* 0x000fe20000000f00 */
[----:B------:R-:W1:Y:S01]  /*01b0*/  S2UR UR4, SR_CTAID.Y ;  /* 0x00000000000479c3 */ /* 0x000e620000002600 */
[----:B------:R-:W0:Y:S01]  /*01c0*/  S2R R10, SR_CgaCtaId ;  /* 0x00000000000a7919 */ /* 0x000e220000008800 */
[----:B-1----:R-:W-:Y:S01]  /*01d0*/  UISETP.NE.AND UP0, UPT, UR4, URZ, UPT ;  /* 0x000000ff0400728c */ /* 0x002fe2000bf05270 */
[----:B0-----:R-:W-:-:S05]  /*01e0*/  LEA R17, R10, R5, 0x18 ;  /* 0x000000050a117211 */ /* 0x001fca00078ec0ff */
[----:B------:R-:W-:-:S04]  /*01f0*/  IMAD R15, R4, 0x138, R17 ;  /* 0x00000138040f7824 */ /* 0x000fc800078e0211 */
[----:B------:R-:W-:-:S05]  /*0200*/  IMAD R20, R0, 0x4, R15 ;  /* 0x0000000400147824 */ /* 0x000fca00078e020f */
[----:B--2---:R0:W-:Y:S04]  /*0210*/  STS [R20], R19 ;  /* 0x0000001314007388 */ /* 0x0041e80000000800 */
[----:B---3--:R0:W-:Y:S04]  /*0220*/  STS [R20+0x68], R18 ;  /* 0x0000681214007388 */ /* 0x0081e80000000800 */
[----:B----4-:R0:W-:Y:S04]  /*0230*/  STS [R20+0xd0], R23 ;  /* 0x0000d01714007388 */ /* 0x0101e80000000800 */
[----:B-----5:R0:W-:Y:S04]  /*0240*/  STS [R20+0x1fb0], R25 ;  /* 0x001fb01914007388 */ /* 0x0201e80000000800 */
[----:B------:R0:W-:Y:S04]  /*0250*/  STS [R20+0x2018], R27 ;  /* 0x0020181b14007388 */ /* 0x0001e80000000800 */
[----:B------:R0:W-:Y:S04]  /*0260*/  STS [R20+0x2080], R29 ;  /* 0x0020801d14007388 */ /* 0x0001e80000000800 */
[----:B------:R0:W-:Y:S04]  /*0270*/  STS [R20+0x3f60], R22 ;  /* 0x003f601614007388 */ /* 0x0001e80000000800 */
[----:B------:R0:W-:Y:S04]  /*0280*/  STS [R20+0x3fc8], R24 ;  /* 0x003fc81814007388 */ /* 0x0001e80000000800 */
[----:B------:R0:W-:Y:S01]  /*0290*/  STS [R20+0x4030], R26 ;  /* 0x0040301a14007388 */ /* 0x0001e20000000800 */
[----:B------:R-:W-:Y:S05]  /*02a0*/  BRA.U !UP0, `(.L_x_3) ;  /* 0x000000c108687547 */ /* 0x000fea000b800000 */
[----:B------:R-:W1:Y:S01]  /*02b0*/  S2UR UR4, SR_CTAID.X ;  /* 0x00000000000479c3 */ /* 0x000e620000002500 */
[----:B------:R-:W1:Y:S02]  /*02c0*/  LDCU UR5, c[0x0][0x388] ;  /* 0x00007100ff0577ac */ /* 0x000e640008000800 */
[----:B-1----:R-:W-:-:S04]  /*02d0*/  UIADD3 UR4, UPT, UPT, UR4, UR5, URZ ;  /* 0x0000000504047290 */ /* 0x002fc8000fffe0ff */
[----:B------:R-:W-:Y:S02]  /*02e0*/  UIADD3 UR5, UPT, UPT, UR4, 0x1, URZ ;  /* 0x0000000104057890 */ /* 0x000fe4000fffe0ff */
[----:B------:R-:W-:-:S04]  /*02f0*/  ISETP.LE.AND P0, PT, R11, UR4, PT ;  /* 0x000000040b007c0c */ /* 0x000fc8000bf03270 */
[----:B------:R-:W-:-:S09]  /*0300*/  IMAD.U32 R7, RZ, RZ, UR5 ;  /* 0x00000005ff077e24 */ /* 0x000fd2000f8e00ff */
[----:B------:R-:W-:-:S04]  /*0310*/  @!P0 IMAD R7, RZ, RZ, UR4 ;  /* 0x00000004ff078e24 */ /* 0x000fc8000f8e02ff */
[----:B------:R-:W-:-:S04]  /*0320*/  IMAD R7, R7, 0x4e, R0 ;  /* 0x0000004e07077824 */ /* 0x000fc800078e0200 */
[--C-:B------:R-:W-:Y:S02]  /*0330*/  IMAD R9, R12, UR8, R7.reuse ;  /* 0x000000080c097c24 */ /* 0x100fe4000f8e0207 */
[--C-:B------:R-:W-:Y:S02]  /*0340*/  IMAD R11, R14, UR8, R7.reuse ;  /* 0x000000080e0b7c24 */ /* 0x100fe4000f8e0207 */
[----:B------:R-:W-:Y:S02]  /*0350*/  IMAD R13, R16, UR8, R7 ;  /* 0x00000008100d7c24 */ /* 0x000fe4000f8e0207 */
[----:B------:R-:W-:-:S04]  /*0360*/  IMAD.WIDE R6, R9, 0x4, R2 ;  /* 0x0000000409067825 */ /* 0x000fc800078e0202 */
[--C-:B------:R-:W-:Y:S01]  /*0370*/  IMAD.WIDE R8, R11, 0x4, R2.reuse ;  /* 0x000000040b087825 */ /* 0x100fe200078e0202 */
[----:B------:R-:W2:Y:S03]  /*0380*/  LDG.E R17, desc[UR6][R6.64+0xd0] ;  /* 0x0000d00606117981 */ /* 0x000ea6000c1e1900 */
[----:B------:R-:W-:Y:S01]  /*0390*/  IMAD.WIDE R2, R13, 0x4, R2 ;  /* 0x000000040d027825 */ /* 0x000fe200078e0202 */
[----:B------:R-:W3:Y:S04]  /*03a0*/  LDG.E R11, desc[UR6][R6.64] ;  /* 0x00000006060b7981 */ /* 0x000ee8000c1e1900 */
[----:B------:R-:W4:Y:S04]  /*03b0*/  LDG.E R13, desc[UR6][R6.64+0x68] ;  /* 0x00006806060d7981 */ /* 0x000f28000c1e1900 */
[----:B0-----:R-:W5:Y:S04]  /*03c0*/  LDG.E R19, desc[UR6][R8.64] ;  /* 0x0000000608137981 */ /* 0x001f68000c1e1900 */
[----:B------:R-:W5:Y:S04]  /*03d0*/  LDG.E R21, desc[UR6][R8.64+0x68] ;  /* 0x0000680608157981 */ /* 0x000f68000c1e1900 */
[----:B------:R-:W5:Y:S04]  /*03e0*/  LDG.E R23, desc[UR6][R8.64+0xd0] ;  /* 0x0000d00608177981 */ /* 0x000f68000c1e1900 */
[----:B------:R-:W5:Y:S04]  /*03f0*/  LDG.E R25, desc[UR6][R2.64] ;  /* 0x0000000602197981 */ /* 0x000f68000c1e1900 */
[----:B------:R-:W5:Y:S04]  /*0400*/  LDG.E R27, desc[UR6][R2.64+0x68] ;  /* 0x00006806021b7981 */ /* 0x000f68000c1e1900 */
[----:B------:R-:W5:Y:S01]  /*0410*/  LDG.E R29, desc[UR6][R2.64+0xd0] ;  /* 0x0000d006021d7981 */ /* 0x000f62000c1e1900 */
[----:B------:R-:W-:-:S05]  /*0420*/  VIADD R5, R5, 0x5f10 ;  /* 0x00005f1005057836 */ /* 0x000fca0000000000 */
[----:B------:R-:W-:-:S05]  /*0430*/  LEA R5, R10, R5, 0x18 ;  /* 0x000000050a057211 */ /* 0x000fca00078ec0ff */
[----:B------:R-:W-:-:S04]  /*0440*/  IMAD R5, R0, 0x4, R5 ;  /* 0x0000000400057824 */ /* 0x000fc800078e0205 */
[----:B------:R-:W-:-:S05]  /*0450*/  IMAD R4, R4, 0x138, R5 ;  /* 0x0000013804047824 */ /* 0x000fca00078e0205 */
[----:B--2---:R-:W-:Y:S04]  /*0460*/  STS [R4+0xd0], R17 ;  /* 0x0000d01104007388 */ /* 0x004fe80000000800 */
[----:B---3--:R-:W-:Y:S04]  /*0470*/  STS [R4], R11 ;  /* 0x0000000b04007388 */ /* 0x008fe80000000800 */
[----:B----4-:R-:W-:Y:S04]  /*0480*/  STS [R4+0x68], R13 ;  /* 0x0000680d04007388 */ /* 0x010fe80000000800 */
[----:B-----5:R-:W-:Y:S04]  /*0490*/  STS [R4+0x1fb0], R19 ;  /* 0x001fb01304007388 */ /* 0x020fe80000000800 */
[----:B------:R-:W-:Y:S04]  /*04a0*/  STS [R4+0x2018], R21 ;  /* 0x0020181504007388 */ /* 0x000fe80000000800 */
[----:B------:R-:W-:Y:S04]  /*04b0*/  STS [R4+0x2080], R23 ;  /* 0x0020801704007388 */ /* 0x000fe80000000800 */
[----:B------:R-:W-:Y:S04]  /*04c0*/  STS [R4+0x3f60], R25 ;  /* 0x003f601904007388 */ /* 0x000fe80000000800 */
[----:B------:R-:W-:Y:S04]  /*04d0*/  STS [R4+0x3fc8], R27 ;  /* 0x003fc81b04007388 */ /* 0x000fe80000000800 */
[----:B------:R-:W-:Y:S01]  /*04e0*/  STS [R4+0x4030], R29 ;  /* 0x0040301d04007388 */ /* 0x000fe20000000800 */
[----:B------:R-:W-:Y:S06]  /*04f0*/  BAR.SYNC.DEFER_BLOCKING 0x0 ;  /* 0x0000000000007b1d */ /* 0x000fec0000010000 */
[----:B------:R-:W-:Y:S04]  /*0500*/  LDS R0, [R15] ;  /* 0x000000000f007984 */ /* 0x000fe80000000800 */
[----:B------:R-:W-:Y:S04]  /*0510*/  LDS R11, [R4] ;  /* 0x00000000040b7984 */ /* 0x000fe80000000800 */
[----:B------:R-:W0:Y:S04]  /*0520*/  LDS R10, [R5] ;  /* 0x00000000050a7984 */ /* 0x000e280000000800 */
[----:B------:R-:W-:Y:S04]  /*0530*/  LDS R13, [R4+0x68] ;  /* 0x00006800040d7984 */ /* 0x000fe80000000800 */
[----:B------:R-:W-:Y:S04]  /*0540*/  LDS R17, [R4+0xd0] ;  /* 0x0000d00004117984 */ /* 0x000fe80000000800 */
[----:B------:R-:W-:Y:S04]  /*0550*/  LDS R19, [R4+0x1fb0] ;  /* 0x001fb00004137984 */ /* 0x000fe80000000800 */
[----:B------:R-:W-:Y:S04]  /*0560*/  LDS R16, [R4+0x3fc8] ;  /* 0x003fc80004107984 */ /* 0x000fe80000000800 */
[----:B------:R-:W-:Y:S01]  /*0570*/  LDS R18, [R4+0x4030] ;  /* 0x0040300004127984 */ /* 0x000fe20000000800 */
[----:B0-----:R-:W-:-:S05]  /*0580*/  VIADDMNMX R11, R10, R0, R11, PT ;  /* 0x000000000a0b7246 */ /* 0x001fca000380010b */
[----:B------:R-:W-:Y:S04]  /*0590*/  STS [R4], R11 ;  /* 0x0000000b04007388 */ /* 0x000fe80000000800 */
[----:B------:R-:W0:Y:S04]  /*05a0*/  LDS R10, [R5+0x68] ;  /* 0x00006800050a7984 */ /* 0x000e280000000800 */
[----:B------:R-:W-:Y:S01]  /*05b0*/  LDS R11, [R4+0x2018] ;  /* 0x00201800040b7984 */ /* 0x000fe20000000800 */
[----:B0-----:R-:W-:-:S05]  /*05c0*/  VIADDMNMX R13, R10, R0, R13, PT ;  /* 0x000000000a0d7246 */ /* 0x001fca000380010d */
[----:B------:R-:W-:Y:S04]  /*05d0*/  STS [R4+0x68], R13 ;  /* 0x0000680d04007388 */ /* 0x000fe80000000800 */
[----:B------:R-:W0:Y:S04]  /*05e0*/  LDS R10, [R5+0xd0] ;  /* 0x0000d000050a7984 */ /* 0x000e280000000800 */
[----:B------:R-:W-:Y:S01]  /*05f0*/  LDS R13, [R4+0x2080] ;  /* 0x00208000040d7984 */ /* 0x000fe20000000800 */
[----:B0-----:R-:W-:-:S05]  /*0600*/  VIADDMNMX R17, R10, R0, R17, PT ;  /* 0x000000000a117246 */ /* 0x001fca0003800111 */
[----:B------:R-:W-:Y:S04]  /*0610*/  STS [R4+0xd0], R17 ;  /* 0x0000d01104007388 */ /* 0x000fe80000000800 */
[----:B------:R-:W-:Y:S04]  /*0620*/  LDS R0, [R15+0x1fb0] ;  /* 0x001fb0000f007984 */ /* 0x000fe80000000800 */
[----:B------:R-:W0:Y:S02]  /*0630*/  LDS R10, [R5] ;  /* 0x00000000050a7984 */ /* 0x000e240000000800 */
[----:B0-----:R-:W-:-:S05]  /*0640*/  VIADDMNMX R19, R10, R0, R19, PT ;  /* 0x000000000a137246 */ /* 0x001fca0003800113 */
[----:B------:R-:W-:Y:S04]  /*0650*/  STS [R4+0x1fb0], R19 ;  /* 0x001fb01304007388 */ /* 0x000fe80000000800 */
[----:B------:R-:W0:Y:S02]  /*0660*/  LDS R12, [R5+0x68] ;  /* 0x00006800050c7984 */ /* 0x000e240000000800 */
[----:B0-----:R-:W-:-:S05]  /*0670*/  VIADDMNMX R11, R12, R0, R11, PT ;  /* 0x000000000c0b7246 */ /* 0x001fca000380010b */
[----:B------:R-:W-:Y:S04]  /*0680*/  STS [R4+0x2018], R11 ;  /* 0x0020180b04007388 */ /* 0x000fe80000000800 */
[----:B------:R-:W0:Y:S02]  /*0690*/  LDS R14, [R5+0xd0] ;  /* 0x0000d000050e7984 */ /* 0x000e240000000800 */
[----:B0-----:R-:W-:Y:S02]  /*06a0*/  VIADDMNMX R13, R14, R0, R13, PT ;  /* 0x000000000e0d7246 */ /* 0x001fe4000380010d */
[----:B------:R-:W-:Y:S04]  /*06b0*/  LDS R0, [R4+0x3f60] ;  /* 0x003f600004007984 */ /* 0x000fe80000000800 */
[----:B------:R-:W-:Y:S04]  /*06c0*/  STS [R4+0x2080], R13 ;  /* 0x0020800d04007388 */ /* 0x000fe80000000800 */
[----:B------:R-:W0:Y:S02]  /*06d0*/  LDS R17, [R15+0x3f60] ;  /* 0x003f60000f117984 */ /* 0x000e240000000800 */
[----:B0-----:R-:W-:-:S02]  /*06e0*/  VIADDMNMX R19, R10, R17, R0, PT ;  /* 0x000000110a137246 */ /* 0x001fc40003800100 */
[-C--:B------:R-:W-:Y:S02]  /*06f0*/  VIADDMNMX R21, R12, R17.reuse, R16, PT ;  /* 0x000000110c157246 */ /* 0x080fe40003800110 */
[----:B------:R-:W-:Y:S01]  /*0700*/  VIADDMNMX R17, R14, R17, R18, PT ;  /* 0x000000110e117246 */ /* 0x000fe20003800112 */
[----:B------:R-:W-:Y:S04]  /*0710*/  STS [R4+0x3f60], R19 ;  /* 0x003f601304007388 */ /* 0x000fe80000000800 */
[----:B------:R-:W-:Y:S04]  /*0720*/  STS [R4+0x3fc8], R21 ;  /* 0x003fc81504007388 */ /* 0x000fe80000000800 */
[----:B------:R-:W-:Y:S01]  /*0730*/  STS [R4+0x4030], R17 ;  /* 0x0040301104007388 */ /* 0x000fe20000000800 */
[----:B------:R-:W-:Y:S06]  /*0740*/  BAR.SYNC.DEFER_BLOCKING 0x0 ;  /* 0x0000000000007b1d */ /* 0x000fec0000010000 */
[----:B------:R-:W-:Y:S04]  /*0750*/  LDS R0, [R15+0x4] ;  /* 0x000004000f007984 */ /* 0x000fe80000000800 */
[----:B------:R-:W-:Y:S04]  /*0760*/  LDS R11, [R4] ;  /* 0x00000000040b7984 */ /* 0x000fe80000000800 */
[----:B------:R-:W0:Y:S04]  /*0770*/  LDS R10, [R5+0x138] ;  /* 0x00013800050a7984 */ /* 0x000e280000000800 */
        /* <DEDUP_REMOVED lines=16> */
[----:B------:R-:W0:Y:S02]  /*0880*/  LDS R10, [R5+0x138] ;  /* 0x00013800050a7984 */ /* 0x000e240000000800 */
        /* <DEDUP_REMOVED lines=942> */
[----:B0-----:R-:W-:-:S05]  /*4370*/  VIADDMNMX R11, R10, R0, R11, PT ;  /* 0x000000000a0b7246 */ /* 0x001fca000380010b */
        /* <DEDUP_REMOVED lines=2029> */
[----:B------:R-:W-:Y:S04]  /*c250*/  LDS R15, [R15+0x4094] ;  /* 0x004094000f0f7984 */ /* 0x000fe80000000800 */
[----:B------:R-:W0:Y:S02]  /*c260*/  LDS R10, [R5+0x5dd8] ;  /* 0x005dd800050a7984 */ /* 0x000e240000000800 */
[----:B0-----:R-:W-:-:S02]  /*c270*/  VIADDMNMX R13, R10, R15, R0, PT ;  /* 0x0000000f0a0d7246 */ /* 0x001fc40003800100 */
[----:B------:R-:W-:Y:S04]  /*c280*/  LDS R0, [R4+0x3fc8] ;  /* 0x003fc80004007984 */ /* 0x000fe80000000800 */
[----:B------:R-:W-:Y:S04]  /*c290*/  STS [R4+0x3f60], R13 ;  /* 0x003f600d04007388 */ /* 0x000fe80000000800 */
[----:B------:R-:W0:Y:S02]  /*c2a0*/  LDS R10, [R5+0x5e40] ;  /* 0x005e4000050a7984 */ /* 0x000e240000000800 */
[----:B0-----:R-:W-:-:S02]  /*c2b0*/  VIADDMNMX R17, R10, R15, R0, PT ;  /* 0x0000000f0a117246 */ /* 0x001fc40003800100 */
[----:B------:R-:W-:Y:S04]  /*c2c0*/  LDS R0, [R4+0x4030] ;  /* 0x0040300004007984 */ /* 0x000fe80000000800 */
[----:B------:R-:W-:Y:S04]  /*c2d0*/  STS [R4+0x3fc8], R17 ;  /* 0x003fc81104007388 */ /* 0x000fe80000000800 */
[----:B------:R-:W0:Y:S02]  /*c2e0*/  LDS R10, [R5+0x5ea8] ;  /* 0x005ea800050a7984 */ /* 0x000e240000000800 */
[----:B0-----:R-:W-:-:S05]  /*c2f0*/  VIADDMNMX R11, R10, R15, R0, PT ;  /* 0x0000000f0a0b7246 */ /* 0x001fca0003800100 */
[----:B------:R-:W-:Y:S01]  /*c300*/  STS [R4+0x4030], R11 ;  /* 0x0040300b04007388 */ /* 0x000fe20000000800 */
[----:B------:R-:W-:Y:S06]  /*c310*/  BAR.SYNC.DEFER_BLOCKING 0x0 ;  /* 0x0000000000007b1d */ /* 0x000fec0000010000 */
[----:B------:R-:W0:Y:S04]  /*c320*/  LDS R15, [R4] ;  /* 0x00000000040f7984 */ /* 0x000e280000000800 */
[----:B------:R-:W1:Y:S04]  /*c330*/  LDS R19, [R4+0x68] ;  /* 0x0000680004137984 */ /* 0x000e680000000800 */
[----:B------:R-:W2:Y:S04]  /*c340*/  LDS R13, [R4+0xd0] ;  /* 0x0000d000040d7984 */ /* 0x000ea80000000800 */
[----:B------:R-:W3:Y:S04]  /*c350*/  LDS R21, [R4+0x1fb0] ;  /* 0x001fb00004157984 */ /* 0x000ee80000000800 */
[----:B------:R-:W4:Y:S04]  /*c360*/  LDS R23, [R4+0x2018] ;  /* 0x0020180004177984 */ /* 0x000f280000000800 */
[----:B------:R-:W5:Y:S04]  /*c370*/  LDS R25, [R4+0x2080] ;  /* 0x0020800004197984 */ /* 0x000f680000000800 */
[----:B------:R-:W5:Y:S04]  /*c380*/  LDS R17, [R4+0x3f60] ;  /* 0x003f600004117984 */ /* 0x000f680000000800 */
[----:B------:R-:W5:Y:S04]  /*c390*/  LDS R27, [R4+0x4030] ;  /* 0x00403000041b7984 */ /* 0x000f680000000800 */
[----:B------:R-:W5:Y:S04]  /*c3a0*/  LDS R5, [R4+0x3fc8] ;  /* 0x003fc80004057984 */ /* 0x000f680000000800 */
[----:B0-----:R-:W-:Y:S04]  /*c3b0*/  STG.E desc[UR6][R6.64], R15 ;  /* 0x0000000f06007986 */ /* 0x001fe8000c101906 */
[----:B-1----:R-:W-:Y:S04]  /*c3c0*/  STG.E desc[UR6][R6.64+0x68], R19 ;  /* 0x0000681306007986 */ /* 0x002fe8000c101906 */
[----:B--2---:R-:W-:Y:S04]  /*c3d0*/  STG.E desc[UR6][R6.64+0xd0], R13 ;  /* 0x0000d00d06007986 */ /* 0x004fe8000c101906 */
[----:B---3--:R-:W-:Y:S04]  /*c3e0*/  STG.E desc[UR6][R8.64], R21 ;  /* 0x0000001508007986 */ /* 0x008fe8000c101906 */
[----:B----4-:R-:W-:Y:S04]  /*c3f0*/  STG.E desc[UR6][R8.64+0x68], R23 ;  /* 0x0000681708007986 */ /* 0x010fe8000c101906 */
[----:B-----5:R-:W-:Y:S04]  /*c400*/  STG.E desc[UR6][R8.64+0xd0], R25 ;  /* 0x0000d01908007986 */ /* 0x020fe8000c101906 */
[----:B------:R-:W-:Y:S04]  /*c410*/  STG.E desc[UR6][R2.64], R17 ;  /* 0x0000001102007986 */ /* 0x000fe8000c101906 */
[----:B------:R-:W-:Y:S04]  /*c420*/  STG.E desc[UR6][R2.64+0xd0], R27 ;  /* 0x0000d01b02007986 */ /* 0x000fe8000c101906 */
[----:B------:R-:W-:Y:S01]  /*c430*/  STG.E desc[UR6][R2.64+0x68], R5 ;  /* 0x0000680502007986 */ /* 0x000fe2000c101906 */
[----:B------:R-:W-:Y:S05]  /*c440*/  EXIT ;  /* 0x000000000000794d */ /* 0x000fea0003800000 */
.L_x_3:
        /* <DEDUP_REMOVED lines=8> */
[C---:B------:R-:W-:Y:S02]  /*c4d0*/  VIADD R8, R6.reuse, 0x1a ;  /* 0x0000001a06087836 */ /* 0x040fe40000000000 */
[C---:B------:R-:W-:Y:S02]  /*c4e0*/  VIADD R12, R6.reuse, 0x34 ;  /* 0x00000034060c7836 */ /* 0x040fe40000000000 */
        /* <DEDUP_REMOVED lines=18> */
[C---:B------:R-:W-:Y:S02]  /*c610*/  IMAD R4, R0.reuse, 0x4, R5 ;  /* 0x0000000400047824 */ /* 0x040fe400078e0205 */
[----:B------:R-:W-:-:S03]  /*c620*/  IMAD R0, R0, 0x4, R17 ;  /* 0x0000000400007824 */ /* 0x000fc600078e0211 */
[----:B--2---:R-:W-:Y:S04]  /*c630*/  STS [R4], R11 ;  /* 0x0000000b04007388 */ /* 0x004fe80000000800 */
[----:B---3--:R-:W-:Y:S04]  /*c640*/  STS [R4+0xd0], R15 ;  /* 0x0000d00f04007388 */ /* 0x008fe80000000800 */
        /* <DEDUP_REMOVED lines=18> */
[----:B------:R-:W-:Y:S04]  /*c770*/  LDS R13, [R5] ;  /* 0x00000000050d7984 */ /* 0x000fe80000000800 */
        /* <DEDUP_REMOVED lines=12> */
[----:B------:R-:W-:Y:S01]  /*c840*/  VIADDMNMX R17, R12, R17, R16, PT ;  /* 0x000000110c117246 */ /* 0x000fe20003800110 */
[----:B------:R-:W-:Y:S04]  /*c850*/  LDS R14, [R4+0x4030] ;  /* 0x00403000040e7984 */ /* 0x000fe80000000800 */
[----:B------:R-:W-:Y:S04]  /*c860*/  STS [R4+0x2018], R15 ;  /* 0x0020180f04007388 */ /* 0x000fe80000000800 */
[----:B------:R-:W-:Y:S04]  /*c870*/  STS [R4+0x2080], R17 ;  /* 0x0020801104007388 */ /* 0x000fe80000000800 */
[----:B------:R-:W0:Y:S02]  /*c880*/  LDS R13, [R5+0x3f60] ;  /* 0x003f6000050d7984 */ /* 0x000e240000000800 */
[----:B0-----:R-:W-:-:S02]  /*c890*/  VIADDMNMX R13, R10, R13, R21, PT ;  /* 0x0000000d0a0d7246 */ /* 0x001fc40003800115 */
[----:B------:R-:W-:Y:S04]  /*c8a0*/  LDS R10, [R4+0x3fc8] ;  /* 0x003fc800040a7984 */ /* 0x000fe80000000800 */
[----:B------:R-:W-:Y:S04]  /*c8b0*/  STS [R4+0x3f60], R13 ;  /* 0x003f600d04007388 */ /* 0x000fe80000000800 */
[----:B------:R-:W0:Y:S02]  /*c8c0*/  LDS R19, [R5+0x3f60] ;  /* 0x003f600005137984 */ /* 0x000e240000000800 */
[----:B0-----:R-:W-:-:S02]  /*c8d0*/  VIADDMNMX R21, R11, R19, R10, PT ;  /* 0x000000130b157246 */ /* 0x001fc4000380010a */
[----:B------:R-:W-:-:S03]  /*c8e0*/  VIADDMNMX R19, R12, R19, R14, PT ;  /* 0x000000130c137246 */ /* 0x000fc6000380010e */
[----:B------:R-:W-:Y:S04]  /*c8f0*/  STS [R4+0x3fc8], R21 ;  /* 0x003fc81504007388 */ /* 0x000fe80000000800 */
[----:B------:R-:W-:Y:S01]  /*c900*/  STS [R4+0x4030], R19 ;  /* 0x0040301304007388 */ /* 0x000fe20000000800 */
[----:B------:R-:W-:Y:S06]  /*c910*/  BAR.SYNC.DEFER_BLOCKING 0x0 ;  /* 0x0000000000007b1d */ /* 0x000fec0000010000 */
[----:B------:R-:W-:Y:S04]  /*c920*/  LDS R11, [R4] ;  /* 0x00000000040b7984 */ /* 0x000fe80000000800 */
[----:B------:R-:W-:Y:S04]  /*c930*/  LDS R12, [R5+0x4] ;  /* 0x00000400050c7984 */ /* 0x000fe80000000800 */
[----:B------:R-:W0:Y:S04]  /*c940*/  LDS R10, [R0+0x138] ;  /* 0x00013800000a7984 */ /* 0x000e280000000800 */
[----:B------:R-:W-:Y:S04]  /*c950*/  LDS R14, [R4+0xd0] ;  /* 0x0000d000040e7984 */ /* 0x000fe80000000800 */
[----:B------:R-:W-:Y:S04]  /*c960*/  LDS R19, [R4+0x1fb0] ;  /* 0x001fb00004137984 */ /* 0x000fe80000000800 */
[----:B------:R-:W-:Y:S04]  /*c970*/  LDS R16, [R4+0x2080] ;  /* 0x0020800004107984 */ /* 0x000fe80000000800 */
[----:B------:R-:W-:Y:S01]  /*c980*/  LDS R21, [R4+0x3f60] ;  /* 0x003f600004157984 */ /* 0x000fe20000000800 */
[----:B0-----:R-:W-:-:S03]  /*c990*/  VIADDMNMX R13, R10, R12, R11, PT ;  /* 0x0000000c0a0d7246 */ /* 0x001fc6000380010b */
[----:B------:R-:W-:Y:S04]  /*c9a0*/  LDS R12, [R4+0x68] ;  /* 0x00006800040c7984 */ /* 0x000fe80000000800 */
[----:B------:R-:W-:Y:S04]  /*c9b0*/  STS [R4], R13 ;  /* 0x0000000d04007388 */ /* 0x000fe80000000800 */
        /* <DEDUP_REMOVED lines=13> */
[----:B------:R-:W-:-:S03]  /*ca90*/  VIADDMNMX R13, R12, R13, R16, PT ;  /* 0x0000000d0c0d7246 */ /* 0x000fc60003800110 */
[----:B------:R-:W-:Y:S04]  /*caa0*/  STS [R4+0x2018], R17 ;  /* 0x0020181104007388 */ /* 0x000fe80000000800 */
[----:B------:R-:W-:Y:S04]  /*cab0*/  STS [R4+0x2080], R13 ;  /* 0x0020800d04007388 */ /* 0x000fe80000000800 */
[----:B------:R-:W0:Y:S02]  /*cac0*/  LDS R14, [R5+0x3f64] ;  /* 0x003f6400050e7984 */ /* 0x000e240000000800 */
[----:B0-----:R-:W-:-:S02]  /*cad0*/  VIADDMNMX R21, R10, R14, R21, PT ;  /* 0x0000000e0a157246 */ /* 0x001fc40003800115 */
[----:B------:R-:W-:Y:S04]  /*cae0*/  LDS R10, [R4+0x3fc8] ;  /* 0x003fc800040a7984 */ /* 0x000fe80000000800 */
[----:B------:R-:W-:Y:S04]  /*caf0*/  STS [R4+0x3f60], R21 ;  /* 0x003f601504007388 */ /* 0x000fe80000000800 */
[----:B------:R-:W0:Y:S04]  /*cb00*/  LDS R15, [R5+0x3f64] ;  /* 0x003f6400050f7984 */ /* 0x000e280000000800 */
[----:B------:R-:W1:Y:S01]  /*cb10*/  LDS R14, [R4+0x4030] ;  /* 0x00403000040e7984 */ /* 0x000e620000000800 */
[----:B0-----:R-:W-:-:S02]  /*cb20*/  VIADDMNMX R19, R11, R15, R10, PT ;  /* 0x0000000f0b137246 */ /* 0x001fc4000380010a */
[----:B-1----:R-:W-:-:S03]  /*cb30*/  VIADDMNMX R15, R12, R15, R14, PT ;  /* 0x0000000f0c0f7246 */ /* 0x002fc6000380010e */
        /* <DEDUP_REMOVED lines=903> */
[----:B------:R-:W-:Y:S04]  /*103b0*/  LDS R14, [R5+0x68] ;  /* 0x00006800050e7984 */ /* 0x000fe80000000800 */
[----:B------:R-:W0:Y:S02]  /*103c0*/  LDS R12, [R0+0x2080] ;  /* 0x00208000000c7984 */ /* 0x000e240000000800 */
[----:B0-----:R-:W-:-:S02]  /*103d0*/  VIADDMNMX R15, R12, R14, R15, PT ;  /* 0x0000000e0c0f7246 */ /* 0x001fc4000380010f */
[----:B------:R-:W-:Y:S04]  /*103e0*/  LDS R14, [R4+0x2018] ;  /* 0x00201800040e7984 */ /* 0x000fe80000000800 */
[----:B------:R-:W-:Y:S04]  /*103f0*/  STS [R4+0xd0], R15 ;  /* 0x0000d00f04007388 */ /* 0x000fe80000000800 */
[----:B------:R-:W0:Y:S04]  /*10400*/  LDS R13, [R5+0x2018] ;  /* 0x00201800050d7984 */ /* 0x000e280000000800 */
[----:B------:R-:W-:Y:S01]  /*10410*/  LDS R15, [R4+0x3f60] ;  /* 0x003f6000040f7984 */ /* 0x000fe20000000800 */
[----:B0-----:R-:W-:-:S03]  /*10420*/  VIADDMNMX R13, R10, R13, R19, PT ;  /* 0x0000000d0a0d7246 */ /* 0x001fc60003800113 */
[----:B------:R-:W-:Y:S04]  /*10430*/  LDS R19, [R4+0x2080] ;  /* 0x0020800004137984 */ /* 0x000fe80000000800 */
[----:B------:R-:W-:Y:S04]  /*10440*/  STS [R4+0x1fb0], R13 ;  /* 0x001fb00d04007388 */ /* 0x000fe80000000800 */
        /* <DEDUP_REMOVED lines=43> */
[----:B------:R-:W0:Y:S04]  /*10700*/  LDS R14, [R5+0x201c] ;  /* 0x00201c00050e7984 */ /* 0x000e280000000800 */
[----:B------:R-:W-:Y:S01]  /*10710*/  LDS R15, [R4+0x4030] ;  /* 0x00403000040f7984 */ /* 0x000fe20000000800 */
[----:B0-----:R-:W-:-:S05]  /*10720*/  VIADDMNMX R13, R12, R14, R13, PT ;  /* 0x0000000e0c0d7246 */ /* 0x001fca000380010d */
[----:B------:R-:W-:Y:S04]  /*10730*/  STS [R4+0x2080], R13 ;  /* 0x0020800d04007388 */ /* 0x000fe80000000800 */
[----:B------:R-:W0:Y:S02]  /*10740*/  LDS R14, [R5+0x3fcc] ;  /* 0x003fcc00050e7984 */ /* 0x000e240000000800 */
[----:B0-----:R-:W-:Y:S02]  /*10750*/  VIADDMNMX R17, R10, R14, R17, PT ;  /* 0x0000000e0a117246 */ /* 0x001fe40003800111 */
[----:B------:R-:W-:Y:S04]  /*10760*/  LDS R10, [R4+0x3fc8] ;  /* 0x003fc800040a7984 */ /* 0x000fe80000000800 */
        /* <DEDUP_REMOVED lines=2027> */
.L_x_4:
        /* <DEDUP_REMOVED lines=14> */
.L_x_16:


//--------------------- .text._Z15proc_1_blk_globPiii --------------------------
	.section	.text._Z15proc_1_blk_globPiii,"ax",@progbits
	.align	128
        .global         _Z15proc_1_blk_globPiii
        .type           _Z15proc_1_blk_globPiii,@function
        .size           _Z15proc_1_blk_globPiii,(.L_x_17 - _Z15proc_1_blk_globPiii)
        .other          _Z15proc_1_blk_globPiii,@"STO_CUDA_ENTRY STV_DEFAULT"
_Z15proc_1_blk_globPiii:
.text._Z15proc_1_blk_globPiii:
[----:B------:R-:W-:Y:S01]  /*0000*/  LDC R1, c[0x0][0x37c] ;  /* 0x0000df00ff017b82 */ /* 0x000fe20000000800 */
[----:B------:R-:W0:Y:S07]  /*0010*/  S2R R11, SR_TID.Y ;  /* 0x00000000000b7919 */ /* 0x000e2e0000002200 */
[----:B------:R-:W0:Y:S01]  /*0020*/  LDC.64 R12, c[0x0][0x388] ;  /* 0x0000e200ff0c7b82 */ /* 0x000e220000000a00 */
[----:B------:R-:W1:Y:S01]  /*0030*/  LDCU.64 UR4, c[0x0][0x358] ;  /* 0x00006b00ff0477ac */ /* 0x000e620008000a00 */
[----:B------:R-:W2:Y:S06]  /*0040*/  S2R R9, SR_TID.X ;  /* 0x0000000000097919 */ /* 0x000eac0000002100 */
[----:B------:R-:W3:Y:S01]  /*0050*/  LDC.64 R6, c[0x0][0x380] ;  /* 0x0000e000ff067b82 */ /* 0x000ee20000000a00 */
[----:B0-----:R-:W-:-:S02]  /*0060*/  IMAD R2, R12, 0x4e, R11 ;  /* 0x0000004e0c027824 */ /* 0x001fc400078e020b */
[----:B--2---:R-:W-:Y:S02]  /*0070*/  IMAD R0, R12, 0x4e, R9 ;  /* 0x0000004e0c007824 */ /* 0x004fe400078e0209 */
[C---:B------:R-:W-:Y:S02]  /*0080*/  VIADD R4, R2.reuse, 0x1a ;  /* 0x0000001a02047836 */ /* 0x040fe40000000000 */
[C---:B------:R-:W-:Y:S02]  /*0090*/  VIADD R8, R2.reuse, 0x34 ;  /* 0x0000003402087836 */ /* 0x040fe40000000000 */
[-CC-:B------:R-:W-:Y:S02]  /*00a0*/  IMAD R3, R2, R13.reuse, R0.reuse ;  /* 0x0000000d02037224 */ /* 0x180fe400078e0200 */
[-CC-:B------:R-:W-:Y:S02]  /*00b0*/  IMAD R5, R4, R13.reuse, R0.reuse ;  /* 0x0000000d04057224 */ /* 0x180fe400078e0200 */
[----:B------:R-:W-:-:S02]  /*00c0*/  IMAD R13, R8, R13, R0 ;  /* 0x0000000d080d7224 */ /* 0x000fc400078e0200 */
[----:B---3--:R-:W-:-:S04]  /*00d0*/  IMAD.WIDE R2, R3, 0x4, R6 ;  /* 0x0000000403027825 */ /* 0x008fc800078e0206 */
[--C-:B------:R-:W-:Y:S01]  /*00e0*/  IMAD.WIDE R4, R5, 0x4, R6.reuse ;  /* 0x0000000405047825 */ /* 0x100fe200078e0206 */
[----:B-1----:R-:W2:Y:S03]  /*00f0*/  LDG.E R15, desc[UR4][R2.64+0x68] ;  /* 0x00006804020f7981 */ /* 0x002ea6000c1e1900 */
[----:B------:R-:W-:Y:S01]  /*0100*/  IMAD.WIDE R6, R13, 0x4, R6 ;  /* 0x000000040d067825 */ /* 0x000fe200078e0206 */
[----:B------:R-:W3:Y:S04]  /*0110*/  LDG.E R17, desc[UR4][R2.64+0xd0] ;  /* 0x0000d00402117981 */ /* 0x000ee8000c1e1900 */
[----:B------:R-:W4:Y:S04]  /*0120*/  LDG.E R13, desc[UR4][R2.64] ;  /* 0x00000004020d7981 */ /* 0x000f28000c1e1900 */
[----:B------:R-:W5:Y:S04]  /*0130*/  LDG.E R19, desc[UR4][R4.64] ;  /* 0x0000000404137981 */ /* 0x000f68000c1e1900 */
[----:B------:R-:W5:Y:S04]  /*0140*/  LDG.E R21, desc[UR4][R4.64+0x68] ;  /* 0x0000680404157981 */ /* 0x000f68000c1e1900 */
[----:B------:R-:W5:Y:S04]  /*0150*/  LDG.E R23, desc[UR4][R4.64+0xd0] ;  /* 0x0000d00404177981 */ /* 0x000f68000c1e1900 */
[----:B------:R-:W5:Y:S04]  /*0160*/  LDG.E R25, desc[UR4][R6.64] ;  /* 0x0000000406197981 */ /* 0x000f68000c1e1900 */
[----:B------:R-:W5:Y:S04]  /*0170*/  LDG.E R27, desc[UR4][R6.64+0x68] ;  /* 0x00006804061b7981 */ /* 0x000f68000c1e1900 */
[----:B------:R-:W5:Y:S01]  /*0180*/  LDG.E R29, desc[UR4][R6.64+0xd0] ;  /* 0x0000d004061d7981 */ /* 0x000f62000c1e1900 */
[----:B------:R-:W0:Y:S01]  /*0190*/  S2R R10, SR_CgaCtaId ;  /* 0x00000000000a7919 */ /* 0x000e220000008800 */
[----:B------:R-:W-:-:S04]  /*01a0*/  MOV R0, 0x400 ;  /* 0x0000040000007802 */ /* 0x000fc80000000f00 */
[----:B0-----:R-:W-:-:S05]  /*01b0*/  LEA R10, R10, R0, 0x18 ;  /* 0x000000000a0a7211 */ /* 0x001fca00078ec0ff */
[----:B------:R-:W-:-:S04]  /*01c0*/  IMAD R8, R11, 0x138, R10 ;  /* 0x000001380b087824 */ /* 0x000fc800078e020a */
[C---:B------:R-:W-:Y:S02]  /*01d0*/  IMAD R0, R9.reuse, 0x4, R8 ;  /* 0x0000000409007824 */ /* 0x040fe400078e0208 */
[----:B------:R-:W-:-:S03]  /*01e0*/  IMAD R9, R9, 0x4, R10 ;  /* 0x0000000409097824 */ /* 0x000fc600078e020a */
[----:B--2---:R-:W-:Y:S04]  /*01f0*/  STS [R0+0x68], R15 ;  /* 0x0000680f00007388 */ /* 0x004fe80000000800 */
[----:B---3--:R-:W-:Y:S04]  /*0200*/  STS [R0+0xd0], R17 ;  /* 0x0000d01100007388 */ /* 0x008fe80000000800 */
[----:B----4-:R-:W-:Y:S04]  /*0210*/  STS [R0], R13 ;  /* 0x0000000d00007388 */ /* 0x010fe80000000800 */
        /* <DEDUP_REMOVED lines=9> */
[----:B------:R-:W0:Y:S02]  /*02b0*/  LDS R12, [R9] ;  /* 0x00000000090c7984 */ /* 0x000e240000000800 */
[----:B0-----:R-:W-:-:S02]  /*02c0*/  VIADDMNMX R11, R12, R11, R10, PT ;  /* 0x0000000b0c0b7246 */ /* 0x001fc4000380010a */
[----:B------:R-:W-:Y:S04]  /*02d0*/  LDS R10, [R0+0x68] ;  /* 0x00006800000a7984 */ /* 0x000fe80000000800 */
[----:B------:R-:W-:Y:S04]  /*02e0*/  STS [R0], R11 ;  /* 0x0000000b00007388 */ /* 0x000fe80000000800 */
[----:B------:R-:W-:Y:S04]  /*02f0*/  LDS R13, [R8] ;  /* 0x00000000080d7984 */ /* 0x000fe80000000800 */
        /* <DEDUP_REMOVED lines=8> */
[----:B------:R-:W-:Y:S04]  /*0380*/  LDS R17, [R8+0x1fb0] ;  /* 0x001fb00008117984 */ /* 0x000fe80000000800 */
[----:B------:R-:W0:Y:S02]  /*0390*/  LDS R11, [R9] ;  /* 0x00000000090b7984 */ /* 0x000e240000000800 */
[----:B0-----:R-:W-:-:S02]  /*03a0*/  VIADDMNMX R17, R11, R17, R10, PT ;  /* 0x000000110b117246 */ /* 0x001fc4000380010a */
[----:B------:R-:W-:Y:S04]  /*03b0*/  LDS R10, [R0+0x2018] ;  /* 0x00201800000a7984 */ /* 0x000fe80000000800 */
[----:B------:R-:W-:Y:S04]  /*03c0*/  STS [R0+0x1fb0], R17 ;  /* 0x001fb01100007388 */ /* 0x000fe80000000800 */
[----:B------:R-:W-:Y:S04]  /*03d0*/  LDS R19, [R8+0x1fb0] ;  /* 0x001fb00008137984 */ /* 0x000fe80000000800 */
[----:B------:R-:W0:Y:S04]  /*03e0*/  LDS R12, [R9+0x68] ;  /* 0x00006800090c7984 */ /* 0x000e280000000800 */
[----:B------:R-:W-:Y:S01]  /*03f0*/  LDS R17, [R0+0x3fc8] ;  /* 0x003fc80000117984 */ /* 0x000fe20000000800 */
[----:B0-----:R-:W-:-:S03]  /*0400*/  VIADDMNMX R15, R12, R19, R10, PT ;  /* 0x000000130c0f7246 */ /* 0x001fc6000380010a */
[----:B------:R-:W-:Y:S04]  /*0410*/  LDS R10, [R0+0x2080] ;  /* 0x00208000000a7984 */ /* 0x000fe80000000800 */
[----:B------:R-:W-:Y:S04]  /*0420*/  STS [R0+0x2018], R15 ;  /* 0x0020180f00007388 */ /* 0x000fe80000000800 */
        /* <DEDUP_REMOVED lines=17> */
[----:B------:R-:W-:Y:S01]  /*0540*/  LDS R19, [R0+0x3f60] ;  /* 0x003f600000137984 */ /* 0x000fe20000000800 */
[----:B0-----:R-:W-:-:S03]  /*0550*/  VIADDMNMX R15, R12, R15, R10, PT ;  /* 0x0000000f0c0f7246 */ /* 0x001fc6000380010a */
[----:B------:R-:W-:Y:S04]  /*0560*/  LDS R10, [R0+0x68] ;  /* 0x00006800000a7984 */ /* 0x000fe80000000800 */
[----:B------:R-:W-:Y:S04]  /*0570*/  STS [R0], R15 ;  /* 0x0000000f00007388 */ /* 0x000fe80000000800 */
        /* <DEDUP_REMOVED lines=10> */
[----:B------:R-:W0:Y:S02]  /*0620*/  LDS R12, [R9+0x138] ;  /* 0x00013800090c7984 */ /* 0x000e240000000800 */
        /* <DEDUP_REMOVED lines=984> */
[----:B------:R-:W0:Y:S02]  /*43b0*/  LDS R12, [R9+0x1fb0] ;  /* 0x001fb000090c7984 */ /* 0x000e240000000800 */
[----:B0-----:R-:W-:-:S02]  /*43c0*/  VIADDMNMX R15, R12, R15, R10, PT ;  /* 0x0000000f0c0f7246 */ /* 0x001fc4000380010a */
[----:B------:R-:W-:Y:S04]  /*43d0*/  LDS R10, [R0+0x68] ;  /* 0x00006800000a7984 */ /* 0x000fe80000000800 */
[----:B------:R-:W-:Y:S04]  /*43e0*/  STS [R0], R15 ;  /* 0x0000000f00007388 */ /* 0x000fe80000000800 */
        /* <DEDUP_REMOVED lines=37> */
[----:B0-----:R-:W-:-:S05]  /*4640*/  VIADDMNMX R11, R12, R11, R10, PT ;  /* 0x0000000b0c0b7246 */ /* 0x001fca000380010a */
        /* <DEDUP_REMOVED lines=2367> */
.L_x_5:
        /* <DEDUP_REMOVED lines=12> */
.L_x_17:


//--------------------- .text._Z9copy_distPiiS_ii --------------------------
	.section	.text._Z9copy_distPiiS_ii,"ax",@progbits
	.align	128
        .global         _Z9copy_distPiiS_ii
        .type           _Z9copy_distPiiS_ii,@function
        .size           _Z9copy_distPiiS_ii,(.L_x_18 - _Z9copy_distPiiS_ii)
        .other          _Z9copy_distPiiS_ii,@"STO_CUDA_ENTRY STV_DEFAULT"
_Z9copy_distPiiS_ii:
.text._Z9copy_distPiiS_ii:
[----:B------:R-:W-:Y:S01]  /*0000*/  LDC R1, c[0x0][0x37c] ;  /* 0x0000df00ff017b82 */ /* 0x000fe20000000800 */
[----:B------:R-:W0:Y:S07]  /*0010*/  S2R R3, SR_TID.X ;  /* 0x0000000000037919 */ /* 0x000e2e0000002100 */
[----:B------:R-:W1:Y:S01]  /*0020*/  LDC R9, c[0x0][0x364] ;  /* 0x0000d900ff097b82 */ /* 0x000e620000000800 */
[----:B------:R-:W2:Y:S01]  /*0030*/  LDCU.64 UR8, c[0x0][0x398] ;  /* 0x00007300ff0877ac */ /* 0x000ea20008000a00 */
[----:B------:R-:W1:Y:S01]  /*0040*/  S2R R0, SR_TID.Y ;  /* 0x0000000000007919 */ /* 0x000e620000002200 */
[----:B------:R-:W3:Y:S05]  /*0050*/  LDCU UR6, c[0x0][0x388] ;  /* 0x00007100ff0677ac */ /* 0x000eea0008000800 */
[----:B------:R-:W0:Y:S08]  /*0060*/  S2UR UR5, SR_CTAID.X ;  /* 0x00000000000579c3 */ /* 0x000e300000002500 */
[----:B------:R-:W0:Y:S08]  /*0070*/  LDC R2, c[0x0][0x360] ;  /* 0x0000d800ff027b82 */ /* 0x000e300000000800 */
[----:B------:R-:W1:Y:S08]  /*0080*/  S2UR UR4, SR_CTAID.Y ;  /* 0x00000000000479c3 */ /* 0x000e700000002600 */
[----:B------:R-:W4:Y:S01]  /*0090*/  LDC.64 R4, c[0x0][0x380] ;  /* 0x0000e000ff047b82 */ /* 0x000f220000000a00 */
[----:B0-----:R-:W-:-:S02]  /*00a0*/  IMAD R3, R2, UR5, R3 ;  /* 0x0000000502037c24 */ /* 0x001fc4000f8e0203 */
[----:B------:R-:W-:Y:S02]  /*00b0*/  HFMA2 R2, -RZ, RZ, 0, 0 ;  /* 0x00000000ff027431 */ /* 0x000fe400000001ff */
[----:B-1----:R-:W-:Y:S01]  /*00c0*/  IMAD R9, R9, UR4, R0 ;  /* 0x0000000409097c24 */ /* 0x002fe2000f8e0200 */
[----:B------:R-:W0:Y:S02]  /*00d0*/  LDCU.64 UR4, c[0x0][0x358] ;  /* 0x00006b00ff0477ac */ /* 0x000e240008000a00 */
[----:B------:R-:W-:Y:S02]  /*00e0*/  IMAD.HI R2, R3, -0x2df2df2d, R2 ;  /* 0xd20d20d303027827 */ /* 0x000fe400078e0202 */
[----:B------:R-:W-:-:S03]  /*00f0*/  SHF.R.U32.HI R0, RZ, 0x1, R9 ;  /* 0x00000001ff007819 */ /* 0x000fc60000011609 */
[----:B------:R-:W-:Y:S02]  /*0100*/  SHF.R.U32.HI R7, RZ, 0x1f, R2 ;  /* 0x0000001fff077819 */ /* 0x000fe40000011602 */
[----:B------:R-:W-:Y:S02]  /*0110*/  IMAD.HI.U32 R0, R0, -0x2df2df2d, RZ ;  /* 0xd20d20d300007827 */ /* 0x000fe400078e00ff */
[----:B------:R-:W-:-:S03]  /*0120*/  LEA.HI.SX32 R7, R2, R7, 0x1a ;  /* 0x0000000702077211 */ /* 0x000fc600078fd2ff */
[----:B------:R-:W-:Y:S02]  /*0130*/  SHF.R.U32.HI R0, RZ, 0x5, R0 ;  /* 0x00000005ff007819 */ /* 0x000fe40000011600 */
[----:B------:R-:W-:-:S03]  /*0140*/  IMAD R11, R7, -0x4e, R3 ;  /* 0xffffffb2070b7824 */ /* 0x000fc600078e0203 */
[C---:B------:R-:W-:Y:S02]  /*0150*/  IMAD R2, R0.reuse, -0x4e, R9 ;  /* 0xffffffb200027824 */ /* 0x040fe400078e0209 */
[----:B--2---:R-:W-:Y:S02]  /*0160*/  IMAD R0, R0, UR9, R7 ;  /* 0x0000000900007c24 */ /* 0x004fe4000f8e0207 */
[----:B------:R-:W-:Y:S01]  /*0170*/  IMAD R11, R2, 0x4e, R11 ;  /* 0x0000004e020b7824 */ /* 0x000fe200078e020b */
[----:B------:R-:W1:Y:S03]  /*0180*/  LDC.64 R6, c[0x0][0x390] ;  /* 0x0000e400ff067b82 */ /* 0x000e660000000a00 */
[----:B---3--:R-:W-:-:S04]  /*0190*/  IMAD R11, R0, UR6, R11 ;  /* 0x00000006000b7c24 */ /* 0x008fc8000f8e020b */
[----:B----4-:R-:W-:-:S06]  /*01a0*/  IMAD.WIDE R4, R11, 0x4, R4 ;  /* 0x000000040b047825 */ /* 0x010fcc00078e0204 */
[----:B0-----:R-:W2:Y:S01]  /*01b0*/  LDG.E R5, desc[UR4][R4.64] ;  /* 0x0000000404057981 */ /* 0x001ea2000c1e1900 */
[----:B------:R-:W-:-:S04]  /*01c0*/  IMAD R3, R9, UR8, R3 ;  /* 0x0000000809037c24 */ /* 0x000fc8000f8e0203 */
[----:B-1----:R-:W-:-:S05]  /*01d0*/  IMAD.WIDE R2, R3, 0x4, R6 ;  /* 0x0000000403027825 */ /* 0x002fca00078e0206 */
[----:B--2---:R-:W-:Y:S01]  /*01e0*/  STG.E desc[UR4][R2.64], R5 ;  /* 0x0000000502007986 */ /* 0x004fe2000c101904 */
[----:B------:R-:W-:Y:S05]  /*01f0*/  EXIT ;  /* 0x000000000000794d */ /* 0x000fea0003800000 */
.L_x_6:
        /* <DEDUP_REMOVED lines=16> */
.L_x_18:


//--------------------- .text._Z10build_distPiiS_ii --------------------------
	.section	.text._Z10build_distPiiS_ii,"ax",@progbits
	.align	128
        .global         _Z10build_distPiiS_ii
        .type           _Z10build_distPiiS_ii,@function
        .size           _Z10build_distPiiS_ii,(.L_x_19 - _Z10build_distPiiS_ii)
        .other          _Z10build_distPiiS_ii,@"STO_CUDA_ENTRY STV_DEFAULT"
_Z10build_distPiiS_ii:
.text._Z10build_distPiiS_ii:
        /* <DEDUP_REMOVED lines=11> */
[----:B------:R-:W-:Y:S01]  /*00b0*/  HFMA2 R6, -RZ, RZ, 0, 0 ;  /* 0x00000000ff067431 */ /* 0x000fe200000001ff */
[----:B------:R-:W2:Y:S03]  /*00c0*/  LDCU.64 UR6, c[0x0][0x398] ;  /* 0x00007300ff0677ac */ /* 0x000ea60008000a00 */
[----:B0-----:R-:W-:Y:S01]  /*00d0*/  IMAD.WIDE R4, R3, 0x4, R4 ;  /* 0x0000000403047825 */ /* 0x001fe200078e0204 */
[----:B------:R-:W-:Y:S01]  /*00e0*/  MOV R8, RZ ;  /* 0x000000ff00087202 */ /* 0x000fe20000000f00 */
[----:B------:R-:W0:Y:S03]  /*00f0*/  LDC.64 R2, c[0x0][0x390] ;  /* 0x0000e400ff027b82 */ /* 0x000e260000000a00 */
[----:B-1----:R-:W3:Y:S04]  /*0100*/  LDG.E R7, desc[UR4][R4.64] ;  /* 0x0000000404077981 */ /* 0x002ee8000c1e1900 */
[----:B------:R-:W4:Y:S04]  /*0110*/  LDG.E R9, desc[UR4][R4.64+0x4] ;  /* 0x0000040404097981 */ /* 0x000f28000c1e1900 */
[----:B------:R-:W5:Y:S01]  /*0120*/  LDG.E R11, desc[UR4][R4.64+0x8] ;  /* 0x00000804040b7981 */ /* 0x000f62000c1e1900 */
[----:B---3--:R-:W-:-:S04]  /*0130*/  IMAD.HI R0, R7, -0x2df2df2d, R6 ;  /* 0xd20d20d307007827 */ /* 0x008fc800078e0206 */
[----:B----4-:R-:W-:Y:S01]  /*0140*/  IMAD.HI R6, R9, -0x2df2df2d, R8 ;  /* 0xd20d20d309067827 */ /* 0x010fe200078e0208 */
[----:B------:R-:W-:-:S04]  /*0150*/  SHF.R.U32.HI R13, RZ, 0x1f, R0 ;  /* 0x0000001fff0d7819 */ /* 0x000fc80000011600 */
[----:B------:R-:W-:Y:S02]  /*0160*/  SHF.R.U32.HI R15, RZ, 0x1f, R6 ;  /* 0x0000001fff0f7819 */ /* 0x000fe40000011606 */
[----:B------:R-:W-:Y:S02]  /*0170*/  LEA.HI.SX32 R13, R0, R13, 0x1a ;  /* 0x0000000d000d7211 */ /* 0x000fe400078fd2ff */
[----:B------:R-:W-:-:S03]  /*0180*/  LEA.HI.SX32 R8, R6, R15, 0x1a ;  /* 0x0000000f06087211 */ /* 0x000fc600078fd2ff */
[C---:B------:R-:W-:Y:S02]  /*0190*/  IMAD R6, R13.reuse, -0x4e, R7 ;  /* 0xffffffb20d067824 */ /* 0x040fe400078e0207 */
[----:B------:R-:W-:Y:S02]  /*01a0*/  IMAD R9, R8, -0x4e, R9 ;  /* 0xffffffb208097824 */ /* 0x000fe400078e0209 */
[----:B--2---:R-:W-:Y:S02]  /*01b0*/  IMAD R8, R13, UR7, R8 ;  /* 0x000000070d087c24 */ /* 0x004fe4000f8e0208 */
[----:B------:R-:W-:-:S04]  /*01c0*/  IMAD R9, R6, 0x4e, R9 ;  /* 0x0000004e06097824 */ /* 0x000fc800078e0209 */
[----:B------:R-:W-:-:S04]  /*01d0*/  IMAD R9, R8, UR6, R9 ;  /* 0x0000000608097c24 */ /* 0x000fc8000f8e0209 */
[----:B0-----:R-:W-:-:S05]  /*01e0*/  IMAD.WIDE R2, R9, 0x4, R2 ;  /* 0x0000000409027825 */ /* 0x001fca00078e0202 */
[----:B-----5:R-:W-:Y:S01]  /*01f0*/  STG.E desc[UR4][R2.64], R11 ;  /* 0x0000000b02007986 */ /* 0x020fe2000c101904 */
[----:B------:R-:W-:Y:S05]  /*0200*/  EXIT ;  /* 0x000000000000794d */ /* 0x000fea0003800000 */
.L_x_7:
        /* <DEDUP_REMOVED lines=15> */
.L_x_19:


//--------------------- .text._Z9init_distPiii    --------------------------
	.section	.text._Z9init_distPiii,"ax",@progbits
	.align	128
        .global         _Z9init_distPiii
        .type           _Z9init_distPiii,@function
        .size           _Z9init_distPiii,(.L_x_20 - _Z9init_distPiii)
        .other          _Z9init_distPiii,@"STO_CUDA_ENTRY STV_DEFAULT"
_Z9init_distPiii:
.text._Z9init_distPiii:
[----:B------:R-:W-:Y:S01]  /*0000*/  LDC R1, c[0x0][0x37c] ;  /* 0x0000df00ff017b82 */ /* 0x000fe20000000800 */
[----:B------:R-:W0:Y:S07]  /*0010*/  S2R R5, SR_TID.X ;  /* 0x0000000000057919 */ /* 0x000e2e0000002100 */
[----:B------:R-:W1:Y:S01]  /*0020*/  LDC R7, c[0x0][0x364] ;  /* 0x0000d900ff077b82 */ /* 0x000e620000000800 */
[----:B------:R-:W2:Y:S01]  /*0030*/  LDCU.64 UR6, c[0x0][0x388] ;  /* 0x00007100ff0677ac */ /* 0x000ea20008000a00 */
[----:B------:R-:W1:Y:S06]  /*0040*/  S2R R0, SR_TID.Y ;  /* 0x0000000000007919 */ /* 0x000e6c0000002200 */
[----:B------:R-:W0:Y:S08]  /*0050*/  S2UR UR5, SR_CTAID.X ;  /* 0x00000000000579c3 */ /* 0x000e300000002500 */
[----:B------:R-:W0:Y:S08]  /*0060*/  LDC R4, c[0x0][0x360] ;  /* 0x0000d800ff047b82 */ /* 0x000e300000000800 */
[----:B------:R-:W1:Y:S08]  /*0070*/  S2UR UR4, SR_CTAID.Y ;  /* 0x00000000000479c3 */ /* 0x000e700000002600 */
[----:B------:R-:W3:Y:S01]  /*0080*/  LDC.64 R2, c[0x0][0x380] ;  /* 0x0000e000ff027b82 */ /* 0x000ee20000000a00 */
[----:B0-----:R-:W-:-:S02]  /*0090*/  IMAD R5, R4, UR5, R5 ;  /* 0x0000000504057c24 */ /* 0x001fc4000f8e0205 */
[----:B------:R-:W-:Y:S02]  /*00a0*/  HFMA2 R4, -RZ, RZ, 0, 0 ;  /* 0x00000000ff047431 */ /* 0x000fe400000001ff */
[----:B-1----:R-:W-:Y:S01]  /*00b0*/  IMAD R7, R7, UR4, R0 ;  /* 0x0000000407077c24 */ /* 0x002fe2000f8e0200 */
[----:B------:R-:W0:Y:S02]  /*00c0*/  LDCU.64 UR4, c[0x0][0x358] ;  /* 0x00006b00ff0477ac */ /* 0x000e240008000a00 */
[----:B------:R-:W-:Y:S02]  /*00d0*/  IMAD.HI R4, R5, -0x2df2df2d, R4 ;  /* 0xd20d20d305047827 */ /* 0x000fe400078e0204 */
[----:B------:R-:W-:Y:S02]  /*00e0*/  SHF.R.U32.HI R0, RZ, 0x1, R7 ;  /* 0x00000001ff007819 */ /* 0x000fe40000011607 */
[----:B------:R-:W-:Y:S02]  /*00f0*/  ISETP.NE.AND P0, PT, R7, R5, PT ;  /* 0x000000050700720c */ /* 0x000fe40003f05270 */
[----:B------:R-:W-:Y:S01]  /*0100*/  SHF.R.U32.HI R9, RZ, 0x1f, R4 ;  /* 0x0000001fff097819 */ /* 0x000fe20000011604 */
[----:B------:R-:W-:-:S03]  /*0110*/  IMAD.HI.U32 R0, R0, -0x2df2df2d, RZ ;  /* 0xd20d20d300007827 */ /* 0x000fc600078e00ff */
[----:B------:R-:W-:Y:S02]  /*0120*/  LEA.HI.SX32 R9, R4, R9, 0x1a ;  /* 0x0000000904097211 */ /* 0x000fe400078fd2ff */
[----:B------:R-:W-:-:S03]  /*0130*/  SHF.R.U32.HI R0, RZ, 0x5, R0 ;  /* 0x00000005ff007819 */ /* 0x000fc60000011600 */
[----:B------:R-:W-:Y:S01]  /*0140*/  IMAD R11, R9, -0x4e, R5 ;  /* 0xffffffb2090b7824 */ /* 0x000fe200078e0205 */
[----:B------:R-:W-:Y:S01]  /*0150*/  SEL R5, RZ, 0x3fffffff, !P0 ;  /* 0x3fffffffff057807 */ /* 0x000fe20004000000 */
[C---:B------:R-:W-:Y:S02]  /*0160*/  IMAD R4, R0.reuse, -0x4e, R7 ;  /* 0xffffffb200047824 */ /* 0x040fe400078e0207 */
[----:B--2---:R-:W-:Y:S02]  /*0170*/  IMAD R0, R0, UR7, R9 ;  /* 0x0000000700007c24 */ /* 0x004fe4000f8e0209 */
[----:B------:R-:W-:-:S04]  /*0180*/  IMAD R11, R4, 0x4e, R11 ;  /* 0x0000004e040b7824 */ /* 0x000fc800078e020b */
[----:B------:R-:W-:-:S04]  /*0190*/  IMAD R11, R0, UR6, R11 ;  /* 0x00000006000b7c24 */ /* 0x000fc8000f8e020b */
[----:B---3--:R-:W-:-:S05]  /*01a0*/  IMAD.WIDE R2, R11, 0x4, R2 ;  /* 0x000000040b027825 */ /* 0x008fca00078e0202 */
[----:B0-----:R-:W-:Y:S01]  /*01b0*/  STG.E desc[UR4][R2.64], R5 ;  /* 0x0000000502007986 */ /* 0x001fe2000c101904 */
[----:B------:R-:W-:Y:S05]  /*01c0*/  EXIT ;  /* 0x000000000000794d */ /* 0x000fea0003800000 */
.L_x_8:
        /* <DEDUP_REMOVED lines=11> */
.L_x_20:


//--------------------- .text._Z11proc_3_globPiiiiii --------------------------
	.section	.text._Z11proc_3_globPiiiiii,"ax",@progbits
	.align	128
        .global         _Z11proc_3_globPiiiiii
        .type           _Z11proc_3_globPiiiiii,@function
        .size           _Z11proc_3_globPiiiiii,(.L_x_21 - _Z11proc_3_globPiiiiii)
        .other          _Z11proc_3_globPiiiiii,@"STO_CUDA_ENTRY STV_DEFAULT"
_Z11proc_3_globPiiiiii:
.text._Z11proc_3_globPiiiiii:
[----:B------:R-:W-:Y:S08]  /*0000*/  LDC R1, c[0x0][0x37c] ;  /* 0x0000df00ff017b82 */ /* 0x000ff00000000800 */
[----:B------:R-:W0:Y:S01]  /*0010*/  S2UR UR4, SR_CTAID.Y ;  /* 0x00000000000479c3 */ /* 0x000e220000002600 */
[----:B------:R-:W0:Y:S01]  /*0020*/  LDCU.64 UR6, c[0x0][0x388] ;  /* 0x00007100ff0677ac */ /* 0x000e220008000a00 */
[----:B------:R-:W1:Y:S01]  /*0030*/  S2R R19, SR_TID.X ;  /* 0x0000000000137919 */ /* 0x000e620000002100 */
[----:B------:R-:W-:Y:S01]  /*0040*/  MOV R2, 0x400 ;  /* 0x0000040000027802 */ /* 0x000fe20000000f00 */
[----:B------:R-:W2:Y:S01]  /*0050*/  LDCU.64 UR8, c[0x0][0x390] ;  /* 0x00007200ff0877ac */ /* 0x000ea20008000a00 */
[----:B------:R-:W3:Y:S03]  /*0060*/  S2R R7, SR_TID.Y ;  /* 0x0000000000077919 */ /* 0x000ee60000002200 */
[----:B------:R-:W4:Y:S01]  /*0070*/  S2UR UR5, SR_CTAID.X ;  /* 0x00000000000579c3 */ /* 0x000f220000002500 */
[----:B------:R-:W-:Y:S01]  /*0080*/  VIADD R14, R2, 0x5f10 ;  /* 0x00005f10020e7836 */ /* 0x000fe20000000000 */
[----:B------:R-:W5:Y:S06]  /*0090*/  S2R R3, SR_CgaCtaId ;  /* 0x0000000000037919 */ /* 0x000f6c0000008800 */
[----:B------:R-:W1:Y:S01]  /*00a0*/  LDC R28, c[0x0][0x398] ;  /* 0x0000e600ff1c7b82 */ /* 0x000e620000000800 */
[----:B0-----:R-:W-:-:S07]  /*00b0*/  UIADD3 UR4, UPT, UPT, UR4, UR6, URZ ;  /* 0x0000000604047290 */ /* 0x001fce000fffe0ff */
[----:B------:R-:W0:Y:S01]  /*00c0*/  LDC.64 R4, c[0x0][0x380] ;  /* 0x0000e000ff047b82 */ /* 0x000e220000000a00 */
[----:B--2---:R-:W-:Y:S02]  /*00d0*/  UISETP.GE.AND UP0, UPT, UR4, UR8, UPT ;  /* 0x000000080400728c */ /* 0x004fe4000bf06270 */
[----:B------:R-:W-:Y:S02]  /*00e0*/  UIADD3 UR6, UPT, UPT, UR4, 0x1, URZ ;  /* 0x0000000104067890 */ /* 0x000fe4000fffe0ff */
[----:B----4-:R-:W-:-:S04]  /*00f0*/  UIADD3 UR5, UPT, UPT, UR5, UR7, URZ ;  /* 0x0000000705057290 */ /* 0x010fc8000fffe0ff */
[----:B------:R-:W-:-:S03]  /*0100*/  UISETP.GE.AND UP1, UPT, UR5, UR8, UPT ;  /* 0x000000080500728c */ /* 0x000fc6000bf26270 */
[----:B------:R-:W-:Y:S02]  /*0110*/  @!UP0 UIADD3 UR6, UPT, UPT, UR4, URZ, URZ ;  /* 0x000000ff04068290 */ /* 0x000fe4000fffe0ff */
[----:B------:R-:W-:Y:S01]  /*0120*/  UIADD3 UR4, UPT, UPT, UR5, 0x1, URZ ;  /* 0x0000000105047890 */ /* 0x000fe2000fffe0ff */
[----:B-----5:R-:W-:-:S03]  /*0130*/  LEA R14, R3, R14, 0x18 ;  /* 0x0000000e030e7211 */ /* 0x020fc600078ec0ff */
[----:B------:R-:W-:Y:S02]  /*0140*/  IMAD.U32 R9, RZ, RZ, UR6 ;  /* 0x00000006ff097e24 */ /* 0x000fe4000f8e00ff */
[----:B------:R-:W-:Y:S02]  /*0150*/  @!UP1 UIADD3 UR4, UPT, UPT, UR5, URZ, URZ ;  /* 0x000000ff05049290 */ /* 0x000fe4000fffe0ff */
[----:B-1----:R-:W-:Y:S01]  /*0160*/  IMAD R0, R28, R9, UR8 ;  /* 0x000000081c007e24 */ /* 0x002fe2000f8e0209 */
[----:B------:R-:W1:Y:S03]  /*0170*/  LDCU.64 UR6, c[0x0][0x358] ;  /* 0x00006b00ff0677ac */ /* 0x000e660008000a00 */
[----:B------:R-:W-:Y:S02]  /*0180*/  IMAD.U32 R11, RZ, RZ, UR4 ;  /* 0x00000004ff0b7e24 */ /* 0x000fe4000f8e00ff */
[----:B------:R-:W-:-:S02]  /*0190*/  IMAD R0, R0, UR9, R19 ;  /* 0x0000000900007c24 */ /* 0x000fc4000f8e0213 */
[----:B------:R-:W-:Y:S02]  /*01a0*/  IMAD R6, R28, UR8, R11 ;  /* 0x000000081c067c24 */ /* 0x000fe4000f8e020b */
[----:B---3--:R-:W-:Y:S01]  /*01b0*/  IMAD R17, R7, 0x4e, R0 ;  /* 0x0000004e07117824 */ /* 0x008fe200078e0200 */
[----:B------:R-:W-:Y:S01]  /*01c0*/  LEA R0, R3, R2, 0x18 ;  /* 0x0000000203007211 */ /* 0x000fe200078ec0ff */
[----:B------:R-:W-:Y:S02]  /*01d0*/  IMAD R6, R6, UR9, R19 ;  /* 0x0000000906067c24 */ /* 0x000fe4000f8e0213 */
[----:B0-----:R-:W-:-:S04]  /*01e0*/  IMAD.WIDE R16, R17, 0x4, R4 ;  /* 0x0000000411107825 */ /* 0x001fc800078e0204 */
[----:B------:R-:W-:Y:S01]  /*01f0*/  IMAD R3, R7, 0x4e, R6 ;  /* 0x0000004e07037824 */ /* 0x000fe200078e0206 */
[----:B-1----:R-:W2:Y:S01]  /*0200*/  LDG.E R8, desc[UR6][R16.64+0x68] ;  /* 0x0000680610087981 */ /* 0x002ea2000c1e1900 */
[----:B------:R-:W-:Y:S02]  /*0210*/  IMAD R28, R28, R9, R11 ;  /* 0x000000091c1c7224 */ /* 0x000fe400078e020b */
        /* <DEDUP_REMOVED lines=8> */
[----:B------:R0:W5:Y:S04]  /*02a0*/  LDG.E R27, desc[UR6][R16.64+0x4030] ;  /* 0x00403006101b7981 */ /* 0x000168000c1e1900 */
[----:B------:R-:W5:Y:S04]  /*02b0*/  LDG.E R26, desc[UR6][R2.64] ;  /* 0x00000006021a7981 */ /* 0x000f68000c1e1900 */
[----:B------:R-:W5:Y:S04]  /*02c0*/  LDG.E R25, desc[UR6][R2.64+0x68] ;  /* 0x0000680602197981 */ /* 0x000f68000c1e1900 */
[----:B------:R-:W5:Y:S04]  /*02d0*/  LDG.E R24, desc[UR6][R2.64+0xd0] ;  /* 0x0000d00602187981 */ /* 0x000f68000c1e1900 */
[----:B------:R-:W5:Y:S04]  /*02e0*/  LDG.E R23, desc[UR6][R2.64+0x1fb0] ;  /* 0x001fb00602177981 */ /* 0x000f68000c1e1900 */
[----:B------:R-:W5:Y:S04]  /*02f0*/  LDG.E R22, desc[UR6][R2.64+0x2018] ;  /* 0x0020180602167981 */ /* 0x000f68000c1e1900 */
[----:B------:R-:W5:Y:S04]  /*0300*/  LDG.E R21, desc[UR6][R2.64+0x2080] ;  /* 0x0020800602157981 */ /* 0x000f68000c1e1900 */
[----:B------:R-:W5:Y:S04]  /*0310*/  LDG.E R20, desc[UR6][R2.64+0x3f60] ;  /* 0x003f600602147981 */ /* 0x000f68000c1e1900 */
[----:B------:R-:W5:Y:S04]  /*0320*/  LDG.E R18, desc[UR6][R2.64+0x3fc8] ;  /* 0x003fc80602127981 */ /* 0x000f68000c1e1900 */
[----:B------:R-:W5:Y:S01]  /*0330*/  LDG.E R29, desc[UR6][R2.64+0x4030] ;  /* 0x00403006021d7981 */ /* 0x000f62000c1e1900 */
[----:B------:R-:W-:-:S02]  /*0340*/  IMAD R0, R7, 0x138, R0 ;  /* 0x0000013807007824 */ /* 0x000fc400078e0200 */
[----:B------:R-:W-:Y:S02]  /*0350*/  IMAD R28, R28, UR9, R19 ;  /* 0x000000091c1c7c24 */ /* 0x000fe4000f8e0213 */
[C---:B------:R-:W-:Y:S02]  /*0360*/  IMAD R14, R19.reuse, 0x4, R14 ;  /* 0x00000004130e7824 */ /* 0x040fe400078e020e */
[----:B0-----:R-:W-:Y:S02]  /*0370*/  IMAD R16, R19, 0x4, R0 ;  /* 0x0000000413107824 */ /* 0x001fe400078e0200 */
[C---:B------:R-:W-:Y:S02]  /*0380*/  IMAD R17, R7.reuse, 0x4e, R28 ;  /* 0x0000004e07117824 */ /* 0x040fe400078e021c */
[----:B------:R-:W-:Y:S02]  /*0390*/  IMAD R7, R7, 0x138, R14 ;  /* 0x0000013807077824 */ /* 0x000fe400078e020e */
[----:B------:R-:W-:Y:S01]  /*03a0*/  IMAD.WIDE R4, R17, 0x4, R4 ;  /* 0x0000000411047825 */ /* 0x000fe200078e0204 */
        /* <DEDUP_REMOVED lines=8> */
[----:B------:R-:W-:Y:S04]  /*0430*/  STS [R16+0x4030], R27 ;  /* 0x0040301b10007388 */ /* 0x000fe80000000800 */
[----:B------:R0:W-:Y:S04]  /*0440*/  STS [R7], R26 ;  /* 0x0000001a07007388 */ /* 0x0001e80000000800 */
[----:B------:R-:W-:Y:S04]  /*0450*/  STS [R7+0x68], R25 ;  /* 0x0000681907007388 */ /* 0x000fe80000000800 */
[----:B------:R-:W-:Y:S04]  /*0460*/  STS [R7+0xd0], R24 ;  /* 0x0000d01807007388 */ /* 0x000fe80000000800 */
[----:B------:R-:W-:Y:S04]  /*0470*/  STS [R7+0x1fb0], R23 ;  /* 0x001fb01707007388 */ /* 0x000fe80000000800 */
[----:B------:R-:W-:Y:S04]  /*0480*/  STS [R7+0x2018], R22 ;  /* 0x0020181607007388 */ /* 0x000fe80000000800 */
[----:B------:R-:W-:Y:S04]  /*0490*/  STS [R7+0x2080], R21 ;  /* 0x0020801507007388 */ /* 0x000fe80000000800 */
[----:B------:R-:W-:Y:S04]  /*04a0*/  STS [R7+0x3f60], R20 ;  /* 0x003f601407007388 */ /* 0x000fe80000000800 */
[----:B------:R1:W-:Y:S04]  /*04b0*/  STS [R7+0x3fc8], R18 ;  /* 0x003fc81207007388 */ /* 0x0003e80000000800 */
[----:B------:R-:W-:Y:S01]  /*04c0*/  STS [R7+0x4030], R29 ;  /* 0x0040301d07007388 */ /* 0x000fe20000000800 */
[----:B------:R-:W-:Y:S06]  /*04d0*/  BAR.SYNC.DEFER_BLOCKING 0x0 ;  /* 0x0000000000007b1d */ /* 0x000fec0000010000 */
[----:B------:R-:W2:Y:S04]  /*04e0*/  LDG.E R3, desc[UR6][R4.64+0x3f60] ;  /* 0x003f600604037981 */ /* 0x000ea8000c1e1900 */
[----:B0-----:R-:W3:Y:S04]  /*04f0*/  LDG.E R26, desc[UR6][R4.64+0x68] ;  /* 0x00006806041a7981 */ /* 0x001ee8000c1e1900 */
[----:B-1----:R-:W4:Y:S04]  /*0500*/  LDG.E R18, desc[UR6][R4.64+0x2018] ;  /* 0x0020180604127981 */ /* 0x002f28000c1e1900 */
[----:B------:R-:W5:Y:S04]  /*0510*/  LDG.E R11, desc[UR6][R4.64+0x3fc8] ;  /* 0x003fc806040b7981 */ /* 0x000f68000c1e1900 */
[----:B------:R-:W5:Y:S04]  /*0520*/  LDG.E R27, desc[UR6][R4.64] ;  /* 0x00000006041b7981 */ /* 0x000f68000c1e1900 */
[----:B------:R-:W5:Y:S04]  /*0530*/  LDG.E R28, desc[UR6][R4.64+0x1fb0] ;  /* 0x001fb006041c7981 */ /* 0x000f68000c1e1900 */
[----:B------:R-:W5:Y:S04]  /*0540*/  LDG.E R25, desc[UR6][R4.64+0xd0] ;  /* 0x0000d00604197981 */ /* 0x000f68000c1e1900 */
[----:B------:R-:W5:Y:S04]  /*0550*/  LDG.E R15, desc[UR6][R4.64+0x4030] ;  /* 0x00403006040f7981 */ /* 0x000f68000c1e1900 */
[----:B------:R-:W5:Y:S04]  /*0560*/  LDG.E R23, desc[UR6][R4.64+0x2080] ;  /* 0x0020800604177981 */ /* 0x000f68000c1e1900 */
[----:B------:R-:W-:Y:S04]  /*0570*/  LDS R17, [R14] ;  /* 0x000000000e117984 */ /* 0x000fe80000000800 */
[----:B------:R-:W2:Y:S04]  /*0580*/  LDS.64 R6, [R0+0x3f60] ;  /* 0x003f600000067984 */ /* 0x000ea80000000a00 */
[----:B------:R-:W-:Y:S04]  /*0590*/  LDS.64 R8, [R0] ;  /* 0x0000000000087984 */ /* 0x000fe80000000a00 */
[----:B------:R-:W3:Y:S04]  /*05a0*/  LDS R19, [R14+0x68] ;  /* 0x000068000e137984 */ /* 0x000ee80000000800 */
[----:B------:R-:W4:Y:S04]  /*05b0*/  LDS.64 R12, [R0+0x1fb0] ;  /* 0x001fb000000c7984 */ /* 0x000f280000000a00 */
[----:B------:R-:W-:Y:S04]  /*05c0*/  LDS R21, [R14+0xd0] ;  /* 0x0000d0000e157984 */ /* 0x000fe80000000800 */
[----:B------:R-:W-:Y:S04]  /*05d0*/  LDS R10, [R14+0x138] ;  /* 0x000138000e0a7984 */ /* 0x000fe80000000800 */
[----:B------:R-:W0:Y:S04]  /*05e0*/  LDS R2, [R14+0x1a0] ;  /* 0x0001a0000e027984 */ /* 0x000e280000000800 */
[----:B------:R-:W1:Y:S04]  /*05f0*/  LDS R16, [R14+0x208] ;  /* 0x000208000e107984 */ /* 0x000e680000000800 */
[----:B------:R-:W-:Y:S01]  /*0600*/  LDS R29, [R14+0x5d08] ;  /* 0x005d08000e1d7984 */ /* 0x000fe20000000800 */
[----:B--2---:R-:W-:-:S02]  /*0610*/  VIADDMNMX R3, R17, R6, R3, PT ;  /* 0x0000000611037246 */ /* 0x004fc40003800103 */
[C---:B---3--:R-:W-:Y:S02]  /*0620*/  VIADDMNMX R24, R19.reuse, R8, R26, PT ;  /* 0x0000000813187246 */ /* 0x048fe4000380011a */
[C---:B----4-:R-:W-:Y:S02]  /*0630*/  VIADDMNMX R18, R19.reuse, R12, R18, PT ;  /* 0x0000000c13127246 */ /* 0x050fe40003800112 */
[----:B-----5:R-:W-:Y:S02]  /*0640*/  VIADDMNMX R11, R19, R6, R11, PT ;  /* 0x00000006130b7246 */ /* 0x020fe4000380010b */
[C---:B0-----:R-:W-:Y:S01]  /*0650*/  VIADDMNMX R24, R2.reuse, R9, R24, PT ;  /* 0x0000000902187246 */ /* 0x041fe20003800118 */
[----:B------:R-:W-:Y:S01]  /*0660*/  LDS R19, [R14+0x340] ;  /* 0x000340000e137984 */ /* 0x000fe20000000800 */
[C---:B------:R-:W-:Y:S02]  /*0670*/  VIADDMNMX R22, R17.reuse, R8, R27, PT ;  /* 0x0000000811167246 */ /* 0x040fe4000380011b */
[----:B------:R-:W-:Y:S01]  /*0680*/  VIADDMNMX R18, R2, R13, R18, PT ;  /* 0x0000000d02127246 */ /* 0x000fe20003800112 */
[----:B------:R-:W-:Y:S01]  /*0690*/  LDS R27, [R14+0x3128] ;  /* 0x003128000e1b7984 */ /* 0x000fe20000000800 */
[----:B------:R-:W-:-:S02]  /*06a0*/  VIADDMNMX R20, R17, R12, R28, PT ;  /* 0x0000000c11147246 */ /* 0x000fc4000380011c */
[-C--:B------:R-:W-:Y:S01]  /*06b0*/  VIADDMNMX R17, R2, R7.reuse, R11, PT ;  /* 0x0000000702117246 */ /* 0x080fe2000380010b */
[----:B------:R-:W-:Y:S01]  /*06c0*/  LDS R28, [R14+0x5e40] ;  /* 0x005e40000e1c7984 */ /* 0x000fe20000000800 */
[C---:B------:R-:W-:Y:S02]  /*06d0*/  VIADDMNMX R25, R21.reuse, R8, R25, PT ;  /* 0x0000000815197246 */ /* 0x040fe40003800119 */
[C---:B------:R-:W-:Y:S02]  /*06e0*/  VIADDMNMX R26, R21.reuse, R6, R15, PT ;  /* 0x00000006151a7246 */ /* 0x040fe4000380010f */
[C---:B------:R-:W-:Y:S01]  /*06f0*/  VIADDMNMX R15, R10.reuse, R7, R3, PT ;  /* 0x000000070a0f7246 */ /* 0x040fe20003800103 */
[----:B------:R-:W-:Y:S01]  /*0700*/  LDS R6, [R14+0x410] ;  /* 0x000410000e067984 */ /* 0x000fe20000000800 */
[----:B------:R-:W-:Y:S02]  /*0710*/  VIADDMNMX R12, R21, R12, R23, PT ;  /* 0x0000000c150c7246 */ /* 0x000fe40003800117 */
[C---:B------:R-:W-:Y:S01]  /*0720*/  VIADDMNMX R22, R10.reuse, R9, R22, PT ;  /* 0x000000090a167246 */ /* 0x040fe20003800116 */
[----:B------:R-:W-:Y:S01]  /*0730*/  LDS R23, [R14+0x270] ;  /* 0x000270000e177984 */ /* 0x000fe20000000800 */
[----:B------:R-:W-:-:S03]  /*0740*/  VIADDMNMX R20, R10, R13, R20, PT ;  /* 0x0000000d0a147246 */ /* 0x000fc60003800114 */
[----:B------:R-:W0:Y:S01]  /*0750*/  LDS.64 R2, [R0+0x8] ;  /* 0x0000080000027984 */ /* 0x000e220000000a00 */
[----:B-1----:R-:W-:-:S03]  /*0760*/  VIADDMNMX R25, R16, R9, R25, PT ;  /* 0x0000000910197246 */ /* 0x002fc60003800119 */
[----:B------:R-:W1:Y:S04]  /*0770*/  LDS R21, [R14+0x2d8] ;  /* 0x0002d8000e157984 */ /* 0x000e680000000800 */
[----:B------:R-:W2:Y:S01]  /*0780*/  LDS.64 R10, [R0+0x1fb8] ;  /* 0x001fb800000a7984 */ /* 0x000ea20000000a00 */
[----:B------:R-:W-:-:S03]  /*0790*/  VIADDMNMX R13, R16, R13, R12, PT ;  /* 0x0000000d100d7246 */ /* 0x000fc6000380010c */
[----:B------:R-:W3:Y:S01]  /*07a0*/  LDS.64 R8, [R0+0x3f68] ;  /* 0x003f680000087984 */ /* 0x000ee20000000a00 */
[----:B------:R-:W-:-:S03]  /*07b0*/  VIADDMNMX R26, R16, R7, R26, PT ;  /* 0x00000007101a7246 */ /* 0x000fc6000380011a */
[----:B------:R-:W4:Y:S04]  /*07c0*/  LDS R12, [R14+0x3a8] ;  /* 0x0003a8000e0c7984 */ /* 0x000f280000000800 */
[----:B------:R-:W5:Y:S01]  /*07d0*/  LDS R16, [R14+0x478] ;  /* 0x000478000e107984 */ /* 0x000f620000000800 */
[-C--:B0-----:R-:W-:Y:S02]  /*07e0*/  VIADDMNMX R22, R23, R2.reuse, R22, PT ;  /* 0x0000000217167246 */ /* 0x081fe40003800116 */
[-C--:B-1----:R-:W-:Y:S02]  /*07f0*/  VIADDMNMX R7, R21, R2.reuse, R24, PT ;  /* 0x0000000215077246 */ /* 0x082fe40003800118 */
[----:B------:R-:W-:Y:S02]  /*0800*/  VIADDMNMX R2, R19, R2, R25, PT ;  /* 0x0000000213027246 */ /* 0x000fe40003800119 */
[----:B--2---:R-:W-:-:S02]  /*0810*/  VIADDMNMX R25, R23, R10, R20, PT ;  /* 0x0000000a17197246 */ /* 0x004fc40003800114 */
[----:B------:R-:W-:Y:S02]  /*0820*/  VIADDMNMX R20, R21, R10, R18, PT ;  /* 0x0000000a15147246 */ /* 0x000fe40003800112 */
[-C--:B---3--:R-:W-:Y:S02]  /*0830*/  VIADDMNMX R15, R23, R8.reuse, R15, PT ;  /* 0x00000008170f7246 */ /* 0x088fe4000380010f */
[-C--:B------:R-:W-:Y:S02]  /*0840*/  VIADDMNMX R17, R21, R8.reuse, R17, PT ;  /* 0x0000000815117246 */ /* 0x080fe40003800111 */
[C---:B------:R-:W-:Y:S01]  /*0850*/  VIADDMNMX R24, R19.reuse, R8, R26, PT ;  /* 0x0000000813187246 */ /* 0x040fe2000380011a */
[----:B------:R-:W-:Y:S01]  /*0860*/  LDS R21, [R14+0x548] ;  /* 0x000548000e157984 */ /* 0x000fe20000000800 */
[----:B------:R-:W-:Y:S02]  /*0870*/  VIADDMNMX R10, R19, R10, R13, PT ;  /* 0x0000000a130a7246 */ /* 0x000fe4000380010d */
[C---:B----4-:R-:W-:Y:S01]  /*0880*/  VIADDMNMX R22, R12.reuse, R3, R22, PT ;  /* 0x000000030c167246 */ /* 0x050fe20003800116 */
[----:B------:R-:W-:Y:S01]  /*0890*/  LDS R19, [R14+0x4e0] ;  /* 0x0004e0000e137984 */ /* 0x000fe20000000800 */
[----:B------:R-:W-:-:S02]  /*08a0*/  VIADDMNMX R18, R12, R11, R25, PT ;  /* 0x0000000b0c127246 */ /* 0x000fc40003800119 */
[----:B------:R-:W-:Y:S01]  /*08b0*/  VIADDMNMX R15, R12, R9, R15, PT ;  /* 0x000000090c0f7246 */ /* 0x000fe2000380010f */
[----:B------:R-:W-:Y:S01]  /*08c0*/  LDS R25, [R14+0x5b0] ;  /* 0x0005b0000e197984 */ /* 0x000fe20000000800 */
[C---:B------:R-:W-:Y:S02]  /*08d0*/  VIADDMNMX R23, R6.reuse, R3, R7, PT ;  /* 0x0000000306177246 */ /* 0x040fe40003800107 */
[C---:B------:R-:W-:Y:S01]  /*08e0*/  VIADDMNMX R20, R6.reuse, R11, R20, PT ;  /* 0x0000000b06147246 */ /* 0x040fe20003800114 */
[----:B------:R-:W0:Y:S01]  /*08f0*/  LDS.64 R12, [R0+0x1fc0] ;  /* 0x001fc000000c7984 */ /* 0x000e220000000a00 */
[----:B------:R-:W-:Y:S02]  /*0900*/  VIADDMNMX R17, R6, R9, R17, PT ;  /* 0x0000000906117246 */ /* 0x000fe40003800111 */
[C---:B-----5:R-:W-:Y:S01]  /*0910*/  VIADDMNMX R26, R16.reuse, R3, R2, PT ;  /* 0x00000003101a7246 */ /* 0x060fe20003800102 */
[----:B------:R-:W1:Y:S04]  /*0920*/  LDS.64 R6, [R0+0x10] ;  /* 0x0000100000067984 */ /* 0x000e680000000a00 */
[----:B------:R-:W2:Y:S01]  /*0930*/  LDS.64 R2, [R0+0x3f70] ;  /* 0x003f700000027984 */ /* 0x000ea20000000a00 */
[----:B------:R-:W-:-:S02]  /*0940*/  VIADDMNMX R11, R16, R11, R10, PT ;  /* 0x0000000b100b7246 */ /* 0x000fc4000380010a */
[----:B------:R-:W-:Y:S01]  /*0950*/  VIADDMNMX R24, R16, R9, R24, PT ;  /* 0x0000000910187246 */ /* 0x000fe20003800118 */
[----:B------:R-:W3:Y:S04]  /*0960*/  LDS R8, [R14+0x680] ;  /* 0x000680000e087984 */ /* 0x000ee80000000800 */
[----:B------:R-:W4:Y:S04]  /*0970*/  LDS R10, [R14+0x618] ;  /* 0x000618000e0a7984 */ /* 0x000f280000000800 */
[----:B------:R-:W5:Y:S01]  /*0980*/  LDS R16, [R14+0x6e8] ;  /* 0x0006e8000e107984 */ /* 0x000f620000000800 */
[----:B0-----:R-:W-:-:S02]  /*0990*/  VIADDMNMX R20, R21, R12, R20, PT ;  /* 0x0000000c15147246 */ /* 0x001fc40003800114 */
[C---:B------:R-:W-:Y:S02]  /*09a0*/  VIADDMNMX R18, R19.reuse, R12, R18, PT ;  /* 0x0000000c13127246 */ /* 0x040fe40003800112 */
[-C--:B-1----:R-:W-:Y:S02]  /*09b0*/  VIADDMNMX R22, R19, R6.reuse, R22, PT ;  /* 0x0000000613167246 */ /* 0x082fe40003800116 */
[C---:B------:R-:W-:Y:S02]  /*09c0*/  VIADDMNMX R23, R21.reuse, R6, R23, PT ;  /* 0x0000000615177246 */ /* 0x040fe40003800117 */
[----:B--2---:R-:W-:Y:S02]  /*09d0*/  VIADDMNMX R17, R21, R2, R17, PT ;  /* 0x0000000215117246 */ /* 0x004fe40003800111 */
[C---:B------:R-:W-:Y:S01]  /*09e0*/  VIADDMNMX R6, R25.reuse, R6, R26, PT ;  /* 0x0000000619067246 */ /* 0x040fe2000380011a */
[----:B------:R-:W-:Y:S01]  /*09f0*/  LDS R21, [R14+0x7b8] ;  /* 0x0007b8000e157984 */ /* 0x000fe20000000800 */
[----:B------:R-:W-:-:S02]  /*0a00*/  VIADDMNMX R12, R25, R12, R11, PT ;  /* 0x0000000c190c7246 */ /* 0x000fc4000380010b */
[-C--:B------:R-:W-:Y:S02]  /*0a10*/  VIADDMNMX R15, R19, R2.reuse, R15, PT ;  /* 0x00000002130f7246 */ /* 0x080fe4000380010f */
[----:B------:R-:W-:Y:S01]  /*0a20*/  VIADDMNMX R25, R25, R2, R24, PT ;  /* 0x0000000219197246 */ /* 0x000fe20003800118 */
[----:B------:R-:W-:Y:S01]  /*0a30*/  LDS R19, [R14+0x750] ;  /* 0x000750000e137984 */ /* 0x000fe20000000800 */
[C---:B---3--:R-:W-:Y:S02]  /*0a40*/  VIADDMNMX R24, R8.reuse, R7, R23, PT ;  /* 0x0000000708187246 */ /* 0x048fe40003800117 */
[C---:B------:R-:W-:Y:S01]  /*0a50*/  VIADDMNMX R20, R8.reuse, R13, R20, PT ;  /* 0x0000000d08147246 */ /* 0x040fe20003800114 */
[----:B------:R-:W-:Y:S01]  /*0a60*/  LDS R23, [R14+0x820] ;  /* 0x000820000e177984 */ /* 0x000fe20000000800 */
[----:B------:R-:W-:Y:S02]  /*0a70*/  VIADDMNMX R17, R8, R3, R17, PT ;  /* 0x0000000308117246 */ /* 0x000fe40003800111 */
[C---:B----4-:R-:W-:Y:S01]  /*0a80*/  VIADDMNMX R22, R10.reuse, R7, R22, PT ;  /* 0x000000070a167246 */ /* 0x050fe20003800116 */
[----:B------:R-:W0:Y:S01]  /*0a90*/  LDS.64 R8, [R0+0x18] ;  /* 0x0000180000087984 */ /* 0x000e220000000a00 */
[----:B------:R-:W-:-:S02]  /*0aa0*/  VIADDMNMX R18, R10, R13, R18, PT ;  /* 0x0000000d0a127246 */ /* 0x000fc40003800112 */
[----:B------:R-:W-:Y:S01]  /*0ab0*/  VIADDMNMX R15, R10, R3, R15, PT ;  /* 0x000000030a0f7246 */ /* 0x000fe2000380010f */
[----:B------:R-:W-:Y:S01]  /*0ac0*/  LDS R2, [R14+0x8f0] ;  /* 0x0008f0000e027984 */ /* 0x000fe20000000800 */
[----:B-----5:R-:W-:-:S03]  /*0ad0*/  VIADDMNMX R26, R16, R7, R6, PT ;  /* 0x00000007101a7246 */ /* 0x020fc60003800106 */
[----:B------:R-:W1:Y:S01]  /*0ae0*/  LDS.64 R10, [R0+0x1fc8] ;  /* 0x001fc800000a7984 */ /* 0x000e620000000a00 */
[----:B------:R-:W-:-:S03]  /*0af0*/  VIADDMNMX R13, R16, R13, R12, PT ;  /* 0x0000000d100d7246 */ /* 0x000fc6000380010c */
[----:B------:R-:W2:Y:S01]  /*0b00*/  LDS.64 R6, [R0+0x3f78] ;  /* 0x003f780000067984 */ /* 0x000ea20000000a00 */
[----:B------:R-:W-:-:S03]  /*0b10*/  VIADDMNMX R25, R16, R3, R25, PT ;  /* 0x0000000310197246 */ /* 0x000fc60003800119 */
[----:B------:R-:W3:Y:S04]  /*0b20*/  LDS R12, [R14+0x888] ;  /* 0x000888000e0c7984 */ /* 0x000ee80000000800 */
[----:B------:R-:W4:Y:S01]  /*0b30*/  LDS R16, [R14+0x958] ;  /* 0x000958000e107984 */ /* 0x000f220000000800 */
[-C--:B0-----:R-:W-:Y:S02]  /*0b40*/  VIADDMNMX R22, R19, R8.reuse, R22, PT ;  /* 0x0000000813167246 */ /* 0x081fe40003800116 */
[-C--:B------:R-:W-:Y:S02]  /*0b50*/  VIADDMNMX R3, R21, R8.reuse, R24, PT ;  /* 0x0000000815037246 */ /* 0x080fe40003800118 */
[----:B------:R-:W-:Y:S02]  /*0b60*/  VIADDMNMX R8, R23, R8, R26, PT ;  /* 0x0000000817087246 */ /* 0x000fe4000380011a */
[----:B-1----:R-:W-:-:S02]  /*0b70*/  VIADDMNMX R18, R19, R10, R18, PT ;  /* 0x0000000a13127246 */ /* 0x002fc40003800112 */
[----:B------:R-:W-:Y:S02]  /*0b80*/  VIADDMNMX R20, R21, R10, R20, PT ;  /* 0x0000000a15147246 */ /* 0x000fe40003800114 */
[-C--:B--2---:R-:W-:Y:S02]  /*0b90*/  VIADDMNMX R15, R19, R6.reuse, R15, PT ;  /* 0x00000006130f7246 */ /* 0x084fe4000380010f */
[----:B------:R-:W-:Y:S01]  /*0ba0*/  VIADDMNMX R17, R21, R6, R17, PT ;  /* 0x0000000615117246 */ /* 0x000fe20003800111 */
[----:B------:R-:W-:Y:S01]  /*0bb0*/  LDS R19, [R14+0x9c0] ;  /* 0x0009c0000e137984 */ /* 0x000fe20000000800 */
[C---:B------:R-:W-:Y:S02]  /*0bc0*/  VIADDMNMX R10, R23.reuse, R10, R13, PT ;  /* 0x0000000a170a7246 */ /* 0x040fe4000380010d */
[----:B------:R-:W-:Y:S01]  /*0bd0*/  VIADDMNMX R24, R23, R6, R25, PT ;  /* 0x0000000617187246 */ /* 0x000fe20003800119 */
[----:B------:R-:W-:Y:S01]  /*0be0*/  LDS R21, [R14+0xa28] ;  /* 0x000a28000e157984 */ /* 0x000fe20000000800 */
[----:B---3--:R-:W-:-:S02]  /*0bf0*/  VIADDMNMX R22, R12, R9, R22, PT ;  /* 0x000000090c167246 */ /* 0x008fc40003800116 */
[C---:B------:R-:W-:Y:S01]  /*0c00*/  VIADDMNMX R18, R12.reuse, R11, R18, PT ;  /* 0x0000000b0c127246 */ /* 0x040fe20003800112 */
[----:B------:R-:W-:Y:S01]  /*0c10*/  LDS R25, [R14+0xa90] ;  /* 0x000a90000e197984 */ /* 0x000fe20000000800 */
[----:B------:R-:W-:Y:S02]  /*0c20*/  VIADDMNMX R15, R12, R7, R15, PT ;  /* 0x000000070c0f7246 */ /* 0x000fe4000380010f */
[C---:B------:R-:W-:Y:S01]  /*0c30*/  VIADDMNMX R23, R2.reuse, R9, R3, PT ;  /* 0x0000000902177246 */ /* 0x040fe20003800103 */
[----:B------:R-:W0:Y:S01]  /*0c40*/  LDS.64 R12, [R0+0x1fd0] ;  /* 0x001fd000000c7984 */ /* 0x000e220000000a00 */
[C---:B------:R-:W-:Y:S02]  /*0c50*/  VIADDMNMX R20, R2.reuse, R11, R20, PT ;  /* 0x0000000b02147246 */ /* 0x040fe40003800114 */
[----:B------:R-:W-:Y:S01]  /*0c60*/  VIADDMNMX R17, R2, R7, R17, PT ;  /* 0x0000000702117246 */ /* 0x000fe20003800111 */
[----:B------:R-:W-:Y:S01]  /*0c70*/  LDS R6, [R14+0xb60] ;  /* 0x000b60000e067984 */ /* 0x000fe20000000800 */
[----:B----4-:R-:W-:-:S03]  /*0c80*/  VIADDMNMX R26, R16, R9, R8, PT ;  /* 0x00000009101a7246 */ /* 0x010fc60003800108 */
[----:B------:R-:W1:Y:S04]  /*0c90*/  LDS.64 R2, [R0+0x20] ;  /* 0x0000200000027984 */ /* 0x000e680000000a00 */
[----:B------:R-:W2:Y:S01]  /*0ca0*/  LDS.64 R8, [R0+0x3f80] ;  /* 0x003f800000087984 */ /* 0x000ea20000000a00 */
[C---:B------:R-:W-:Y:S02]  /*0cb0*/  VIADDMNMX R11, R16.reuse, R11, R10, PT ;  /* 0x0000000b100b7246 */ /* 0x040fe4000380010a */
[----:B------:R-:W-:Y:S01]  /*0cc0*/  VIADDMNMX R24, R16, R7, R24, PT ;  /* 0x0000000710187246 */ /* 0x000fe20003800118 */
[----:B------:R-:W3:Y:S04]  /*0cd0*/  LDS R10, [R14+0xaf8] ;  /* 0x000af8000e0a7984 */ /* 0x000ee80000000800 */
[----:B------:R-:W4:Y:S01]  /*0ce0*/  LDS R16, [R14+0xbc8] ;  /* 0x000bc8000e107984 */ /* 0x000f220000000800 */
[----:B0-----:R-:W-:-:S02]  /*0cf0*/  VIADDMNMX R20, R21, R12, R20, PT ;  /* 0x0000000c15147246 */ /* 0x001fc40003800114 */
[-C--:B------:R-:W-:Y:S02]  /*0d00*/  VIADDMNMX R18, R19, R12.reuse, R18, PT ;  /* 0x0000000c13127246 */ /* 0x080fe40003800112 */
[----:B------:R-:W-:Y:S02]  /*0d10*/  VIADDMNMX R12, R25, R12, R11, PT ;  /* 0x0000000c190c7246 */ /* 0x000fe4000380010b */
[-C--:B-1----:R-:W-:Y:S02]  /*0d20*/  VIADDMNMX R22, R19, R2.reuse, R22, PT ;  /* 0x0000000213167246 */ /* 0x082fe40003800116 */
[C---:B------:R-:W-:Y:S02]  /*0d30*/  VIADDMNMX R23, R21.reuse, R2, R23, PT ;  /* 0x0000000215177246 */ /* 0x040fe40003800117 */
[----:B--2---:R-:W-:Y:S02]  /*0d40*/  VIADDMNMX R17, R21, R8, R17, PT ;  /* 0x0000000815117246 */ /* 0x004fe40003800111 */
[----:B------:R-:W-:Y:S01]  /*0d50*/  VIADDMNMX R2, R25, R2, R26, PT ;  /* 0x0000000219027246 */ /* 0x000fe2000380011a */
[----:B------:R-:W-:Y:S01]  /*0d60*/  LDS R21, [R14+0xc98] ;  /* 0x000c98000e157984 */ /* 0x000fe20000000800 */
[----:B------:R-:W-:-:S02]  /*0d70*/  VIADDMNMX R15, R19, R8, R15, PT ;  /* 0x00000008130f7246 */ /* 0x000fc4000380010f */
[----:B------:R-:W-:Y:S01]  /*0d80*/  VIADDMNMX R25, R25, R8, R24, PT ;  /* 0x0000000819197246 */ /* 0x000fe20003800118 */
[----:B------:R-:W-:Y:S01]  /*0d90*/  LDS R19, [R14+0xc30] ;  /* 0x000c30000e137984 */ /* 0x000fe20000000800 */
[C---:B------:R-:W-:Y:S02]  /*0da0*/  VIADDMNMX R24, R6.reuse, R3, R23, PT ;  /* 0x0000000306187246 */ /* 0x040fe40003800117 */
[C---:B------:R-:W-:Y:S01]  /*0db0*/  VIADDMNMX R20, R6.reuse, R13, R20, PT ;  /* 0x0000000d06147246 */ /* 0x040fe20003800114 */
[----:B------:R-:W-:Y:S01]  /*0dc0*/  LDS R23, [R14+0xd00] ;  /* 0x000d00000e177984 */ /* 0x000fe20000000800 */
[----:B------:R-:W-:Y:S02]  /*0dd0*/  VIADDMNMX R17, R6, R9, R17, PT ;  /* 0x0000000906117246 */ /* 0x000fe40003800111 */
[C---:B---3--:R-:W-:Y:S01]  /*0de0*/  VIADDMNMX R22, R10.reuse, R3, R22, PT ;  /* 0x000000030a167246 */ /* 0x048fe20003800116 */
[----:B------:R-:W0:Y:S01]  /*0df0*/  LDS.64 R6, [R0+0x28] ;  /* 0x0000280000067984 */ /* 0x000e220000000a00 */
[----:B------:R-:W-:-:S02]  /*0e00*/  VIADDMNMX R18, R10, R13, R18, PT ;  /* 0x0000000d0a127246 */ /* 0x000fc40003800112 */
[----:B------:R-:W-:Y:S01]  /*0e10*/  VIADDMNMX R15, R10, R9, R15, PT ;  /* 0x000000090a0f7246 */ /* 0x000fe2000380010f */
[----:B------:R-:W-:Y:S01]  /*0e20*/  LDS R8, [R14+0xdd0] ;  /* 0x000dd0000e087984 */ /* 0x000fe20000000800 */
[----:B----4-:R-:W-:-:S03]  /*0e30*/  VIADDMNMX R26, R16, R3, R2, PT ;  /* 0x00000003101a7246 */ /* 0x010fc60003800102 */
        /* <DEDUP_REMOVED lines=308> */
[----:B--2---:R-:W-:Y:S02]  /*2180*/  VIADDMNMX R15, R19, R8, R15, PT ;  /* 0x00000008130f7246 */ /* 0x004fe4000380010f */
[----:B------:R-:W-:Y:S01]  /*2190*/  VIADDMNMX R2, R25, R2, R26, PT ;  /* 0x0000000219027246 */ /* 0x000fe2000380011a */
[----:B------:R-:W-:Y:S01]  /*21a0*/  LDS R19, [R14+0x2970] ;  /* 0x002970000e137984 */ /* 0x000fe20000000800 */
[-C--:B------:R-:W-:Y:S02]  /*21b0*/  VIADDMNMX R17, R21, R8.reuse, R17, PT ;  /* 0x0000000815117246 */ /* 0x080fe40003800111 */
        /* <DEDUP_REMOVED lines=10> */
[----:B------:R-:W1:Y:S01]  /*2260*/  LDS R23, [R14+0x2a40] ;  /* 0x002a40000e177984 */ /* 0x000e620000000800 */
[----:B----4-:R-:W-:-:S03]  /*2270*/  VIADDMNMX R26, R16, R3, R2, PT ;  /* 0x00000003101a7246 */ /* 0x010fc60003800102 */
[----:B------:R-:W2:Y:S01]  /*2280*/  LDS.64 R6, [R0+0x2038] ;  /* 0x0020380000067984 */ /* 0x000ea20000000a00 */
[----:B------:R-:W-:-:S03]  /*2290*/  VIADDMNMX R13, R16, R13, R12, PT ;  /* 0x0000000d100d7246 */ /* 0x000fc6000380010c */
[----:B------:R-:W3:Y:S01]  /*22a0*/  LDS.64 R2, [R0+0x3fe8] ;  /* 0x003fe80000027984 */ /* 0x000ee20000000a00 */
[----:B------:R-:W-:-:S03]  /*22b0*/  VIADDMNMX R25, R16, R9, R25, PT ;  /* 0x0000000910197246 */ /* 0x000fc60003800119 */
[----:B------:R-:W4:Y:S04]  /*22c0*/  LDS R12, [R14+0x2aa8] ;  /* 0x002aa8000e0c7984 */ /* 0x000f280000000800 */
[----:B------:R-:W5:Y:S01]  /*22d0*/  LDS R16, [R14+0x2b78] ;  /* 0x002b78000e107984 */ /* 0x000f620000000800 */
[-C--:B0-----:R-:W-:Y:S02]  /*22e0*/  VIADDMNMX R22, R19, R10.reuse, R22, PT ;  /* 0x0000000a13167246 */ /* 0x081fe40003800116 */
[-C--:B------:R-:W-:Y:S02]  /*22f0*/  VIADDMNMX R9, R21, R10.reuse, R24, PT ;  /* 0x0000000a15097246 */ /* 0x080fe40003800118 */
[----:B-1----:R-:W-:Y:S02]  /*2300*/  VIADDMNMX R10, R23, R10, R26, PT ;  /* 0x0000000a170a7246 */ /* 0x002fe4000380011a */
[----:B--2---:R-:W-:-:S02]  /*2310*/  VIADDMNMX R18, R19, R6, R18, PT ;  /* 0x0000000613127246 */ /* 0x004fc40003800112 */
[----:B------:R-:W-:Y:S02]  /*2320*/  VIADDMNMX R20, R21, R6, R20, PT ;  /* 0x0000000615147246 */ /* 0x000fe40003800114 */
[-C--:B---3--:R-:W-:Y:S02]  /*2330*/  VIADDMNMX R15, R19, R2.reuse, R15, PT ;  /* 0x00000002130f7246 */ /* 0x088fe4000380010f */
[----:B------:R-:W-:Y:S01]  /*2340*/  VIADDMNMX R17, R21, R2, R17, PT ;  /* 0x0000000215117246 */ /* 0x000fe20003800111 */
[----:B------:R-:W-:Y:S01]  /*2350*/  LDS R19, [R14+0x2be0] ;  /* 0x002be0000e137984 */ /* 0x000fe20000000800 */
[C---:B------:R-:W-:Y:S02]  /*2360*/  VIADDMNMX R6, R23.reuse, R6, R13, PT ;  /* 0x0000000617067246 */ /* 0x040fe4000380010d */
[----:B------:R-:W-:Y:S01]  /*2370*/  VIADDMNMX R24, R23, R2, R25, PT ;  /* 0x0000000217187246 */ /* 0x000fe20003800119 */
[----:B------:R-:W-:Y:S01]  /*2380*/  LDS R21, [R14+0x2c48] ;  /* 0x002c48000e157984 */ /* 0x000fe20000000800 */
[----:B----4-:R-:W-:-:S02]  /*2390*/  VIADDMNMX R22, R12, R11, R22, PT ;  /* 0x0000000b0c167246 */ /* 0x010fc40003800116 */
        /* <DEDUP_REMOVED lines=8> */
[----:B-----5:R-:W-:-:S03]  /*2420*/  VIADDMNMX R26, R16, R11, R10, PT ;  /* 0x0000000b101a7246 */ /* 0x020fc6000380010a */
        /* <DEDUP_REMOVED lines=37> */
[-C--:B------:R-:W-:Y:S02]  /*2680*/  VIADDMNMX R24, R21, R6.reuse, R24, PT ;  /* 0x0000000615187246 */ /* 0x080fe40003800118 */
[----:B------:R-:W-:Y:S02]  /*2690*/  VIADDMNMX R6, R23, R6, R26, PT ;  /* 0x0000000617067246 */ /* 0x000fe4000380011a */
[-C--:B--2---:R-:W-:Y:S02]  /*26a0*/  VIADDMNMX R13, R21, R8.reuse, R17, PT ;  /* 0x00000008150d7246 */ /* 0x084fe40003800111 */
[-C--:B------:R-:W-:Y:S02]  /*26b0*/  VIADDMNMX R19, R19, R8.reuse, R15, PT ;  /* 0x0000000813137246 */ /* 0x080fe4000380010f */
[----:B------:R-:W-:Y:S02]  /*26c0*/  VIADDMNMX R20, R23, R8, R25, PT ;  /* 0x0000000817147246 */ /* 0x000fe40003800119 */
[----:B---3--:R-:W-:Y:S01]  /*26d0*/  VIADDMNMX R17, R12, R3, R18, PT ;  /* 0x000000030c117246 */ /* 0x008fe20003800112 */
[----:B------:R-:W-:Y:S01]  /*26e0*/  LDS R8, [R14+0x30c0] ;  /* 0x0030c0000e087984 */ /* 0x000fe20000000800 */
[----:B------:R-:W-:-:S02]  /*26f0*/  VIADDMNMX R18, R10, R7, R24, PT ;  /* 0x000000070a127246 */ /* 0x000fc40003800118 */
[C---:B------:R-:W-:Y:S01]  /*2700*/  VIADDMNMX R21, R10.reuse, R3, R11, PT ;  /* 0x000000030a157246 */ /* 0x040fe2000380010b */
[----:B------:R-:W-:Y:S01]  /*2710*/  LDS R25, [R14+0x3190] ;  /* 0x003190000e197984 */ /* 0x000fe20000000800 */
[----:B------:R-:W-:Y:S02]  /*2720*/  VIADDMNMX R23, R10, R9, R13, PT ;  /* 0x000000090a177246 */ /* 0x000fe4000380010d */
[C---:B------:R-:W-:Y:S01]  /*2730*/  VIADDMNMX R15, R12.reuse, R7, R22, PT ;  /* 0x000000070c0f7246 */ /* 0x040fe20003800116 */
[----:B------:R-:W0:Y:S01]  /*2740*/  LDS.64 R10, [R0+0xa0] ;  /* 0x0000a000000a7984 */ /* 0x000e220000000a00 */
[----:B------:R-:W-:Y:S02]  /*2750*/  VIADDMNMX R19, R12, R9, R19, PT ;  /* 0x000000090c137246 */ /* 0x000fe40003800113 */
[C---:B----4-:R-:W-:Y:S01]  /*2760*/  VIADDMNMX R26, R16.reuse, R7, R6, PT ;  /* 0x00000007101a7246 */ /* 0x050fe20003800106 */
[----:B------:R-:W1:Y:S04]  /*2770*/  LDS.64 R12, [R0+0x2050] ;  /* 0x00205000000c7984 */ /* 0x000e680000000a00 */
[----:B------:R-:W2:Y:S01]  /*2780*/  LDS.64 R6, [R0+0x4000] ;  /* 0x0040000000067984 */ /* 0x000ea20000000a00 */
[----:B------:R-:W-:-:S03]  /*2790*/  VIADDMNMX R3, R16, R3, R2, PT ;  /* 0x0000000310037246 */ /* 0x000fc60003800102 */
[----:B------:R-:W3:Y:S04]  /*27a0*/  LDS R24, [R14+0x31f8] ;  /* 0x0031f8000e187984 */ /* 0x000ee80000000800 */
[----:B------:R-:W4:Y:S04]  /*27b0*/  LDS R22, [R14+0x3260] ;  /* 0x003260000e167984 */ /* 0x000f280000000800 */
[----:B------:R-:W5:Y:S01]  /*27c0*/  LDS R2, [R14+0x32c8] ;  /* 0x0032c8000e027984 */ /* 0x000f620000000800 */
[----:B------:R-:W-:Y:S02]  /*27d0*/  VIADDMNMX R20, R16, R9, R20, PT ;  /* 0x0000000910147246 */ /* 0x000fe40003800114 */
[----:B0-----:R-:W-:-:S02]  /*27e0*/  VIADDMNMX R15, R8, R10, R15, PT ;  /* 0x0000000a080f7246 */ /* 0x001fc4000380010f */
[-C--:B------:R-:W-:Y:S02]  /*27f0*/  VIADDMNMX R18, R27, R10.reuse, R18, PT ;  /* 0x0000000a1b127246 */ /* 0x080fe40003800112 */
[----:B------:R-:W-:Y:S02]  /*2800*/  VIADDMNMX R10, R25, R10, R26, PT ;  /* 0x0000000a190a7246 */ /* 0x000fe4000380011a */
[C---:B-1----:R-:W-:Y:S01]  /*2810*/  VIADDMNMX R17, R8.reuse, R12, R17, PT ;  /* 0x0000000c08117246 */ /* 0x042fe20003800111 */
[----:B------:R-:W-:Y:S01]  /*2820*/  LDS R26, [R14+0x5dd8] ;  /* 0x005dd8000e1a7984 */ /* 0x000fe20000000800 */
[----:B--2---:R-:W-:Y:S02]  /*2830*/  VIADDMNMX R19, R8, R6, R19, PT ;  /* 0x0000000608137246 */ /* 0x004fe40003800113 */
[-C--:B------:R-:W-:Y:S01]  /*2840*/  VIADDMNMX R21, R27, R12.reuse, R21, PT ;  /* 0x0000000c1b157246 */ /* 0x080fe20003800115 */
[----:B------:R-:W-:Y:S01]  /*2850*/  LDS.64 R8, [R0+0xa8] ;  /* 0x0000a80000087984 */ /* 0x000fe20000000a00 */
[----:B------:R-:W-:-:S02]  /*2860*/  VIADDMNMX R12, R25, R12, R3, PT ;  /* 0x0000000c190c7246 */ /* 0x000fc40003800103 */
[C---:B---3--:R-:W-:Y:S02]  /*2870*/  VIADDMNMX R15, R24.reuse, R11, R15, PT ;  /* 0x0000000b180f7246 */ /* 0x048fe4000380010f */
[C---:B------:R-:W-:Y:S02]  /*2880*/  VIADDMNMX R3, R24.reuse, R13, R17, PT ;  /* 0x0000000d18037246 */ /* 0x040fe40003800111 */
[----:B------:R-:W-:Y:S01]  /*2890*/  VIADDMNMX R19, R24, R7, R19, PT ;  /* 0x0000000718137246 */ /* 0x000fe20003800113 */
[----:B------:R-:W-:Y:S01]  /*28a0*/  LDS.64 R16, [R0+0x2058] ;  /* 0x0020580000107984 */ /* 0x000fe20000000a00 */
[-C--:B------:R-:W-:Y:S02]  /*28b0*/  VIADDMNMX R23, R27, R6.reuse, R23, PT ;  /* 0x000000061b177246 */ /* 0x080fe40003800117 */
[----:B------:R-:W-:Y:S01]  /*28c0*/  VIADDMNMX R20, R25, R6, R20, PT ;  /* 0x0000000619147246 */ /* 0x000fe20003800114 */
[----:B------:R-:W0:Y:S01]  /*28d0*/  LDS R27, [R14+0x3398] ;  /* 0x003398000e1b7984 */ /* 0x000e220000000800 */
[----:B----4-:R-:W-:-:S02]  /*28e0*/  VIADDMNMX R18, R22, R11, R18, PT ;  /* 0x0000000b16127246 */ /* 0x010fc40003800112 */
[----:B-----5:R-:W-:Y:S01]  /*28f0*/  VIADDMNMX R24, R2, R11, R10, PT ;  /* 0x0000000b02187246 */ /* 0x020fe2000380010a */
[----:B------:R-:W1:Y:S01]  /*2900*/  LDS R6, [R14+0x3330] ;  /* 0x003330000e067984 */ /* 0x000e620000000800 */
[----:B------:R-:W-:-:S03]  /*2910*/  VIADDMNMX R21, R22, R13, R21, PT ;  /* 0x0000000d16157246 */ /* 0x000fc60003800115 */
[----:B------:R-:W2:Y:S01]  /*2920*/  LDS.64 R10, [R0+0x4008] ;  /* 0x00400800000a7984 */ /* 0x000ea20000000a00 */
[----:B------:R-:W-:Y:S02]  /*2930*/  VIADDMNMX R23, R22, R7, R23, PT ;  /* 0x0000000716177246 */ /* 0x000fe40003800117 */
[C---:B------:R-:W-:Y:S01]  /*2940*/  VIADDMNMX R13, R2.reuse, R13, R12, PT ;  /* 0x0000000d020d7246 */ /* 0x040fe2000380010c */
[----:B------:R-:W3:Y:S01]  /*2950*/  LDS R25, [R14+0x3400] ;  /* 0x003400000e197984 */ /* 0x000ee20000000800 */
[----:B------:R-:W-:-:S03]  /*2960*/  VIADDMNMX R20, R2, R7, R20, PT ;  /* 0x0000000702147246 */ /* 0x000fc60003800114 */
[----:B------:R-:W4:Y:S04]  /*2970*/  LDS R22, [R14+0x3468] ;  /* 0x003468000e167984 */ /* 0x000f280000000800 */
[----:B------:R-:W5:Y:S04]  /*2980*/  LDS R12, [R14+0x34d0] ;  /* 0x0034d0000e0c7984 */ /* 0x000f680000000800 */
[----:B------:R-:W5:Y:S01]  /*2990*/  LDS R2, [R14+0x3538] ;  /* 0x003538000e027984 */ /* 0x000f620000000800 */
[C---:B0-----:R-:W-:Y:S02]  /*29a0*/  VIADDMNMX R7, R27.reuse, R16, R21, PT ;  /* 0x000000101b077246 */ /* 0x041fe40003800115 */
[----:B------:R-:W-:-:S02]  /*29b0*/  VIADDMNMX R18, R27, R8, R18, PT ;  /* 0x000000081b127246 */ /* 0x000fc40003800112 */
[C---:B-1----:R-:W-:Y:S02]  /*29c0*/  VIADDMNMX R15, R6.reuse, R8, R15, PT ;  /* 0x00000008060f7246 */ /* 0x042fe4000380010f */
[CC--:B--2---:R-:W-:Y:S02]  /*29d0*/  VIADDMNMX R19, R6.reuse, R10.reuse, R19, PT ;  /* 0x0000000a06137246 */ /* 0x0c4fe40003800113 */
[----:B------:R-:W-:Y:S02]  /*29e0*/  VIADDMNMX R23, R27, R10, R23, PT ;  /* 0x0000000a1b177246 */ /* 0x000fe40003800117 */
[----:B---3--:R-:W-:Y:S01]  /*29f0*/  VIADDMNMX R8, R25, R8, R24, PT ;  /* 0x0000000819087246 */ /* 0x008fe20003800118 */
[----:B------:R-:W-:Y:S01]  /*2a00*/  LDS R27, [R14+0x3608] ;  /* 0x003608000e1b7984 */ /* 0x000fe20000000800 */
[----:B------:R-:W-:Y:S02]  /*2a10*/  VIADDMNMX R3, R6, R16, R3, PT ;  /* 0x0000001006037246 */ /* 0x000fe40003800103 */
[----:B----4-:R-:W-:-:S02]  /*2a20*/  VIADDMNMX R21, R22, R11, R19, PT ;  /* 0x0000000b16157246 */ /* 0x010fc40003800113 */
[C---:B------:R-:W-:Y:S02]  /*2a30*/  VIADDMNMX R16, R25.reuse, R16, R13, PT ;  /* 0x0000001019107246 */ /* 0x040fe4000380010d */
[----:B------:R-:W-:Y:S02]  /*2a40*/  VIADDMNMX R20, R25, R10, R20, PT ;  /* 0x0000000a19147246 */ /* 0x000fe40003800114 */
[C---:B-----5:R-:W-:Y:S01]  /*2a50*/  VIADDMNMX R18, R12.reuse, R9, R18, PT ;  /* 0x000000090c127246 */ /* 0x060fe20003800112 */
[----:B------:R-:W-:Y:S01]  /*2a60*/  LDS R10, [R14+0x35a0] ;  /* 0x0035a0000e0a7984 */ /* 0x000fe20000000800 */
[C---:B------:R-:W-:Y:S02]  /*2a70*/  VIADDMNMX R19, R12.reuse, R17, R7, PT ;  /* 0x000000110c137246 */ /* 0x040fe40003800107 */
[----:B------:R-:W-:Y:S01]  /*2a80*/  VIADDMNMX R23, R12, R11, R23, PT ;  /* 0x0000000b0c177246 */ /* 0x000fe20003800117 */
[----:B------:R-:W0:Y:S01]  /*2a90*/  LDS.64 R6, [R0+0xb0] ;  /* 0x0000b00000067984 */ /* 0x000e220000000a00 */
[----:B------:R-:W-:-:S03]  /*2aa0*/  VIADDMNMX R15, R22, R9, R15, PT ;  /* 0x00000009160f7246 */ /* 0x000fc6000380010f */
[----:B------:R-:W1:Y:S01]  /*2ab0*/  LDS.64 R12, [R0+0x2060] ;  /* 0x00206000000c7984 */ /* 0x000e620000000a00 */
[----:B------:R-:W-:-:S03]  /*2ac0*/  VIADDMNMX R24, R2, R9, R8, PT ;  /* 0x0000000902187246 */ /* 0x000fc60003800108 */
[----:B------:R-:W2:Y:S01]  /*2ad0*/  LDS R25, [R14+0x3670] ;  /* 0x003670000e197984 */ /* 0x000ea20000000800 */
[-C--:B------:R-:W-:Y:S02]  /*2ae0*/  VIADDMNMX R3, R22, R17.reuse, R3, PT ;  /* 0x0000001116037246 */ /* 0x080fe40003800103 */
[C---:B------:R-:W-:Y:S01]  /*2af0*/  VIADDMNMX R17, R2.reuse, R17, R16, PT ;  /* 0x0000001102117246 */ /* 0x040fe20003800110 */
[----:B------:R-:W3:Y:S01]  /*2b00*/  LDS.64 R8, [R0+0x4010] ;  /* 0x0040100000087984 */ /* 0x000ee20000000a00 */
[----:B------:R-:W-:-:S03]  /*2b10*/  VIADDMNMX R20, R2, R11, R20, PT ;  /* 0x0000000b02147246 */ /* 0x000fc60003800114 */
[----:B------:R-:W4:Y:S04]  /*2b20*/  LDS R22, [R14+0x36d8] ;  /* 0x0036d8000e167984 */ /* 0x000f280000000800 */
[----:B------:R-:W5:Y:S04]  /*2b30*/  LDS R16, [R14+0x3740] ;  /* 0x003740000e107984 */ /* 0x000f680000000800 */
[----:B------:R-:W5:Y:S01]  /*2b40*/  LDS R2, [R14+0x37a8] ;  /* 0x0037a8000e027984 */ /* 0x000f620000000800 */
[-C--:B0-----:R-:W-:Y:S02]  /*2b50*/  VIADDMNMX R15, R10, R6.reuse, R15, PT ;  /* 0x000000060a0f7246 */ /* 0x081fe4000380010f */
[----:B------:R-:W-:-:S02]  /*2b60*/  VIADDMNMX R18, R27, R6, R18, PT ;  /* 0x000000061b127246 */ /* 0x000fc40003800112 */
[----:B-1----:R-:W-:Y:S02]  /*2b70*/  VIADDMNMX R11, R27, R12, R19, PT ;  /* 0x0000000c1b0b7246 */ /* 0x002fe40003800113 */
[----:B--2---:R-:W-:Y:S02]  /*2b80*/  VIADDMNMX R6, R25, R6, R24, PT ;  /* 0x0000000619067246 */ /* 0x004fe40003800118 */
[C---:B------:R-:W-:Y:S02]  /*2b90*/  VIADDMNMX R24, R10.reuse, R12, R3, PT ;  /* 0x0000000c0a187246 */ /* 0x040fe40003800103 */
[-C--:B---3--:R-:W-:Y:S02]  /*2ba0*/  VIADDMNMX R23, R27, R8.reuse, R23, PT ;  /* 0x000000081b177246 */ /* 0x088fe40003800117 */
[-C--:B------:R-:W-:Y:S01]  /*2bb0*/  VIADDMNMX R19, R10, R8.reuse, R21, PT ;  /* 0x000000080a137246 */ /* 0x080fe20003800115 */
[----:B------:R-:W-:Y:S01]  /*2bc0*/  LDS R27, [R14+0x3878] ;  /* 0x003878000e1b7984 */ /* 0x000fe20000000800 */
[----:B------:R-:W-:-:S02]  /*2bd0*/  VIADDMNMX R20, R25, R8, R20, PT ;  /* 0x0000000819147246 */ /* 0x000fc40003800114 */
[----:B----4-:R-:W-:Y:S01]  /*2be0*/  VIADDMNMX R3, R22, R7, R15, PT ;  /* 0x0000000716037246 */ /* 0x010fe2000380010f */
[----:B------:R-:W-:Y:S01]  /*2bf0*/  LDS R8, [R14+0x3810] ;  /* 0x003810000e087984 */ /* 0x000fe20000000800 */
[-C--:B-----5:R-:W-:Y:S02]  /*2c00*/  VIADDMNMX R21, R16, R13.reuse, R11, PT ;  /* 0x0000000d10157246 */ /* 0x0a0fe4000380010b */
[----:B------:R-:W-:Y:S01]  /*2c10*/  VIADDMNMX R12, R25, R12, R17, PT ;  /* 0x0000000c190c7246 */ /* 0x000fe20003800111 */
[----:B------:R-:W0:Y:S01]  /*2c20*/  LDS.64 R10, [R0+0xb8] ;  /* 0x0000b800000a7984 */ /* 0x000e220000000a00 */
[----:B------:R-:W-:Y:S02]  /*2c30*/  VIADDMNMX R15, R22, R13, R24, PT ;  /* 0x0000000d160f7246 */ /* 0x000fe40003800118 */
[C---:B------:R-:W-:Y:S01]  /*2c40*/  VIADDMNMX R18, R16.reuse, R7, R18, PT ;  /* 0x0000000710127246 */ /* 0x040fe20003800112 */
[----:B------:R-:W1:Y:S01]  /*2c50*/  LDS R25, [R14+0x38e0] ;  /* 0x0038e0000e197984 */ /* 0x000e620000000800 */
[----:B------:R-:W-:-:S02]  /*2c60*/  VIADDMNMX R23, R16, R9, R23, PT ;  /* 0x0000000910177246 */ /* 0x000fc40003800117 */
[----:B------:R-:W-:Y:S01]  /*2c70*/  VIADDMNMX R24, R2, R7, R6, PT ;  /* 0x0000000702187246 */ /* 0x000fe20003800106 */
[----:B------:R-:W2:Y:S01]  /*2c80*/  LDS.64 R16, [R0+0x2068] ;  /* 0x0020680000107984 */ /* 0x000ea20000000a00 */
[----:B------:R-:W-:-:S03]  /*2c90*/  VIADDMNMX R19, R22, R9, R19, PT ;  /* 0x0000000916137246 */ /* 0x000fc60003800113 */
[----:B------:R-:W3:Y:S01]  /*2ca0*/  LDS.64 R6, [R0+0x4018] ;  /* 0x0040180000067984 */ /* 0x000ee20000000a00 */
[C---:B------:R-:W-:Y:S02]  /*2cb0*/  VIADDMNMX R13, R2.reuse, R13, R12, PT ;  /* 0x0000000d020d7246 */ /* 0x040fe4000380010c */
[----:B------:R-:W-:Y:S01]  /*2cc0*/  VIADDMNMX R20, R2, R9, R20, PT ;  /* 0x0000000902147246 */ /* 0x000fe20003800114 */
[----:B------:R-:W4:Y:S04]  /*2cd0*/  LDS R22, [R14+0x3948] ;  /* 0x003948000e167984 */ /* 0x000f280000000800 */
[----:B------:R-:W5:Y:S04]  /*2ce0*/  LDS R12, [R14+0x39b0] ;  /* 0x0039b0000e0c7984 */ /* 0x000f680000000800 */
[----:B------:R-:W5:Y:S01]  /*2cf0*/  LDS R2, [R14+0x3a18] ;  /* 0x003a18000e027984 */ /* 0x000f620000000800 */
[----:B0-----:R-:W-:-:S02]  /*2d00*/  VIADDMNMX R3, R8, R10, R3, PT ;  /* 0x0000000a08037246 */ /* 0x001fc40003800103 */
[-C--:B------:R-:W-:Y:S02]  /*2d10*/  VIADDMNMX R18, R27, R10.reuse, R18, PT ;  /* 0x0000000a1b127246 */ /* 0x080fe40003800112 */
[----:B-1----:R-:W-:Y:S02]  /*2d20*/  VIADDMNMX R10, R25, R10, R24, PT ;  /* 0x0000000a190a7246 */ /* 0x002fe40003800118 */
[CC--:B--2---:R-:W-:Y:S02]  /*2d30*/  VIADDMNMX R9, R8.reuse, R16.reuse, R15, PT ;  /* 0x0000001008097246 */ /* 0x0c4fe4000380010f */
[C---:B------:R-:W-:Y:S02]  /*2d40*/  VIADDMNMX R21, R27.reuse, R16, R21, PT ;  /* 0x000000101b157246 */ /* 0x040fe40003800115 */
[----:B---3--:R-:W-:Y:S02]  /*2d50*/  VIADDMNMX R23, R27, R6, R23, PT ;  /* 0x000000061b177246 */ /* 0x008fe40003800117 */
[----:B------:R-:W-:Y:S01]  /*2d60*/  VIADDMNMX R16, R25, R16, R13, PT ;  /* 0x0000001019107246 */ /* 0x000fe2000380010d */
[----:B------:R-:W-:Y:S01]  /*2d70*/  LDS R27, [R14+0x3ae8] ;  /* 0x003ae8000e1b7984 */ /* 0x000fe20000000800 */
[----:B------:R-:W-:-:S02]  /*2d80*/  VIADDMNMX R19, R8, R6, R19, PT ;  /* 0x0000000608137246 */ /* 0x000fc40003800113 */
[----:B------:R-:W-:Y:S02]  /*2d90*/  VIADDMNMX R20, R25, R6, R20, PT ;  /* 0x0000000619147246 */ /* 0x000fe40003800114 */
[-C--:B----4-:R-:W-:Y:S01]  /*2da0*/  VIADDMNMX R15, R22, R11.reuse, R3, PT ;  /* 0x0000000b160f7246 */ /* 0x090fe20003800103 */
[----:B------:R-:W-:Y:S01]  /*2db0*/  LDS R6, [R14+0x3a80] ;  /* 0x003a80000e067984 */ /* 0x000fe20000000800 */
[C---:B-----5:R-:W-:Y:S02]  /*2dc0*/  VIADDMNMX R18, R12.reuse, R11, R18, PT ;  /* 0x0000000b0c127246 */ /* 0x060fe40003800112 */
[C---:B------:R-:W-:Y:S01]  /*2dd0*/  VIADDMNMX R21, R12.reuse, R17, R21, PT ;  /* 0x000000110c157246 */ /* 0x040fe20003800115 */
[----:B------:R-:W-:Y:S01]  /*2de0*/  LDS R25, [R14+0x3b50] ;  /* 0x003b50000e197984 */ /* 0x000fe20000000800 */
[----:B------:R-:W-:Y:S02]  /*2df0*/  VIADDMNMX R23, R12, R7, R23, PT ;  /* 0x000000070c177246 */ /* 0x000fe40003800117 */
[----:B------:R-:W-:Y:S01]  /*2e00*/  VIADDMNMX R24, R2, R11, R10, PT ;  /* 0x0000000b02187246 */ /* 0x000fe2000380010a */
[----:B------:R-:W0:Y:S01]  /*2e10*/  LDS.64 R12, [R0+0x2070] ;  /* 0x00207000000c7984 */ /* 0x000e220000000a00 */
[----:B------:R-:W-:-:S03]  /*2e20*/  VIADDMNMX R3, R22, R17, R9, PT ;  /* 0x0000001116037246 */ /* 0x000fc60003800109 */
[----:B------:R-:W1:Y:S01]  /*2e30*/  LDS.64 R10, [R0+0x4020] ;  /* 0x00402000000a7984 */ /* 0x000e620000000a00 */
[----:B------:R-:W-:-:S03]  /*2e40*/  VIADDMNMX R19, R22, R7, R19, PT ;  /* 0x0000000716137246 */ /* 0x000fc60003800113 */
[----:B------:R-:W2:Y:S01]  /*2e50*/  LDS.64 R8, [R0+0xc0] ;  /* 0x0000c00000087984 */ /* 0x000ea20000000a00 */
[----:B------:R-:W-:-:S03]  /*2e60*/  VIADDMNMX R17, R2, R17, R16, PT ;  /* 0x0000001102117246 */ /* 0x000fc60003800110 */
[----:B------:R-:W3:Y:S01]  /*2e70*/  LDS R22, [R14+0x3bb8] ;  /* 0x003bb8000e167984 */ /* 0x000ee20000000800 */
[----:B------:R-:W-:-:S03]  /*2e80*/  VIADDMNMX R20, R2, R7, R20, PT ;  /* 0x0000000702147246 */ /* 0x000fc60003800114 */
[----:B------:R-:W4:Y:S04]  /*2e90*/  LDS R16, [R14+0x3c20] ;  /* 0x003c20000e107984 */ /* 0x000f280000000800 */
[----:B------:R-:W5:Y:S01]  /*2ea0*/  LDS R2, [R14+0x3c88] ;  /* 0x003c88000e027984 */ /* 0x000f620000000800 */
[C---:B0-----:R-:W-:Y:S02]  /*2eb0*/  VIADDMNMX R7, R27.reuse, R12, R21, PT ;  /* 0x0000000c1b077246 */ /* 0x041fe40003800115 */
[-C--:B-1----:R-:W-:Y:S02]  /*2ec0*/  VIADDMNMX R19, R6, R10.reuse, R19, PT ;  /* 0x0000000a06137246 */ /* 0x082fe40003800113 */
[C---:B------:R-:W-:Y:S02]  /*2ed0*/  VIADDMNMX R23, R27.reuse, R10, R23, PT ;  /* 0x0000000a1b177246 */ /* 0x040fe40003800117 */
[----:B--2---:R-:W-:-:S02]  /*2ee0*/  VIADDMNMX R18, R27, R8, R18, PT ;  /* 0x000000081b127246 */ /* 0x004fc40003800112 */
[CC--:B------:R-:W-:Y:S01]  /*2ef0*/  VIADDMNMX R15, R6.reuse, R8.reuse, R15, PT ;  /* 0x00000008060f7246 */ /* 0x0c0fe2000380010f */
[----:B------:R-:W-:Y:S01]  /*2f00*/  LDS R27, [R14+0x3d58] ;  /* 0x003d58000e1b7984 */ /* 0x000fe20000000800 */
[C---:B------:R-:W-:Y:S02]  /*2f10*/  VIADDMNMX R8, R25.reuse, R8, R24, PT ;  /* 0x0000000819087246 */ /* 0x040fe40003800118 */
[-C--:B------:R-:W-:Y:S02]  /*2f20*/  VIADDMNMX R3, R6, R12.reuse, R3, PT ;  /* 0x0000000c06037246 */ /* 0x080fe40003800103 */
[----:B---3--:R-:W-:Y:S02]  /*2f30*/  VIADDMNMX R21, R22, R11, R19, PT ;  /* 0x0000000b16157246 */ /* 0x008fe40003800113 */
[C---:B------:R-:W-:Y:S02]  /*2f40*/  VIADDMNMX R12, R25.reuse, R12, R17, PT ;  /* 0x0000000c190c7246 */ /* 0x040fe40003800111 */
[----:B------:R-:W-:-:S02]  /*2f50*/  VIADDMNMX R20, R25, R10, R20, PT ;  /* 0x0000000a19147246 */ /* 0x000fc40003800114 */
[C---:B----4-:R-:W-:Y:S01]  /*2f60*/  VIADDMNMX R18, R16.reuse, R9, R18, PT ;  /* 0x0000000910127246 */ /* 0x050fe20003800112 */
[----:B------:R-:W-:Y:S01]  /*2f70*/  LDS R10, [R14+0x3cf0] ;  /* 0x003cf0000e0a7984 */ /* 0x000fe20000000800 */
[C---:B------:R-:W-:Y:S02]  /*2f80*/  VIADDMNMX R19, R16.reuse, R13, R7, PT ;  /* 0x0000000d10137246 */ /* 0x040fe40003800107 */
[----:B------:R-:W-:Y:S01]  /*2f90*/  VIADDMNMX R23, R16, R11, R23, PT ;  /* 0x0000000b10177246 */ /* 0x000fe20003800117 */
[----:B------:R-:W0:Y:S01]  /*2fa0*/  LDS.64 R6, [R0+0xc8] ;  /* 0x0000c80000067984 */ /* 0x000e220000000a00 */
[----:B------:R-:W-:-:S03]  /*2fb0*/  VIADDMNMX R15, R22, R9, R15, PT ;  /* 0x00000009160f7246 */ /* 0x000fc6000380010f */
[----:B------:R-:W1:Y:S01]  /*2fc0*/  LDS.64 R16, [R0+0x2078] ;  /* 0x0020780000107984 */ /* 0x000e620000000a00 */
[----:B-----5:R-:W-:-:S03]  /*2fd0*/  VIADDMNMX R24, R2, R9, R8, PT ;  /* 0x0000000902187246 */ /* 0x020fc60003800108 */
        /* <DEDUP_REMOVED lines=40> */
[-C--:B---3--:R-:W-:Y:S02]  /*3260*/  VIADDMNMX R19, R8, R6.reuse, R19, PT ;  /* 0x0000000608137246 */ /* 0x088fe40003800113 */
[----:B------:R-:W-:-:S02]  /*3270*/  VIADDMNMX R23, R27, R6, R23, PT ;  /* 0x000000061b177246 */ /* 0x000fc40003800117 */
[C---:B----4-:R-:W-:Y:S01]  /*3280*/  VIADDMNMX R15, R22.reuse, R11, R3, PT ;  /* 0x0000000b160f7246 */ /* 0x050fe20003800103 */
[----:B------:R-:W-:Y:S01]  /*3290*/  LDS R27, [R14+0x4238] ;  /* 0x004238000e1b7984 */ /* 0x000fe20000000800 */
[C---:B------:R-:W-:Y:S02]  /*32a0*/  VIADDMNMX R12, R25.reuse, R12, R17, PT ;  /* 0x0000000c190c7246 */ /* 0x040fe40003800111 */
[C---:B------:R-:W-:Y:S02]  /*32b0*/  VIADDMNMX R3, R22.reuse, R13, R24, PT ;  /* 0x0000000d16037246 */ /* 0x040fe40003800118 */
[----:B------:R-:W-:Y:S02]  /*32c0*/  VIADDMNMX R21, R22, R7, R19, PT ;  /* 0x0000000716157246 */ /* 0x000fe40003800113 */
[----:B------:R-:W-:Y:S01]  /*32d0*/  VIADDMNMX R20, R25, R6, R20, PT ;  /* 0x0000000619147246 */ /* 0x000fe20003800114 */
[----:B------:R-:W-:Y:S01]  /*32e0*/  LDS R22, [R14+0x4308] ;  /* 0x004308000e167984 */ /* 0x000fe20000000800 */
[----:B-----5:R-:W-:-:S02]  /*32f0*/  VIADDMNMX R18, R16, R11, R18, PT ;  /* 0x0000000b10127246 */ /* 0x020fc40003800112 */
[C---:B------:R-:W-:Y:S01]  /*3300*/  VIADDMNMX R19, R16.reuse, R13, R9, PT ;  /* 0x0000000d10137246 */ /* 0x040fe20003800109 */
[----:B------:R-:W-:Y:S01]  /*3310*/  LDS R6, [R14+0x41d0] ;  /* 0x0041d0000e067984 */ /* 0x000fe20000000800 */
[----:B------:R-:W-:Y:S02]  /*3320*/  VIADDMNMX R23, R16, R7, R23, PT ;  /* 0x0000000710177246 */ /* 0x000fe40003800117 */
[C---:B------:R-:W-:Y:S01]  /*3330*/  VIADDMNMX R24, R2.reuse, R11, R10, PT ;  /* 0x0000000b02187246 */ /* 0x040fe2000380010a */
[----:B------:R-:W0:Y:S01]  /*3340*/  LDS.64 R8, [R0+0xd8] ;  /* 0x0000d80000087984 */ /* 0x000e220000000a00 */
[----:B------:R-:W-:-:S03]  /*3350*/  VIADDMNMX R13, R2, R13, R12, PT ;  /* 0x0000000d020d7246 */ /* 0x000fc6000380010c */
[----:B------:R-:W1:Y:S04]  /*3360*/  LDS.64 R16, [R0+0x2088] ;  /* 0x0020880000107984 */ /* 0x000e680000000a00 */
[----:B------:R-:W2:Y:S04]  /*3370*/  LDS.64 R10, [R0+0x4038] ;  /* 0x00403800000a7984 */ /* 0x000ea80000000a00 */
[----:B------:R-:W3:Y:S01]  /*3380*/  LDS R25, [R14+0x42a0] ;  /* 0x0042a0000e197984 */ /* 0x000ee20000000800 */
[----:B------:R-:W-:-:S03]  /*3390*/  VIADDMNMX R20, R2, R7, R20, PT ;  /* 0x0000000702147246 */ /* 0x000fc60003800114 */
[----:B------:R-:W4:Y:S04]  /*33a0*/  LDS R12, [R14+0x4370] ;  /* 0x004370000e0c7984 */ /* 0x000f280000000800 */
[----:B------:R-:W5:Y:S01]  /*33b0*/  LDS R2, [R14+0x43d8] ;  /* 0x0043d8000e027984 */ /* 0x000f620000000800 */
[CC--:B0-----:R-:W-:Y:S02]  /*33c0*/  VIADDMNMX R15, R6.reuse, R8.reuse, R15, PT ;  /* 0x00000008060f7246 */ /* 0x0c1fe4000380010f */
[C---:B------:R-:W-:Y:S02]  /*33d0*/  VIADDMNMX R18, R27.reuse, R8, R18, PT ;  /* 0x000000081b127246 */ /* 0x040fe40003800112 */
[-C--:B-1----:R-:W-:Y:S02]  /*33e0*/  VIADDMNMX R7, R6, R16.reuse, R3, PT ;  /* 0x0000001006077246 */ /* 0x082fe40003800103 */
[----:B------:R-:W-:-:S02]  /*33f0*/  VIADDMNMX R19, R27, R16, R19, PT ;  /* 0x000000101b137246 */ /* 0x000fc40003800113 */
[----:B--2---:R-:W-:Y:S02]  /*3400*/  VIADDMNMX R23, R27, R10, R23, PT ;  /* 0x0000000a1b177246 */ /* 0x004fe40003800117 */
[-C--:B------:R-:W-:Y:S01]  /*3410*/  VIADDMNMX R3, R22, R9.reuse, R15, PT ;  /* 0x0000000916037246 */ /* 0x080fe2000380010f */
[----:B------:R-:W-:Y:S01]  /*3420*/  LDS R27, [R14+0x44a8] ;  /* 0x0044a8000e1b7984 */ /* 0x000fe20000000800 */
[C---:B---3--:R-:W-:Y:S02]  /*3430*/  VIADDMNMX R8, R25.reuse, R8, R24, PT ;  /* 0x0000000819087246 */ /* 0x048fe40003800118 */
[----:B------:R-:W-:Y:S02]  /*3440*/  VIADDMNMX R16, R25, R16, R13, PT ;  /* 0x0000001019107246 */ /* 0x000fe4000380010d */
[C---:B----4-:R-:W-:Y:S02]  /*3450*/  VIADDMNMX R18, R12.reuse, R9, R18, PT ;  /* 0x000000090c127246 */ /* 0x050fe40003800112 */
[----:B------:R-:W-:-:S02]  /*3460*/  VIADDMNMX R19, R12, R17, R19, PT ;  /* 0x000000110c137246 */ /* 0x000fc40003800113 */
[----:B------:R-:W-:Y:S02]  /*3470*/  VIADDMNMX R23, R12, R11, R23, PT ;  /* 0x0000000b0c177246 */ /* 0x000fe40003800117 */
[-C--:B------:R-:W-:Y:S01]  /*3480*/  VIADDMNMX R21, R6, R10.reuse, R21, PT ;  /* 0x0000000a06157246 */ /* 0x080fe20003800115 */
[----:B------:R-:W0:Y:S01]  /*3490*/  LDS.64 R12, [R0+0x2090] ;  /* 0x00209000000c7984 */ /* 0x000e220000000a00 */
[----:B------:R-:W-:Y:S02]  /*34a0*/  VIADDMNMX R20, R25, R10, R20, PT ;  /* 0x0000000a19147246 */ /* 0x000fe40003800114 */
[----:B------:R-:W-:Y:S01]  /*34b0*/  VIADDMNMX R15, R22, R17, R7, PT ;  /* 0x00000011160f7246 */ /* 0x000fe20003800107 */
[----:B------:R-:W1:Y:S01]  /*34c0*/  LDS R10, [R14+0x4440] ;  /* 0x004440000e0a7984 */ /* 0x000e620000000800 */
[----:B-----5:R-:W-:-:S03]  /*34d0*/  VIADDMNMX R24, R2, R9, R8, PT ;  /* 0x0000000902187246 */ /* 0x020fc60003800108 */
[----:B------:R-:W2:Y:S01]  /*34e0*/  LDS.64 R6, [R0+0xe0] ;  /* 0x0000e00000067984 */ /* 0x000ea20000000a00 */
[----:B------:R-:W-:-:S03]  /*34f0*/  VIADDMNMX R17, R2, R17, R16, PT ;  /* 0x0000001102117246 */ /* 0x000fc60003800110 */
[----:B------:R-:W3:Y:S01]  /*3500*/  LDS R25, [R14+0x4510] ;  /* 0x004510000e197984 */ /* 0x000ee20000000800 */
[----:B------:R-:W-:-:S03]  /*3510*/  VIADDMNMX R21, R22, R11, R21, PT ;  /* 0x0000000b16157246 */ /* 0x000fc60003800115 */
[----:B------:R-:W4:Y:S01]  /*3520*/  LDS.64 R8, [R0+0x4040] ;  /* 0x0040400000087984 */ /* 0x000f220000000a00 */
[----:B------:R-:W-:-:S03]  /*3530*/  VIADDMNMX R20, R2, R11, R20, PT ;  /* 0x0000000b02147246 */ /* 0x000fc60003800114 */
[----:B------:R-:W5:Y:S04]  /*3540*/  LDS R16, [R14+0x45e0] ;  /* 0x0045e0000e107984 */ /* 0x000f680000000800 */
[----:B------:R-:W5:Y:S04]  /*3550*/  LDS R22, [R14+0x4578] ;  /* 0x004578000e167984 */ /* 0x000f680000000800 */
[----:B------:R-:W5:Y:S01]  /*3560*/  LDS R2, [R14+0x4648] ;  /* 0x004648000e027984 */ /* 0x000f620000000800 */
[-C--:B0-----:R-:W-:Y:S02]  /*3570*/  VIADDMNMX R11, R27, R12.reuse, R19, PT ;  /* 0x0000000c1b0b7246 */ /* 0x081fe40003800113 */
[----:B-1----:R-:W-:-:S02]  /*3580*/  VIADDMNMX R15, R10, R12, R15, PT ;  /* 0x0000000c0a0f7246 */ /* 0x002fc4000380010f */
[CC--:B--2---:R-:W-:Y:S02]  /*3590*/  VIADDMNMX R3, R10.reuse, R6.reuse, R3, PT ;  /* 0x000000060a037246 */ /* 0x0c4fe40003800103 */
[-C--:B------:R-:W-:Y:S02]  /*35a0*/  VIADDMNMX R18, R27, R6.reuse, R18, PT ;  /* 0x000000061b127246 */ /* 0x080fe40003800112 */
[----:B---3--:R-:W-:Y:S02]  /*35b0*/  VIADDMNMX R6, R25, R6, R24, PT ;  /* 0x0000000619067246 */ /* 0x008fe40003800118 */
[-C--:B----4-:R-:W-:Y:S02]  /*35c0*/  VIADDMNMX R23, R27, R8.reuse, R23, PT ;  /* 0x000000081b177246 */ /* 0x090fe40003800117 */
[-C--:B------:R-:W-:Y:S01]  /*35d0*/  VIADDMNMX R19, R10, R8.reuse, R21, PT ;  /* 0x000000080a137246 */ /* 0x080fe20003800115 */
[----:B------:R-:W-:Y:S01]  /*35e0*/  LDS R27, [R14+0x4718] ;  /* 0x004718000e1b7984 */ /* 0x000fe20000000800 */
[----:B------:R-:W-:-:S02]  /*35f0*/  VIADDMNMX R20, R25, R8, R20, PT ;  /* 0x0000000819147246 */ /* 0x000fc40003800114 */
[----:B-----5:R-:W-:Y:S01]  /*3600*/  VIADDMNMX R21, R16, R13, R11, PT ;  /* 0x0000000d10157246 */ /* 0x020fe2000380010b */
[----:B------:R-:W-:Y:S01]  /*3610*/  LDS R8, [R14+0x46b0] ;  /* 0x0046b0000e087984 */ /* 0x000fe20000000800 */
[----:B------:R-:W-:Y:S02]  /*3620*/  VIADDMNMX R12, R25, R12, R17, PT ;  /* 0x0000000c190c7246 */ /* 0x000fe40003800111 */
[-C--:B------:R-:W-:Y:S01]  /*3630*/  VIADDMNMX R3, R22, R7.reuse, R3, PT ;  /* 0x0000000716037246 */ /* 0x080fe20003800103 */
[----:B------:R-:W0:Y:S01]  /*3640*/  LDS.64 R10, [R0+0xe8] ;  /* 0x0000e800000a7984 */ /* 0x000e220000000a00 */
[C---:B------:R-:W-:Y:S02]  /*3650*/  VIADDMNMX R18, R16.reuse, R7, R18, PT ;  /* 0x0000000710127246 */ /* 0x040fe40003800112 */
[----:B------:R-:W-:Y:S01]  /*3660*/  VIADDMNMX R23, R16, R9, R23, PT ;  /* 0x0000000910177246 */ /* 0x000fe20003800117 */
[----:B------:R-:W1:Y:S01]  /*3670*/  LDS R25, [R14+0x4780] ;  /* 0x004780000e197984 */ /* 0x000e620000000800 */
[----:B------:R-:W-:-:S03]  /*3680*/  VIADDMNMX R24, R2, R7, R6, PT ;  /* 0x0000000702187246 */ /* 0x000fc60003800106 */
[----:B------:R-:W2:Y:S01]  /*3690*/  LDS.64 R16, [R0+0x2098] ;  /* 0x0020980000107984 */ /* 0x000ea20000000a00 */
[----:B------:R-:W-:-:S03]  /*36a0*/  VIADDMNMX R15, R22, R13, R15, PT ;  /* 0x0000000d160f7246 */ /* 0x000fc6000380010f */
[----:B------:R-:W3:Y:S01]  /*36b0*/  LDS.64 R6, [R0+0x4048] ;  /* 0x0040480000067984 */ /* 0x000ee20000000a00 */
[----:B------:R-:W-:Y:S02]  /*36c0*/  VIADDMNMX R19, R22, R9, R19, PT ;  /* 0x0000000916137246 */ /* 0x000fe40003800113 */
[C---:B------:R-:W-:Y:S01]  /*36d0*/  VIADDMNMX R13, R2.reuse, R13, R12, PT ;  /* 0x0000000d020d7246 */ /* 0x040fe2000380010c */
[----:B------:R-:W4:Y:S01]  /*36e0*/  LDS R22, [R14+0x47e8] ;  /* 0x0047e8000e167984 */ /* 0x000f220000000800 */
[----:B------:R-:W-:-:S03]  /*36f0*/  VIADDMNMX R20, R2, R9, R20, PT ;  /* 0x0000000902147246 */ /* 0x000fc60003800114 */
[----:B------:R-:W5:Y:S04]  /*3700*/  LDS R12, [R14+0x4850] ;  /* 0x004850000e0c7984 */ /* 0x000f680000000800 */
[----:B------:R-:W5:Y:S01]  /*3710*/  LDS R2, [R14+0x48b8] ;  /* 0x0048b8000e027984 */ /* 0x000f620000000800 */
[CC--:B0-----:R-:W-:Y:S02]  /*3720*/  VIADDMNMX R3, R8.reuse, R10.reuse, R3, PT ;  /* 0x0000000a08037246 */ /* 0x0c1fe40003800103 */
[-C--:B------:R-:W-:Y:S02]  /*3730*/  VIADDMNMX R18, R27, R10.reuse, R18, PT ;  /* 0x0000000a1b127246 */ /* 0x080fe40003800112 */
[----:B-1----:R-:W-:Y:S02]  /*3740*/  VIADDMNMX R10, R25, R10, R24, PT ;  /* 0x0000000a190a7246 */ /* 0x002fe40003800118 */
[----:B--2---:R-:W-:-:S02]  /*3750*/  VIADDMNMX R9, R8, R16, R15, PT ;  /* 0x0000001008097246 */ /* 0x004fc4000380010f */
[C---:B------:R-:W-:Y:S02]  /*3760*/  VIADDMNMX R21, R27.reuse, R16, R21, PT ;  /* 0x000000101b157246 */ /* 0x040fe40003800115 */
[----:B---3--:R-:W-:Y:S02]  /*3770*/  VIADDMNMX R23, R27, R6, R23, PT ;  /* 0x000000061b177246 */ /* 0x008fe40003800117 */
[C---:B------:R-:W-:Y:S01]  /*3780*/  VIADDMNMX R16, R25.reuse, R16, R13, PT ;  /* 0x0000001019107246 */ /* 0x040fe2000380010d */
[----:B------:R-:W-:Y:S01]  /*3790*/  LDS R27, [R14+0x4988] ;  /* 0x004988000e1b7984 */ /* 0x000fe20000000800 */
[-C--:B------:R-:W-:Y:S02]  /*37a0*/  VIADDMNMX R19, R8, R6.reuse, R19, PT ;  /* 0x0000000608137246 */ /* 0x080fe40003800113 */
[----:B------:R-:W-:Y:S02]  /*37b0*/  VIADDMNMX R20, R25, R6, R20, PT ;  /* 0x0000000619147246 */ /* 0x000fe40003800114 */
[-C--:B----4-:R-:W-:Y:S01]  /*37c0*/  VIADDMNMX R15, R22, R11.reuse, R3, PT ;  /* 0x0000000b160f7246 */ /* 0x090fe20003800103 */
[----:B------:R-:W-:Y:S01]  /*37d0*/  LDS R6, [R14+0x4920] ;  /* 0x004920000e067984 */ /* 0x000fe20000000800 */
[----:B-----5:R-:W-:-:S02]  /*37e0*/  VIADDMNMX R18, R12, R11, R18, PT ;  /* 0x0000000b0c127246 */ /* 0x020fc40003800112 */
        /* <DEDUP_REMOVED lines=96> */
[CC--:B-1----:R-:W-:Y:S02]  /*3df0*/  VIADDMNMX R19, R6.reuse, R10.reuse, R19, PT ;  /* 0x0000000a06137246 */ /* 0x0c2fe40003800113 */
[----:B------:R-:W-:Y:S02]  /*3e00*/  VIADDMNMX R23, R27, R10, R23, PT ;  /* 0x0000000a1b177246 */ /* 0x000fe40003800117 */
[----:B--2---:R-:W-:-:S02]  /*3e10*/  VIADDMNMX R15, R6, R8, R15, PT ;  /* 0x00000008060f7246 */ /* 0x004fc4000380010f */
[-C--:B------:R-:W-:Y:S02]  /*3e20*/  VIADDMNMX R18, R27, R8.reuse, R18, PT ;  /* 0x000000081b127246 */ /* 0x080fe40003800112 */
[C---:B------:R-:W-:Y:S01]  /*3e30*/  VIADDMNMX R8, R25.reuse, R8, R24, PT ;  /* 0x0000000819087246 */ /* 0x040fe20003800118 */
[----:B------:R-:W-:Y:S01]  /*3e40*/  LDS R27, [R14+0x5348] ;  /* 0x005348000e1b7984 */ /* 0x000fe20000000800 */
[----:B---3--:R-:W-:Y:S02]  /*3e50*/  VIADDMNMX R21, R22, R11, R19, PT ;  /* 0x0000000b16157246 */ /* 0x008fe40003800113 */
[----:B------:R-:W-:Y:S02]  /*3e60*/  VIADDMNMX R3, R6, R16, R3, PT ;  /* 0x0000001006037246 */ /* 0x000fe40003800103 */
[C---:B------:R-:W-:Y:S02]  /*3e70*/  VIADDMNMX R20, R25.reuse, R10, R20, PT ;  /* 0x0000000a19147246 */ /* 0x040fe40003800114 */
[----:B----4-:R-:W-:Y:S01]  /*3e80*/  VIADDMNMX R19, R12, R17, R7, PT ;  /* 0x000000110c137246 */ /* 0x010fe20003800107 */
[----:B------:R-:W-:Y:S01]  /*3e90*/  LDS R10, [R14+0x52e0] ;  /* 0x0052e0000e0a7984 */ /* 0x000fe20000000800 */
[----:B------:R-:W-:-:S02]  /*3ea0*/  VIADDMNMX R16, R25, R16, R13, PT ;  /* 0x0000001019107246 */ /* 0x000fc4000380010d */
[C---:B------:R-:W-:Y:S01]  /*3eb0*/  VIADDMNMX R18, R12.reuse, R9, R18, PT ;  /* 0x000000090c127246 */ /* 0x040fe20003800112 */
[----:B------:R-:W0:Y:S01]  /*3ec0*/  LDS.64 R6, [R0+0x110] ;  /* 0x0001100000067984 */ /* 0x000e220000000a00 */
[----:B------:R-:W-:Y:S02]  /*3ed0*/  VIADDMNMX R23, R12, R11, R23, PT ;  /* 0x0000000b0c177246 */ /* 0x000fe40003800117 */
[-C--:B------:R-:W-:Y:S01]  /*3ee0*/  VIADDMNMX R15, R22, R9.reuse, R15, PT ;  /* 0x00000009160f7246 */ /* 0x080fe2000380010f */
[----:B------:R-:W1:Y:S01]  /*3ef0*/  LDS R25, [R14+0x53b0] ;  /* 0x0053b0000e197984 */ /* 0x000e620000000800 */
[----:B-----5:R-:W-:-:S03]  /*3f00*/  VIADDMNMX R24, R2, R9, R8, PT ;  /* 0x0000000902187246 */ /* 0x020fc60003800108 */
        /* <DEDUP_REMOVED lines=14> */
[----:B------:R-:W-:Y:S01]  /*3ff0*/  VIADDMNMX R19, R10, R8, R21, PT ;  /* 0x000000080a137246 */ /* 0x000fe20003800115 */
[----:B------:R-:W-:Y:S01]  /*4000*/  LDS R27, [R14+0x55b8] ;  /* 0x0055b8000e1b7984 */ /* 0x000fe20000000800 */
[----:B----4-:R-:W-:-:S02]  /*4010*/  VIADDMNMX R3, R22, R7, R15, PT ;  /* 0x0000000716037246 */ /* 0x010fc4000380010f */
[----:B------:R-:W-:Y:S02]  /*4020*/  VIADDMNMX R15, R22, R13, R24, PT ;  /* 0x0000000d160f7246 */ /* 0x000fe40003800118 */
        /* <DEDUP_REMOVED lines=15> */
[----:B------:R-:W5:Y:S04]  /*4120*/  LDS R12, [R14+0x56f0] ;  /* 0x0056f0000e0c7984 */ /* 0x000f680000000800 */
[----:B------:R-:W5:Y:S01]  /*4130*/  LDS R2, [R14+0x5758] ;  /* 0x005758000e027984 */ /* 0x000f620000000800 */
[-C--:B0-----:R-:W-:Y:S02]  /*4140*/  VIADDMNMX R3, R8, R10.reuse, R3, PT ;  /* 0x0000000a08037246 */ /* 0x081fe40003800103 */
[----:B------:R-:W-:-:S02]  /*4150*/  VIADDMNMX R18, R27, R10, R18, PT ;  /* 0x0000000a1b127246 */ /* 0x000fc40003800112 */
[C---:B-1----:R-:W-:Y:S02]  /*4160*/  VIADDMNMX R9, R27.reuse, R16, R21, PT ;  /* 0x000000101b097246 */ /* 0x042fe40003800115 */
[CC--:B--2---:R-:W-:Y:S02]  /*4170*/  VIADDMNMX R19, R8.reuse, R6.reuse, R19, PT ;  /* 0x0000000608137246 */ /* 0x0c4fe40003800113 */
[----:B------:R-:W-:Y:S02]  /*4180*/  VIADDMNMX R27, R27, R6, R23, PT ;  /* 0x000000061b1b7246 */ /* 0x000fe40003800117 */
[----:B---3--:R-:W-:Y:S02]  /*4190*/  VIADDMNMX R10, R25, R10, R24, PT ;  /* 0x0000000a190a7246 */ /* 0x008fe40003800118 */
[----:B------:R-:W-:Y:S02]  /*41a0*/  VIADDMNMX R24, R8, R16, R15, PT ;  /* 0x0000001008187246 */ /* 0x000fe4000380010f */
[----:B----4-:R-:W-:-:S02]  /*41b0*/  VIADDMNMX R21, R22, R7, R19, PT ;  /* 0x0000000716157246 */ /* 0x010fc40003800113 */
[C---:B------:R-:W-:Y:S02]  /*41c0*/  VIADDMNMX R16, R25.reuse, R16, R13, PT ;  /* 0x0000001019107246 */ /* 0x040fe4000380010d */
[----:B------:R-:W-:Y:S02]  /*41d0*/  VIADDMNMX R6, R25, R6, R20, PT ;  /* 0x0000000619067246 */ /* 0x000fe40003800114 */
[-C--:B------:R-:W-:Y:S01]  /*41e0*/  VIADDMNMX R15, R22, R11.reuse, R3, PT ;  /* 0x0000000b160f7246 */ /* 0x080fe20003800103 */
[----:B------:R-:W-:Y:S01]  /*41f0*/  LDS R20, [R14+0x57c0] ;  /* 0x0057c0000e147984 */ /* 0x000fe20000000800 */
[C---:B-----5:R-:W-:Y:S02]  /*4200*/  VIADDMNMX R23, R12.reuse, R11, R18, PT ;  /* 0x0000000b0c177246 */ /* 0x060fe40003800112 */
[-C--:B------:R-:W-:Y:S01]  /*4210*/  VIADDMNMX R19, R12, R17.reuse, R9, PT ;  /* 0x000000110c137246 */ /* 0x080fe20003800109 */
[----:B------:R-:W-:Y:S01]  /*4220*/  LDS R18, [R14+0x5828] ;  /* 0x005828000e127984 */ /* 0x000fe20000000800 */
[----:B------:R-:W-:-:S02]  /*4230*/  VIADDMNMX R3, R22, R17, R24, PT ;  /* 0x0000001116037246 */ /* 0x000fc40003800118 */
[----:B------:R-:W-:Y:S01]  /*4240*/  VIADDMNMX R25, R12, R7, R27, PT ;  /* 0x000000070c197246 */ /* 0x000fe2000380011b */
[----:B------:R-:W0:Y:S01]  /*4250*/  LDS.64 R8, [R0+0x120] ;  /* 0x0001200000087984 */ /* 0x000e220000000a00 */
[----:B------:R-:W-:-:S03]  /*4260*/  VIADDMNMX R24, R2, R11, R10, PT ;  /* 0x0000000b02187246 */ /* 0x000fc6000380010a */
[----:B------:R-:W1:Y:S01]  /*4270*/  LDS.64 R12, [R0+0x20d0] ;  /* 0x0020d000000c7984 */ /* 0x000e620000000a00 */
[----:B------:R-:W-:-:S03]  /*4280*/  VIADDMNMX R17, R2, R17, R16, PT ;  /* 0x0000001102117246 */ /* 0x000fc60003800110 */
[----:B------:R-:W2:Y:S04]  /*4290*/  LDS R27, [R14+0x5890] ;  /* 0x005890000e1b7984 */ /* 0x000ea80000000800 */
[----:B------:R-:W3:Y:S04]  /*42a0*/  LDS.64 R10, [R0+0x4080] ;  /* 0x00408000000a7984 */ /* 0x000ee80000000a00 */
[----:B------:R-:W4:Y:S01]  /*42b0*/  LDS R22, [R14+0x58f8] ;  /* 0x0058f8000e167984 */ /* 0x000f220000000800 */
[----:B------:R-:W-:-:S03]  /*42c0*/  VIADDMNMX R7, R2, R7, R6, PT ;  /* 0x0000000702077246 */ /* 0x000fc60003800106 */
[----:B------:R-:W5:Y:S04]  /*42d0*/  LDS R16, [R14+0x5960] ;  /* 0x005960000e107984 */ /* 0x000f680000000800 */
[----:B------:R-:W5:Y:S01]  /*42e0*/  LDS R2, [R14+0x59c8] ;  /* 0x0059c8000e027984 */ /* 0x000f620000000800 */
[-C--:B0-----:R-:W-:Y:S02]  /*42f0*/  VIADDMNMX R15, R20, R8.reuse, R15, PT ;  /* 0x00000008140f7246 */ /* 0x081fe4000380010f */
[----:B------:R-:W-:Y:S02]  /*4300*/  VIADDMNMX R6, R18, R8, R23, PT ;  /* 0x0000000812067246 */ /* 0x000fe40003800117 */
[----:B-1----:R-:W-:Y:S02]  /*4310*/  VIADDMNMX R23, R20, R12, R3, PT ;  /* 0x0000000c14177246 */ /* 0x002fe40003800103 */
[----:B--2---:R-:W-:-:S02]  /*4320*/  VIADDMNMX R8, R27, R8, R24, PT ;  /* 0x000000081b087246 */ /* 0x004fc40003800118 */
[----:B------:R-:W-:Y:S02]  /*4330*/  VIADDMNMX R24, R18, R12, R19, PT ;  /* 0x0000000c12187246 */ /* 0x000fe40003800113 */
[-C--:B---3--:R-:W-:Y:S02]  /*4340*/  VIADDMNMX R21, R20, R10.reuse, R21, PT ;  /* 0x0000000a14157246 */ /* 0x088fe40003800115 */
[----:B------:R-:W-:Y:S01]  /*4350*/  VIADDMNMX R25, R18, R10, R25, PT ;  /* 0x0000000a12197246 */ /* 0x000fe20003800119 */
[----:B------:R-:W-:Y:S01]  /*4360*/  LDS R20, [R14+0x5a30] ;  /* 0x005a30000e147984 */ /* 0x000fe20000000800 */
[C---:B----4-:R-:W-:Y:S02]  /*4370*/  VIADDMNMX R3, R22.reuse, R9, R15, PT ;  /* 0x0000000916037246 */ /* 0x050fe4000380010f */
[----:B------:R-:W-:Y:S01]  /*4380*/  VIADDMNMX R15, R22, R13, R23, PT ;  /* 0x0000000d160f7246 */ /* 0x000fe20003800117 */
[----:B------:R-:W-:Y:S01]  /*4390*/  LDS R18, [R14+0x5a98] ;  /* 0x005a98000e127984 */ /* 0x000fe20000000800 */
[----:B------:R-:W-:-:S02]  /*43a0*/  VIADDMNMX R12, R27, R12, R17, PT ;  /* 0x0000000c1b0c7246 */ /* 0x000fc40003800111 */
[----:B------:R-:W-:Y:S02]  /*43b0*/  VIADDMNMX R10, R27, R10, R7, PT ;  /* 0x0000000a1b0a7246 */ /* 0x000fe40003800107 */
[----:B------:R-:W-:Y:S01]  /*43c0*/  VIADDMNMX R23, R22, R11, R21, PT ;  /* 0x0000000b16177246 */ /* 0x000fe20003800115 */
[----:B------:R-:W-:Y:S01]  /*43d0*/  LDS R27, [R14+0x5b00] ;  /* 0x005b00000e1b7984 */ /* 0x000fe20000000800 */
[C---:B-----5:R-:W-:Y:S02]  /*43e0*/  VIADDMNMX R19, R16.reuse, R9, R6, PT ;  /* 0x0000000910137246 */ /* 0x060fe40003800106 */
[C---:B------:R-:W-:Y:S01]  /*43f0*/  VIADDMNMX R21, R16.reuse, R13, R24, PT ;  /* 0x0000000d10157246 */ /* 0x040fe20003800118 */
[----:B------:R-:W0:Y:S01]  /*4400*/  LDS.64 R6, [R0+0x128] ;  /* 0x0001280000067984 */ /* 0x000e220000000a00 */
[----:B------:R-:W-:Y:S02]  /*4410*/  VIADDMNMX R25, R16, R11, R25, PT ;  /* 0x0000000b10197246 */ /* 0x000fe40003800119 */
[C---:B------:R-:W-:Y:S01]  /*4420*/  VIADDMNMX R22, R2.reuse, R9, R8, PT ;  /* 0x0000000902167246 */ /* 0x040fe20003800108 */
[----:B------:R-:W1:Y:S01]  /*4430*/  LDS.64 R16, [R0+0x20d8] ;  /* 0x0020d80000107984 */ /* 0x000e620000000a00 */
[----:B------:R-:W-:-:S03]  /*4440*/  VIADDMNMX R13, R2, R13, R12, PT ;  /* 0x0000000d020d7246 */ /* 0x000fc6000380010c */
[----:B------:R-:W2:Y:S04]  /*4450*/  LDS.64 R8, [R0+0x4088] ;  /* 0x0040880000087984 */ /* 0x000ea80000000a00 */
[----:B------:R-:W3:Y:S04]  /*4460*/  LDS R24, [R14+0x5b68] ;  /* 0x005b68000e187984 */ /* 0x000ee80000000800 */
[----:B------:R-:W4:Y:S01]  /*4470*/  LDS R12, [R14+0x5bd0] ;  /* 0x005bd0000e0c7984 */ /* 0x000f220000000800 */
[----:B------:R-:W-:-:S03]  /*4480*/  VIADDMNMX R10, R2, R11, R10, PT ;  /* 0x0000000b020a7246 */ /* 0x000fc6000380010a */
[----:B------:R-:W5:Y:S01]  /*4490*/  LDS R2, [R14+0x5c38] ;  /* 0x005c38000e027984 */ /* 0x000f620000000800 */
[-C--:B0-----:R-:W-:Y:S02]  /*44a0*/  VIADDMNMX R3, R20, R6.reuse, R3, PT ;  /* 0x0000000614037246 */ /* 0x081fe40003800103 */
[-C--:B------:R-:W-:Y:S02]  /*44b0*/  VIADDMNMX R19, R18, R6.reuse, R19, PT ;  /* 0x0000000612137246 */ /* 0x080fe40003800113 */
[----:B------:R-:W-:Y:S02]  /*44c0*/  VIADDMNMX R22, R27, R6, R22, PT ;  /* 0x000000061b167246 */ /* 0x000fe40003800116 */
[-C--:B-1----:R-:W-:Y:S02]  /*44d0*/  VIADDMNMX R6, R20, R16.reuse, R15, PT ;  /* 0x0000001014067246 */ /* 0x082fe4000380010f */
[----:B------:R-:W-:Y:S02]  /*44e0*/  VIADDMNMX R21, R18, R16, R21, PT ;  /* 0x0000001012157246 */ /* 0x000fe40003800115 */
[----:B--2---:R-:W-:-:S02]  /*44f0*/  VIADDMNMX R23, R20, R8, R23, PT ;  /* 0x0000000814177246 */ /* 0x004fc40003800117 */
[C---:B------:R-:W-:Y:S02]  /*4500*/  VIADDMNMX R13, R27.reuse, R16, R13, PT ;  /* 0x000000101b0d7246 */ /* 0x040fe4000380010d */
[----:B---3--:R-:W-:Y:S02]  /*4510*/  VIADDMNMX R15, R24, R7, R3, PT ;  /* 0x00000007180f7246 */ /* 0x008fe40003800103 */
[-C--:B------:R-:W-:Y:S02]  /*4520*/  VIADDMNMX R25, R18, R8.reuse, R25, PT ;  /* 0x0000000812197246 */ /* 0x080fe40003800119 */
[----:B------:R-:W-:Y:S02]  /*4530*/  VIADDMNMX R3, R24, R17, R6, PT ;  /* 0x0000001118037246 */ /* 0x000fe40003800106 */
[----:B----4-:R-:W-:Y:S01]  /*4540*/  VIADDMNMX R16, R12, R7, R19, PT ;  /* 0x000000070c107246 */ /* 0x010fe20003800113 */
        /* <DEDUP_REMOVED lines=10> */
[C---:B-----5:R-:W-:Y:S02]  /*45f0*/  VIADDMNMX R22, R2.reuse, R7, R22, PT ;  /* 0x0000000702167246 */ /* 0x060fe40003800116 */
[----:B------:R-:W-:-:S02]  /*4600*/  VIADDMNMX R13, R2, R17, R13, PT ;  /* 0x00000011020d7246 */ /* 0x000fc4000380010d */
[----:B------:R-:W-:Y:S02]  /*4610*/  VIADDMNMX R8, R2, R9, R8, PT ;  /* 0x0000000902087246 */ /* 0x000fe40003800108 */
[CC--:B0-----:R-:W-:Y:S02]  /*4620*/  VIADDMNMX R3, R6.reuse, R18.reuse, R3, PT ;  /* 0x0000001206037246 */ /* 0x0c1fe40003800103 */
[C---:B------:R-:W-:Y:S02]  /*4630*/  VIADDMNMX R24, R29.reuse, R18, R24, PT ;  /* 0x000000121d187246 */ /* 0x040fe40003800118 */
[-C--:B-1----:R-:W-:Y:S02]  /*4640*/  VIADDMNMX R15, R6, R10.reuse, R15, PT ;  /* 0x0000000a060f7246 */ /* 0x082fe4000380010f */
[-C--:B------:R-:W-:Y:S02]  /*4650*/  VIADDMNMX R16, R29, R10.reuse, R16, PT ;  /* 0x0000000a1d107246 */ /* 0x080fe40003800110 */
[----:B--2---:R-:W-:-:S02]  /*4660*/  VIADDMNMX R22, R27, R10, R22, PT ;  /* 0x0000000a1b167246 */ /* 0x004fc40003800116 */
[----:B------:R-:W-:Y:S02]  /*4670*/  VIADDMNMX R13, R27, R18, R13, PT ;  /* 0x000000121b0d7246 */ /* 0x000fe4000380010d */
[-C--:B---3--:R-:W-:Y:S02]  /*4680*/  VIADDMNMX R23, R6, R20.reuse, R23, PT ;  /* 0x0000001406177246 */ /* 0x088fe40003800117 */
[-C--:B------:R-:W-:Y:S02]  /*4690*/  VIADDMNMX R25, R29, R20.reuse, R25, PT ;  /* 0x000000141d197246 */ /* 0x080fe40003800119 */
[----:B------:R-:W-:Y:S02]  /*46a0*/  VIADDMNMX R8, R27, R20, R8, PT ;  /* 0x000000141b087246 */ /* 0x000fe40003800108 */
[C---:B------:R-:W-:Y:S02]  /*46b0*/  VIADDMNMX R7, R26.reuse, R19, R3, PT ;  /* 0x000000131a077246 */ /* 0x040fe40003800103 */
[----:B------:R-:W-:-:S02]  /*46c0*/  VIADDMNMX R15, R26, R11, R15, PT ;  /* 0x0000000b1a0f7246 */ /* 0x000fc4000380010f */
[C---:B----4-:R-:W-:Y:S02]  /*46d0*/  VIADDMNMX R3, R12.reuse, R11, R22, PT ;  /* 0x0000000b0c037246 */ /* 0x050fe40003800116 */
[----:B------:R-:W-:Y:S02]  /*46e0*/  VIADDMNMX R13, R12, R19, R13, PT ;  /* 0x000000130c0d7246 */ /* 0x000fe4000380010d */
[----:B------:R-:W-:Y:S02]  /*46f0*/  VIADDMNMX R23, R26, R21, R23, PT ;  /* 0x000000151a177246 */ /* 0x000fe40003800117 */
[----:B------:R-:W-:Y:S02]  /*4700*/  VIADDMNMX R11, R28, R11, R16, PT ;  /* 0x0000000b1c0b7246 */ /* 0x000fe40003800110 */
[----:B------:R-:W-:Y:S02]  /*4710*/  VIADDMNMX R9, R12, R21, R8, PT ;  /* 0x000000150c097246 */ /* 0x000fe40003800108 */
[----:B------:R-:W-:-:S02]  /*4720*/  VIADDMNMX R19, R28, R19, R24, PT ;  /* 0x000000131c137246 */ /* 0x000fc40003800118 */
        /* <DEDUP_REMOVED lines=11> */
.L_x_9:
        /* <DEDUP_REMOVED lines=10> */
.L_x_21:


//--------------------- .text._Z11proc_2_globPiiiii --------------------------
	.section	.text._Z11proc_2_globPiiiii,"ax",@progbits
	.align	128
        .global         _Z11proc_2_globPiiiii
        .type           _Z11proc_2_globPiiiii,@function
        .size           _Z11proc_2_globPiiiii,(.L_x_22 - _Z11proc_2_globPiiiii)
        .other          _Z11proc_2_globPiiiii,@"STO_CUDA_ENTRY STV_DEFAULT"
_Z11proc_2_globPiiiii:
.text._Z11proc_2_globPiiiii:
[----:B------:R-:W-:Y:S01]  /*0000*/  LDC R1, c[0x0][0x37c] ;  /* 0x0000df00ff017b82 */ /* 0x000fe20000000800 */
[----:B------:R-:W0:Y:S07]  /*0010*/  S2R R0, SR_TID.X ;  /* 0x0000000000007919 */ /* 0x000e2e0000002100 */
[----:B------:R-:W1:Y:S01]  /*0020*/  LDC R8, c[0x0][0x38c] ;  /* 0x0000e300ff087b82 */ /* 0x000e620000000800 */
[----:B------:R-:W1:Y:S01]  /*0030*/  LDCU.64 UR8, c[0x0][0x390] ;  /* 0x00007200ff0877ac */ /* 0x000e620008000a00 */
[----:B------:R-:W2:Y:S01]  /*0040*/  S2R R4, SR_TID.Y ;  /* 0x0000000000047919 */ /* 0x000ea20000002200 */
[----:B------:R-:W3:Y:S05]  /*0050*/  LDCU.64 UR4, c[0x0][0x358] ;  /* 0x00006b00ff0477ac */ /* 0x000eea0008000a00 */
[----:B------:R-:W4:Y:S01]  /*0060*/  LDC.64 R2, c[0x0][0x380] ;  /* 0x0000e000ff027b82 */ /* 0x000f220000000a00 */
[----:B-1----:R-:W-:-:S04]  /*0070*/  IMAD R5, R8, UR9, R8 ;  /* 0x0000000908057c24 */ /* 0x002fc8000f8e0208 */
[----:B0-----:R-:W-:-:S04]  /*0080*/  IMAD R5, R5, UR8, R0 ;  /* 0x0000000805057c24 */ /* 0x001fc8000f8e0200 */
[----:B--2---:R-:W-:-:S04]  /*0090*/  IMAD R5, R4, 0x4e, R5 ;  /* 0x0000004e04057824 */ /* 0x004fc800078e0205 */
[----:B----4-:R-:W-:-:S05]  /*00a0*/  IMAD.WIDE R10, R5, 0x4, R2 ;  /* 0x00000004050a7825 */ /* 0x010fca00078e0202 */
[----:B---3--:R-:W2:Y:S04]  /*00b0*/  LDG.E R12, desc[UR4][R10.64] ;  /* 0x000000040a0c7981 */ /* 0x008ea8000c1e1900 */
        /* <DEDUP_REMOVED lines=8> */
[----:B------:R-:W-:Y:S01]  /*0140*/  MOV R7, 0x400 ;  /* 0x0000040000077802 */ /* 0x000fe20000000f00 */
[----:B------:R-:W0:Y:S01]  /*0150*/  S2UR UR6, SR_CTAID.Y ;  /* 0x00000000000679c3 */ /* 0x000e220000002600 */
[----:B------:R-:W1:Y:S01]  /*0160*/  S2R R6, SR_CgaCtaId ;  /* 0x0000000000067919 */ /* 0x000e620000008800 */
[----:B0-----:R-:W-:Y:S01]  /*0170*/  UISETP.NE.AND UP0, UPT, UR6, URZ, UPT ;  /* 0x000000ff0600728c */ /* 0x001fe2000bf05270 */
[----:B-1----:R-:W-:-:S05]  /*0180*/  LEA R9, R6, R7, 0x18 ;  /* 0x0000000706097211 */ /* 0x002fca00078ec0ff */
        /* <DEDUP_REMOVED lines=12> */
[----:B------:R-:W1:Y:S01]  /*0250*/  S2R R9, SR_CTAID.X ;  /* 0x0000000000097919 */ /* 0x000e620000002500 */
[----:B------:R-:W1:Y:S02]  /*0260*/  LDC R10, c[0x0][0x388] ;  /* 0x0000e200ff0a7b82 */ /* 0x000e640000000800 */
[----:B-1----:R-:W-:-:S04]  /*0270*/  IMAD.IADD R9, R9, 0x1, R10 ;  /* 0x0000000109097824 */ /* 0x002fc800078e020a */
[C---:B------:R-:W-:Y:S01]  /*0280*/  VIADD R11, R9.reuse, 0x1 ;  /* 0x00000001090b7836 */ /* 0x040fe20000000000 */
[----:B------:R-:W-:-:S13]  /*0290*/  ISETP.GE.AND P0, PT, R9, R8, PT ;  /* 0x000000080900720c */ /* 0x000fda0003f06270 */
[----:B------:R-:W-:-:S04]  /*02a0*/  @!P0 IMAD.MOV R11, RZ, RZ, R9 ;  /* 0x000000ffff0b8224 */ /* 0x000fc800078e0209 */
[----:B------:R-:W-:-:S04]  /*02b0*/  IMAD R9, R8, UR9, R11 ;  /* 0x0000000908097c24 */ /* 0x000fc8000f8e020b */
[----:B------:R-:W-:-:S04]  /*02c0*/  IMAD R9, R9, UR8, R0 ;  /* 0x0000000809097c24 */ /* 0x000fc8000f8e0200 */
[----:B------:R-:W-:-:S04]  /*02d0*/  IMAD R9, R4, 0x4e, R9 ;  /* 0x0000004e04097824 */ /* 0x000fc800078e0209 */
[----:B------:R-:W-:-:S05]  /*02e0*/  IMAD.WIDE R2, R9, 0x4, R2 ;  /* 0x0000000409027825 */ /* 0x000fca00078e0202 */
[----:B------:R-:W2:Y:S04]  /*02f0*/  LDG.E R9, desc[UR4][R2.64] ;  /* 0x0000000402097981 */ /* 0x000ea8000c1e1900 */
[----:B------:R-:W3:Y:S04]  /*0300*/  LDG.E R11, desc[UR4][R2.64+0x68] ;  /* 0x00006804020b7981 */ /* 0x000ee8000c1e1900 */
[----:B0-----:R-:W4:Y:S04]  /*0310*/  LDG.E R13, desc[UR4][R2.64+0xd0] ;  /* 0x0000d004020d7981 */ /* 0x001f28000c1e1900 */
[----:B------:R-:W5:Y:S04]  /*0320*/  LDG.E R15, desc[UR4][R2.64+0x1fb0] ;  /* 0x001fb004020f7981 */ /* 0x000f68000c1e1900 */
        /* <DEDUP_REMOVED lines=3080> */
.L_x_10:
        /* <DEDUP_REMOVED lines=11> */
[----:B0-----:R-:W3:Y:S04]  /*c460*/  LDG.E R13, desc[UR4][R2.64+0x68] ;  /* 0x00006804020d7981 */ /* 0x001ee8000c1e1900 */
[----:B------:R-:W4:Y:S04]  /*c470*/  LDG.E R15, desc[UR4][R2.64+0xd0] ;  /* 0x0000d004020f7981 */ /* 0x000f28000c1e1900 */
        /* <DEDUP_REMOVED lines=24> */
[----:B------:R-:W-:Y:S01]  /*c600*/  LDS R13, [R4+0x1fb0] ;  /* 0x001fb000040d7984 */ /* 0x000fe20000000800 */
[----:B0-----:R-:W-:-:S03]  /*c610*/  VIADDMNMX R7, R8, R7, R6, PT ;  /* 0x0000000708077246 */ /* 0x001fc60003800106 */
[----:B------:R-:W-:Y:S04]  /*c620*/  LDS R6, [R4+0x68] ;  /* 0x0000680004067984 */ /* 0x000fe80000000800 */
[----:B------:R-:W-:Y:S04]  /*c630*/  STS [R4], R7 ;  /* 0x0000000704007388 */ /* 0x000fe80000000800 */
[----:B------:R-:W-:Y:S04]  /*c640*/  LDS R9, [R5] ;  /* 0x0000000005097984 */ /* 0x000fe80000000800 */
[----:B------:R-:W0:Y:S04]  /*c650*/  LDS R10, [R0+0x68] ;  /* 0x00006800000a7984 */ /* 0x000e280000000800 */
[----:B------:R-:W-:Y:S01]  /*c660*/  LDS R7, [R4+0x2018] ;  /* 0x0020180004077984 */ /* 0x000fe20000000800 */
[----:B0-----:R-:W-:-:S03]  /*c670*/  VIADDMNMX R11, R10, R9, R6, PT ;  /* 0x000000090a0b7246 */ /* 0x001fc60003800106 */
[----:B------:R-:W-:Y:S04]  /*c680*/  LDS R6, [R4+0xd0] ;  /* 0x0000d00004067984 */ /* 0x000fe80000000800 */
[----:B------:R-:W-:Y:S04]  /*c690*/  STS [R4+0x68], R11 ;  /* 0x0000680b04007388 */ /* 0x000fe80000000800 */
        /* <DEDUP_REMOVED lines=1083> */
[----:B------:R-:W0:Y:S02]  /*10a50*/  LDS R10, [R0+0x2428] ;  /* 0x00242800000a7984 */ /* 0x000e240000000800 */
        /* <DEDUP_REMOVED lines=1964> */
.L_x_11:
        /* <DEDUP_REMOVED lines=14> */
.L_x_22:


//--------------------- .text._Z11proc_1_globPiiii --------------------------
	.section	.text._Z11proc_1_globPiiii,"ax",@progbits
	.align	128
        .global         _Z11proc_1_globPiiii
        .type           _Z11proc_1_globPiiii,@function
        .size           _Z11proc_1_globPiiii,(.L_x_23 - _Z11proc_1_globPiiii)
        .other          _Z11proc_1_globPiiii,@"STO_CUDA_ENTRY STV_DEFAULT"
_Z11proc_1_globPiiii:
.text._Z11proc_1_globPiiii:
[----:B------:R-:W-:Y:S01]  /*0000*/  LDC R1, c[0x0][0x37c] ;  /* 0x0000df00ff017b82 */ /* 0x000fe20000000800 */
[----:B------:R-:W0:Y:S07]  /*0010*/  S2R R6, SR_TID.X ;  /* 0x0000000000067919 */ /* 0x000e2e0000002100 */
[----:B------:R-:W1:Y:S01]  /*0020*/  LDC.64 R8, c[0x0][0x388] ;  /* 0x0000e200ff087b82 */ /* 0x000e620000000a00 */
[----:B------:R-:W1:Y:S01]  /*0030*/  LDCU UR6, c[0x0][0x390] ;  /* 0x00007200ff0677ac */ /* 0x000e620008000800 */
[----:B------:R-:W2:Y:S01]  /*0040*/  S2R R4, SR_TID.Y ;  /* 0x0000000000047919 */ /* 0x000ea20000002200 */
[----:B------:R-:W3:Y:S05]  /*0050*/  LDCU.64 UR4, c[0x0][0x358] ;  /* 0x00006b00ff0477ac */ /* 0x000eea0008000a00 */
[----:B------:R-:W4:Y:S01]  /*0060*/  LDC.64 R2, c[0x0][0x380] ;  /* 0x0000e000ff027b82 */ /* 0x000f220000000a00 */
[----:B-1----:R-:W-:-:S04]  /*0070*/  IMAD R0, R8, UR6, R8 ;  /* 0x0000000608007c24 */ /* 0x002fc8000f8e0208 */
[----:B0-----:R-:W-:-:S04]  /*0080*/  IMAD R0, R0, R9, R6 ;  /* 0x0000000900007224 */ /* 0x001fc800078e0206 */
        /* <DEDUP_REMOVED lines=12> */
[----:B------:R-:W0:Y:S03]  /*0150*/  S2R R5, SR_CgaCtaId ;  /* 0x0000000000057919 */ /* 0x000e260000008800 */
[----:B0-----:R-:W-:-:S05]  /*0160*/  LEA R5, R5, R0, 0x18 ;  /* 0x0000000005057211 */ /* 0x001fca00078ec0ff */
[--C-:B------:R-:W-:Y:S02]  /*0170*/  IMAD R4, R4, 0x138, R5.reuse ;  /* 0x0000013804047824 */ /* 0x100fe400078e0205 */
[C---:B------:R-:W-:Y:S02]  /*0180*/  IMAD R5, R6.reuse, 0x4, R5 ;  /* 0x0000000406057824 */ /* 0x040fe400078e0205 */
        /* <DEDUP_REMOVED lines=3462> */
.L_x_12:
        /* <DEDUP_REMOVED lines=9> */
.L_x_23:


//--------------------- .nv.shared.reserved.0     --------------------------
	.section	.nv.shared.reserved.0,"aw",@nobits
	.weak		__nv_reservedSMEM_offset_0_alias
	.size		__nv_reservedSMEM_offset_0_alias, 0, 64
	.other		__nv_reservedSMEM_offset_0_alias,@"STO_CUDA_RESERVED_SHARED STV_DEFAULT"
__nv_reservedSMEM_offset_0_alias:
	.zero		0
	.zero		64


//--------------------- .nv.shared._Z15proc_3_blk_globPiiiii --------------------------
	.section	.nv.shared._Z15proc_3_blk_globPiiiii,"aw",@nobits
	.sectionflags	@""
	.align	4
.nv.shared._Z15proc_3_blk_globPiiiii:
	.zero		49696


//--------------------- .nv.shared._Z15proc_2_blk_globPiiii --------------------------
	.section	.nv.shared._Z15proc_2_blk_globPiiii,"aw",@nobits
	.sectionflags	@""
	.align	4
.nv.shared._Z15proc_2_blk_globPiiii:
	.zero		49696


//--------------------- .nv.shared._Z15proc_1_blk_globPiii --------------------------
	.section	.nv.shared._Z15proc_1_blk_globPiii,"aw",@nobits
	.sectionflags	@""
	.align	4
.nv.shared._Z15proc_1_blk_globPiii:
	.zero		25360


//--------------------- .nv.shared._Z11proc_3_globPiiiiii --------------------------
	.section	.nv.shared._Z11proc_3_globPiiiiii,"aw",@nobits
	.sectionflags	@""
	.align	4
.nv.shared._Z11proc_3_globPiiiiii:
	.zero		49696


//--------------------- .nv.shared._Z11proc_2_globPiiiii --------------------------
	.section	.nv.shared._Z11proc_2_globPiiiii,"aw",@nobits
	.sectionflags	@""
	.align	4
.nv.shared._Z11proc_2_globPiiiii:
	.zero		49696


//--------------------- .nv.shared._Z11proc_1_globPiiii --------------------------
	.section	.nv.shared._Z11proc_1_globPiiii,"aw",@nobits
	.sectionflags	@""
	.align	4
.nv.shared._Z11proc_1_globPiiii:
	.zero		25360


//--------------------- .nv.constant0._Z14build_blk_distPiiS_i --------------------------
	.section	.nv.constant0._Z14build_blk_distPiiS_i,"a",@progbits
	.sectionflags	@""
	.align	4
.nv.constant0._Z14build_blk_distPiiS_i:
	.zero		924


//--------------------- .nv.constant0._Z13init_blk_distPii --------------------------
	.section	.nv.constant0._Z13init_blk_distPii,"a",@progbits
	.sectionflags	@""
	.align	4
.nv.constant0._Z13init_blk_distPii:
	.zero		908


//--------------------- .nv.constant0._Z15proc_3_blk_globPiiiii --------------------------
	.section	.nv.constant0._Z15proc_3_blk_globPiiiii,"a",@progbits
	.sectionflags	@""
	.align	4
.nv.constant0._Z15proc_3_blk_globPiiiii:
	.zero		920


//--------------------- .nv.constant0._Z15proc_2_blk_globPiiii --------------------------
	.section	.nv.constant0._Z15proc_2_blk_globPiiii,"a",@progbits
	.sectionflags	@""
	.align	4
.nv.constant0._Z15proc_2_blk_globPiiii:
	.zero		916


//--------------------- .nv.constant0._Z15proc_1_blk_globPiii --------------------------
	.section	.nv.constant0._Z15proc_1_blk_globPiii,"a",@progbits
	.sectionflags	@""
	.align	4
.nv.constant0._Z15proc_1_blk_globPiii:
	.zero		912


//--------------------- .nv.constant0._Z9copy_distPiiS_ii --------------------------
	.section	.nv.constant0._Z9copy_distPiiS_ii,"a",@progbits
	.sectionflags	@""
	.align	4
.nv.constant0._Z9copy_distPiiS_ii:
	.zero		928


//--------------------- .nv.constant0._Z10build_distPiiS_ii --------------------------
	.section	.nv.constant0._Z10build_distPiiS_ii,"a",@progbits
	.sectionflags	@""
	.align	4
.nv.constant0._Z10build_distPiiS_ii:
	.zero		928


//--------------------- .nv.constant0._Z9init_distPiii --------------------------
	.section	.nv.constant0._Z9init_distPiii,"a",@progbits
	.sectionflags	@""
	.align	4
.nv.constant0._Z9init_distPiii:
	.zero		912


//--------------------- .nv.constant0._Z11proc_3_globPiiiiii --------------------------
	.section	.nv.constant0._Z11proc_3_globPiiiiii,"a",@progbits
	.sectionflags	@""
	.align	4
.nv.constant0._Z11proc_3_globPiiiiii:
	.zero		924


//--------------------- .nv.constant0._Z11proc_2_globPiiiii --------------------------
	.section	.nv.constant0._Z11proc_2_globPiiiii,"a",@progbits
	.sectionflags	@""
	.align	4
.nv.constant0._Z11proc_2_globPiiiii:
	.zero		920


//--------------------- .nv.constant0._Z11proc_1_globPiiii --------------------------
	.section	.nv.constant0._Z11proc_1_globPiiii,"a",@progbits
	.sectionflags	@""
	.align	4
.nv.constant0._Z11proc_1_globPiiii:
	.zero		916


//--------------------- SYMBOLS --------------------------

	.type		.nv.reservedSmem.offset0,@object
	.size		.nv.reservedSmem.offset0,0x4
	.type		.nv.reservedSmem.cap,@object
	.size		.nv.reservedSmem.cap,0x4
